def attn_fwd(
    Q,
    K,
    V,
    Out,
    Lse,
    sm_scale,
    stride_qz,
    stride_qh,
    stride_qm,
    stride_qk,
    stride_kz,
    stride_kh,
    stride_kn,
    stride_kk,
    stride_vz,
    stride_vh,
    stride_vn,
    stride_vk,
    stride_oz,
    stride_oh,
    stride_om,
    stride_ok,
    seqlen_q,
    seqlen_k,
    BLOCK_M: tl.constexpr,
    BLOCK_N: tl.constexpr,
    HEAD_DIM: tl.constexpr,
    CAUSAL: tl.constexpr,
):
    start_m = tl.program_id(0)
    off_hz = tl.program_id(1)
    q_off = off_hz * stride_qh
    k_off = off_hz * stride_kh
    v_off = off_hz * stride_vh
    offs_m = start_m * BLOCK_M + tl.arange(0, BLOCK_M)
    offs_d = tl.arange(0, HEAD_DIM)
    offs_n = tl.arange(0, BLOCK_N)
    q_ptrs = Q + q_off + offs_m[:, None] * stride_qm + offs_d[None, :] * stride_qk
    k_ptrs = K + k_off + offs_d[:, None] * stride_kk + offs_n[None, :] * stride_kn
    v_ptrs = V + v_off + offs_n[:, None] * stride_vn + offs_d[None, :] * stride_vk
    m_i = tl.full([BLOCK_M], float("-inf"), dtype=tl.float32)
    l_i = tl.zeros([BLOCK_M], dtype=tl.float32) + 1.0
    acc = tl.zeros([BLOCK_M, HEAD_DIM], dtype=tl.float32)
    q = tl.load(q_ptrs)
    acc, l_i, m_i = _attn_fwd_inner(
        acc,
        l_i,
        m_i,
        q,
        k_ptrs,
        v_ptrs,
        sm_scale,
        stride_kn,
        stride_vn,
        start_m,
        seqlen_k,
        BLOCK_M,
        BLOCK_N,
        HEAD_DIM,
        CAUSAL,
    )
    acc = acc / l_i[:, None]
    lse = m_i + tl.math.log2(l_i) / 1.4426950408889634
    o_ptrs = (
        Out
        + off_hz * stride_oh
        + offs_m[:, None] * stride_om
        + offs_d[None, :] * stride_ok
    )
    tl.store(o_ptrs, acc.to(Out.dtype.element_ty))
    tl.store(Lse + off_hz * seqlen_q + offs_m, lse)

# config = {"BLOCK_M": 64, "BLOCK_N": 32, "HEAD_DIM": 512, "arch": "sm_90", "causal": true, "dtype": "fp16", "num_stages": 2, "num_warps": 8}
# arch = sm_90


// ===== COMPILED SASS (sm_90a) =====

	.target	sm_90a

	.elftype	@"ET_EXEC"


//--------------------- .note.nv.tkinfo           --------------------------
	.section	.note.nv.tkinfo,"",@"SHT_NOTE"
	.sectionflags	@"SHF_NOTE_NV_TKINFO"
	.tkinfo
        /*0018*/ 	.word	0x00000002
        /*0030*/ 	.string	""
        /*0030*/ 	.string	"ptxas"
        /*0030*/ 	.string	"Cuda compilation tools, release 13.0, V13.0.88"
        /*0030*/ 	.string	"Build cuda_13.0.r13.0/compiler.36424714_0"
        /*0030*/ 	.string	"-v  -suppress-debug-info  -lineinfo  -arch sm_90a "



//--------------------- .note.nv.cuinfo           --------------------------
	.section	.note.nv.cuinfo,"",@"SHT_NOTE"
	.sectionflags	@"SHF_NOTE_NV_CUINFO"
        /*0018*/ 	.short	0x0002
        /*001a*/ 	.short	0x005a
        /*001c*/ 	.short	0x0082
	.zero		2


//--------------------- .nv.info                  --------------------------
	.section	.nv.info,"",@"SHT_CUDA_INFO"
	.align	4


	//----- nvinfo : EIATTR_REGCOUNT
	.align		4
        /*0000*/ 	.byte	0x04, 0x2f
        /*0002*/ 	.short	(.L_2 - .L_1)
	.align		4
.L_1:
        /*0004*/ 	.word	index@(attn_fwd)
        /*0008*/ 	.word	0x000000ff


	//----- nvinfo : EIATTR_FRAME_SIZE
	.align		4
.L_2:
        /*000c*/ 	.byte	0x04, 0x11
        /*000e*/ 	.short	(.L_4 - .L_3)
	.align		4
.L_3:
        /*0010*/ 	.word	index@(attn_fwd)
        /*0014*/ 	.word	0x000005e0


	//----- nvinfo : EIATTR_MIN_STACK_SIZE
	.align		4
.L_4:
        /*0018*/ 	.byte	0x04, 0x12
        /*001a*/ 	.short	(.L_6 - .L_5)
	.align		4
.L_5:
        /*001c*/ 	.word	index@(attn_fwd)
        /*0020*/ 	.word	0x000005e0
.L_6:


//--------------------- .nv.compat                --------------------------
	.section	.nv.compat,"",@"SHT_CUDA_COMPAT_INFO"
	.align	4
        /*0000*/ 	.byte	0x02, 0x09, 0x01, 0x00, 0x02, 0x02, 0x04, 0x00, 0x02, 0x05, 0x05, 0x00, 0x03, 0x07, 0x01, 0x01
        /*0010*/ 	.byte	0x02, 0x03, 0x00, 0x00, 0x02, 0x06, 0x01, 0x00, 0x04, 0x0b, 0x08, 0x00, 0x00, 0x00, 0x00, 0x00
        /*0020*/ 	.byte	0x00, 0x00, 0x00, 0x00


//--------------------- .nv.info.attn_fwd         --------------------------
	.section	.nv.info.attn_fwd,"",@"SHT_CUDA_INFO"
	.sectionflags	@""
	.align	4


	//----- nvinfo : EIATTR_CUDA_API_VERSION
	.align		4
        /*0000*/ 	.byte	0x04, 0x37
        /*0002*/ 	.short	(.L_8 - .L_7)
.L_7:
        /*0004*/ 	.word	0x00000082


	//----- nvinfo : EIATTR_KPARAM_INFO
	.align		4
.L_8:
        /*0008*/ 	.byte	0x04, 0x17
        /*000a*/ 	.short	(.L_10 - .L_9)
.L_9:
        /*000c*/ 	.word	0x00000000
        /*0010*/ 	.short	0x0019
        /*0012*/ 	.short	0x0080
        /*0014*/ 	.byte	0x00, 0xf4, 0x21, 0x00


	//----- nvinfo : EIATTR_KPARAM_INFO
	.align		4
.L_10:
        /*0018*/ 	.byte	0x04, 0x17
        /*001a*/ 	.short	(.L_12 - .L_11)
.L_11:
        /*001c*/ 	.word	0x00000000
        /*0020*/ 	.short	0x0018
        /*0022*/ 	.short	0x0078
        /*0024*/ 	.byte	0x00, 0xf4, 0x21, 0x00


	//----- nvinfo : EIATTR_KPARAM_INFO
	.align		4
.L_12:
        /*0028*/ 	.byte	0x04, 0x17
        /*002a*/ 	.short	(.L_14 - .L_13)
.L_13:
        /*002c*/ 	.word	0x00000000
        /*0030*/ 	.short	0x0017
        /*0032*/ 	.short	0x0070
        /*0034*/ 	.byte	0x00, 0xf0, 0x11, 0x00


	//----- nvinfo : EIATTR_KPARAM_INFO
	.align		4
.L_14:
        /*0038*/ 	.byte	0x04, 0x17
        /*003a*/ 	.short	(.L_16 - .L_15)
.L_15:
        /*003c*/ 	.word	0x00000000
        /*0040*/ 	.short	0x0016
        /*0042*/ 	.short	0x006c
        /*0044*/ 	.byte	0x00, 0xf0, 0x11, 0x00


	//----- nvinfo : EIATTR_KPARAM_INFO
	.align		4
.L_16:
        /*0048*/ 	.byte	0x04, 0x17
        /*004a*/ 	.short	(.L_18 - .L_17)
.L_17:
        /*004c*/ 	.word	0x00000000
        /*0050*/ 	.short	0x0015
        /*0052*/ 	.short	0x0068
        /*0054*/ 	.byte	0x00, 0xf0, 0x11, 0x00


	//----- nvinfo : EIATTR_KPARAM_INFO
	.align		4
.L_18:
        /*0058*/ 	.byte	0x04, 0x17
        /*005a*/ 	.short	(.L_20 - .L_19)
.L_19:
        /*005c*/ 	.word	0x00000000
        /*0060*/ 	.short	0x0014
        /*0062*/ 	.short	0x0064
        /*0064*/ 	.byte	0x00, 0xf0, 0x11, 0x00


	//----- nvinfo : EIATTR_KPARAM_INFO
	.align		4
.L_20:
        /*0068*/ 	.byte	0x04, 0x17
        /*006a*/ 	.short	(.L_22 - .L_21)
.L_21:
        /*006c*/ 	.word	0x00000000
        /*0070*/ 	.short	0x0013
        /*0072*/ 	.short	0x0060
        /*0074*/ 	.byte	0x00, 0xf0, 0x11, 0x00


	//----- nvinfo : EIATTR_KPARAM_INFO
	.align		4
.L_22:
        /*0078*/ 	.byte	0x04, 0x17
        /*007a*/ 	.short	(.L_24 - .L_23)
.L_23:
        /*007c*/ 	.word	0x00000000
        /*0080*/ 	.short	0x0012
        /*0082*/ 	.short	0x005c
        /*0084*/ 	.byte	0x00, 0xf0, 0x11, 0x00


	//----- nvinfo : EIATTR_KPARAM_INFO
	.align		4
.L_24:
        /*0088*/ 	.byte	0x04, 0x17
        /*008a*/ 	.short	(.L_26 - .L_25)
.L_25:
        /*008c*/ 	.word	0x00000000
        /*0090*/ 	.short	0x0011
        /*0092*/ 	.short	0x0058
        /*0094*/ 	.byte	0x00, 0xf0, 0x11, 0x00


	//----- nvinfo : EIATTR_KPARAM_INFO
	.align		4
.L_26:
        /*0098*/ 	.byte	0x04, 0x17
        /*009a*/ 	.short	(.L_28 - .L_27)
.L_27:
        /*009c*/ 	.word	0x00000000
        /*00a0*/ 	.short	0x0010
        /*00a2*/ 	.short	0x0054
        /*00a4*/ 	.byte	0x00, 0xf0, 0x11, 0x00


	//----- nvinfo : EIATTR_KPARAM_INFO
	.align		4
.L_28:
        /*00a8*/ 	.byte	0x04, 0x17
        /*00aa*/ 	.short	(.L_30 - .L_29)
.L_29:
        /*00ac*/ 	.word	0x00000000
        /*00b0*/ 	.short	0x000f
        /*00b2*/ 	.short	0x0050
        /*00b4*/ 	.byte	0x00, 0xf0, 0x11, 0x00


	//----- nvinfo : EIATTR_KPARAM_INFO
	.align		4
.L_30:
        /*00b8*/ 	.byte	0x04, 0x17
        /*00ba*/ 	.short	(.L_32 - .L_31)
.L_31:
        /*00bc*/ 	.word	0x00000000
        /*00c0*/ 	.short	0x000e
        /*00c2*/ 	.short	0x004c
        /*00c4*/ 	.byte	0x00, 0xf0, 0x11, 0x00


	//----- nvinfo : EIATTR_KPARAM_INFO
	.align		4
.L_32:
        /*00c8*/ 	.byte	0x04, 0x17
        /*00ca*/ 	.short	(.L_34 - .L_33)
.L_33:
        /*00cc*/ 	.word	0x00000000
        /*00d0*/ 	.short	0x000d
        /*00d2*/ 	.short	0x0048
        /*00d4*/ 	.byte	0x00, 0xf0, 0x11, 0x00


	//----- nvinfo : EIATTR_KPARAM_INFO
	.align		4
.L_34:
        /*00d8*/ 	.byte	0x04, 0x17
        /*00da*/ 	.short	(.L_36 - .L_35)
.L_35:
        /*00dc*/ 	.word	0x00000000
        /*00e0*/ 	.short	0x000c
        /*00e2*/ 	.short	0x0044
        /*00e4*/ 	.byte	0x00, 0xf0, 0x11, 0x00


	//----- nvinfo : EIATTR_KPARAM_INFO
	.align		4
.L_36:
        /*00e8*/ 	.byte	0x04, 0x17
        /*00ea*/ 	.short	(.L_38 - .L_37)
.L_37:
        /*00ec*/ 	.word	0x00000000
        /*00f0*/ 	.short	0x000b
        /*00f2*/ 	.short	0x0040
        /*00f4*/ 	.byte	0x00, 0xf0, 0x11, 0x00


	//----- nvinfo : EIATTR_KPARAM_INFO
	.align		4
.L_38:
        /*00f8*/ 	.byte	0x04, 0x17
        /*00fa*/ 	.short	(.L_40 - .L_39)
.L_39:
        /*00fc*/ 	.word	0x00000000
        /*0100*/ 	.short	0x000a
        /*0102*/ 	.short	0x003c
        /*0104*/ 	.byte	0x00, 0xf0, 0x11, 0x00


	//----- nvinfo : EIATTR_KPARAM_INFO
	.align		4
.L_40:
        /*0108*/ 	.byte	0x04, 0x17
        /*010a*/ 	.short	(.L_42 - .L_41)
.L_41:
        /*010c*/ 	.word	0x00000000
        /*0110*/ 	.short	0x0009
        /*0112*/ 	.short	0x0038
        /*0114*/ 	.byte	0x00, 0xf0, 0x11, 0x00


	//----- nvinfo : EIATTR_KPARAM_INFO
	.align		4
.L_42:
        /*0118*/ 	.byte	0x04, 0x17
        /*011a*/ 	.short	(.L_44 - .L_43)
.L_43:
        /*011c*/ 	.word	0x00000000
        /*0120*/ 	.short	0x0008
        /*0122*/ 	.short	0x0034
        /*0124*/ 	.byte	0x00, 0xf0, 0x11, 0x00


	//----- nvinfo : EIATTR_KPARAM_INFO
	.align		4
.L_44:
        /*0128*/ 	.byte	0x04, 0x17
        /*012a*/ 	.short	(.L_46 - .L_45)
.L_45:
        /*012c*/ 	.word	0x00000000
        /*0130*/ 	.short	0x0007
        /*0132*/ 	.short	0x0030
        /*0134*/ 	.byte	0x00, 0xf0, 0x11, 0x00


	//----- nvinfo : EIATTR_KPARAM_INFO
	.align		4
.L_46:
        /*0138*/ 	.byte	0x04, 0x17
        /*013a*/ 	.short	(.L_48 - .L_47)
.L_47:
        /*013c*/ 	.word	0x00000000
        /*0140*/ 	.short	0x0006
        /*0142*/ 	.short	0x002c
        /*0144*/ 	.byte	0x00, 0xf0, 0x11, 0x00


	//----- nvinfo : EIATTR_KPARAM_INFO
	.align		4
.L_48:
        /*0148*/ 	.byte	0x04, 0x17
        /*014a*/ 	.short	(.L_50 - .L_49)
.L_49:
        /*014c*/ 	.word	0x00000000
        /*0150*/ 	.short	0x0005
        /*0152*/ 	.short	0x0028
        /*0154*/ 	.byte	0x00, 0xf0, 0x11, 0x00


	//----- nvinfo : EIATTR_KPARAM_INFO
	.align		4
.L_50:
        /*0158*/ 	.byte	0x04, 0x17
        /*015a*/ 	.short	(.L_52 - .L_51)
.L_51:
        /*015c*/ 	.word	0x00000000
        /*0160*/ 	.short	0x0004
        /*0162*/ 	.short	0x0020
        /*0164*/ 	.byte	0x00, 0xf4, 0x21, 0x00


	//----- nvinfo : EIATTR_KPARAM_INFO
	.align		4
.L_52:
        /*0168*/ 	.byte	0x04, 0x17
        /*016a*/ 	.short	(.L_54 - .L_53)
.L_53:
        /*016c*/ 	.word	0x00000000
        /*0170*/ 	.short	0x0003
        /*0172*/ 	.short	0x0018
        /*0174*/ 	.byte	0x00, 0xf4, 0x21, 0x00


	//----- nvinfo : EIATTR_KPARAM_INFO
	.align		4
.L_54:
        /*0178*/ 	.byte	0x04, 0x17
        /*017a*/ 	.short	(.L_56 - .L_55)
.L_55:
        /*017c*/ 	.word	0x00000000
        /*0180*/ 	.short	0x0002
        /*0182*/ 	.short	0x0010
        /*0184*/ 	.byte	0x00, 0xf4, 0x21, 0x00


	//----- nvinfo : EIATTR_KPARAM_INFO
	.align		4
.L_56:
        /*0188*/ 	.byte	0x04, 0x17
        /*018a*/ 	.short	(.L_58 - .L_57)
.L_57:
        /*018c*/ 	.word	0x00000000
        /*0190*/ 	.short	0x0001
        /*0192*/ 	.short	0x0008
        /*0194*/ 	.byte	0x00, 0xf4, 0x21, 0x00


	//----- nvinfo : EIATTR_KPARAM_INFO
	.align		4
.L_58:
        /*0198*/ 	.byte	0x04, 0x17
        /*019a*/ 	.short	(.L_60 - .L_59)
.L_59:
        /*019c*/ 	.word	0x00000000
        /*01a0*/ 	.short	0x0000
        /*01a2*/ 	.short	0x0000
        /*01a4*/ 	.byte	0x00, 0xf4, 0x21, 0x00


	//----- nvinfo : EIATTR_SPARSE_MMA_MASK
	.align		4
.L_60:
        /*01a8*/ 	.byte	0x03, 0x50
        /*01aa*/ 	.short	0x0000


	//----- nvinfo : EIATTR_MAXREG_COUNT
	.align		4
        /*01ac*/ 	.byte	0x03, 0x1b
        /*01ae*/ 	.short	0x00ff


	//----- nvinfo : EIATTR_NUM_BARRIERS
	.align		4
        /*01b0*/ 	.byte	0x02, 0x4c
        /*01b2*/ 	.byte	0x01
	.zero		1


	//----- nvinfo : EIATTR_ANNOTATIONS
	.align		4
        /*01b4*/ 	.byte	0x04, 0x55
        /*01b6*/ 	.short	(.L_62 - .L_61)


	//   ....[0]....
.L_61:
        /*01b8*/ 	.word	0x00000001
        /*01bc*/ 	.byte	0x30, 0x26, 0x00, 0x00, 0x01, 0x00, 0x00, 0x00, 0x40, 0x26, 0x00, 0x00, 0x01, 0x00, 0x00, 0x00
        /* <DEDUP_REMOVED lines=193> */
        /*0ddc*/ 	.byte	0xd0, 0xb8, 0x00, 0x00, 0x01, 0x00, 0x00, 0x00, 0xe0, 0xb8, 0x00, 0x00


	//----- nvinfo : EIATTR_MERCURY_ISA_VERSION
	.align		4
.L_62:
        /*0de8*/ 	.byte	0x03, 0x5f
        /*0dea*/ 	.short	0x0101


	//----- nvinfo : EIATTR_COOP_GROUP_MASK_REGIDS
	.align		4
        /*0dec*/ 	.byte	0x04, 0x29
        /*0dee*/ 	.short	(.L_64 - .L_63)


	//   ....[0]....
.L_63:
        /*0df0*/ 	.word	0xffffffff


	//   ....[1]....
        /*0df4*/ 	.word	0xffffffff


	//   ....[2]....
        /*0df8*/ 	.word	0xffffffff


	//   ....[3]....
        /*0dfc*/ 	.word	0xffffffff


	//   ....[4]....
        /*0e00*/ 	.word	0xffffffff


	//   ....[5]....
        /*0e04*/ 	.word	0xffffffff


	//   ....[6]....
        /*0e08*/ 	.word	0xffffffff


	//   ....[7]....
        /*0e0c*/ 	.word	0xffffffff


	//----- nvinfo : EIATTR_COOP_GROUP_INSTR_OFFSETS
	.align		4
.L_64:
        /*0e10*/ 	.byte	0x04, 0x28
        /*0e12*/ 	.short	(.L_66 - .L_65)


	//   ....[0]....
.L_65:
        /*0e14*/ 	.word	0x0000a250


	//   ....[1]....
        /*0e18*/ 	.word	0x0000a340


	//   ....[2]....
        /*0e1c*/ 	.word	0x0000a450


	//   ....[3]....
        /*0e20*/ 	.word	0x0000a4b0


	//   ....[4]....
        /*0e24*/ 	.word	0x0000b710


	//   ....[5]....
        /*0e28*/ 	.word	0x0000b720


	//   ....[6]....
        /*0e2c*/ 	.word	0x0000b760


	//   ....[7]....
        /*0e30*/ 	.word	0x0000b770


	//----- nvinfo : EIATTR_EXIT_INSTR_OFFSETS
	.align		4
.L_66:
        /*0e34*/ 	.byte	0x04, 0x1c
        /*0e36*/ 	.short	(.L_68 - .L_67)


	//   ....[0]....
.L_67:
        /*0e38*/ 	.word	0x00010bb0


	//   ....[1]....
        /*0e3c*/ 	.word	0x00010c60


	//----- nvinfo : EIATTR_REQNTID
	.align		4
.L_68:
        /*0e40*/ 	.byte	0x04, 0x10
        /*0e42*/ 	.short	(.L_70 - .L_69)
.L_69:
        /*0e44*/ 	.word	0x00000100
        /*0e48*/ 	.word	0x00000001
        /*0e4c*/ 	.word	0x00000001


	//----- nvinfo : EIATTR_CBANK_PARAM_SIZE
	.align		4
.L_70:
        /*0e50*/ 	.byte	0x03, 0x19
        /*0e52*/ 	.short	0x0088


	//----- nvinfo : EIATTR_PARAM_CBANK
	.align		4
        /*0e54*/ 	.byte	0x04, 0x0a
        /*0e56*/ 	.short	(.L_72 - .L_71)
	.align		4
.L_71:
        /*0e58*/ 	.word	index@(.nv.constant0.attn_fwd)
        /*0e5c*/ 	.short	0x0210
        /*0e5e*/ 	.short	0x0088


	//----- nvinfo : EIATTR_SW_WAR
	.align		4
.L_72:
        /*0e60*/ 	.byte	0x04, 0x36
        /*0e62*/ 	.short	(.L_74 - .L_73)
.L_73:
        /*0e64*/ 	.word	0x00000008
.L_74:


//--------------------- .nv.callgraph             --------------------------
	.section	.nv.callgraph,"",@"SHT_CUDA_CALLGRAPH"
	.align	4
	.sectionentsize	8
	.align		4
        /*0000*/ 	.word	0x00000000
	.align		4
        /*0004*/ 	.word	0xffffffff
	.align		4
        /*0008*/ 	.word	0x00000000
	.align		4
        /*000c*/ 	.word	0xfffffffe
	.align		4
        /*0010*/ 	.word	0x00000000
	.align		4
        /*0014*/ 	.word	0xfffffffd
	.align		4
        /*0018*/ 	.word	0x00000000
	.align		4
        /*001c*/ 	.word	0xfffffffc


//--------------------- .nv.constant4             --------------------------
	.section	.nv.constant4,"a",@progbits
	.align	8
	.align		8
.nv.constant4:
        /*0000*/ 	.dword	_$_str


//--------------------- .text.attn_fwd            --------------------------
	.section	.text.attn_fwd,"ax",@progbits
	.align	128
        .global         attn_fwd
        .type           attn_fwd,@function
        .size           attn_fwd,(.L_x_3 - attn_fwd)
        .other          attn_fwd,@"STO_CUDA_ENTRY STV_DEFAULT"
attn_fwd:
.text.attn_fwd:
[----:B------:R-:W0:Y:S01]  /*0000*/  LDC R1, c[0x0][0x28] ;  /* 0x00000a00ff017b82 */ /* 0x000e220000000800 */
[----:B------:R-:W1:Y:S07]  /*0010*/  S2R R16, SR_CTAID.X ;  /* 0x0000000000107919 */ /* 0x000e6e0000002500 */
[----:B------:R-:W2:Y:S01]  /*0020*/  LDC.64 R2, c[0x0][0x240] ;  /* 0x00009000ff027b82 */ /* 0x000ea20000000a00 */
[----:B------:R-:W-:Y:S01]  /*0030*/  ULDC.64 UR60, c[0x0][0x208] ;  /* 0x00008200003c7ab9 */ /* 0x000fe20000000a00 */
[----:B0-----:R-:W-:Y:S01]  /*0040*/  VIADD R1, R1, 0xfffffa20 ;  /* 0xfffffa2001017836 */ /* 0x001fe20000000000 */
[----:B------:R-:W0:Y:S01]  /*0050*/  S2R R168, SR_TID.X ;  /* 0x0000000000a87919 */ /* 0x000e220000002100 */
[----:B------:R-:W2:Y:S04]  /*0060*/  S2R R170, SR_CTAID.Y ;  /* 0x0000000000aa7919 */ /* 0x000ea80000002600 */
[----:B------:R-:W3:Y:S08]  /*0070*/  LDC R15, c[0x0][0x248] ;  /* 0x00009200ff0f7b82 */ /* 0x000ef00000000800 */
[----:B------:R-:W4:Y:S01]  /*0080*/  LDC.64 R10, c[0x0][0x210] ;  /* 0x00008400ff0a7b82 */ /* 0x000f220000000a00 */
[----:B-1----:R-:W-:Y:S01]  /*0090*/  IMAD.SHL.U32 R16, R16, 0x40, RZ ;  /* 0x0000004010107824 */ /* 0x002fe200078e00ff */
[----:B0-----:R-:W-:-:S04]  /*00a0*/  SHF.R.U32.HI R4, RZ, 0x6, R168 ;  /* 0x00000006ff047819 */ /* 0x001fc800000116a8 */
[----:B------:R-:W-:Y:S02]  /*00b0*/  LOP3.LUT R5, R16, 0x3f, R168, 0xf8, !PT ;  /* 0x0000003f10057812 */ /* 0x000fe400078ef8a8 */
[----:B------:R-:W-:Y:S01]  /*00c0*/  SGXT.U32 R4, R4, 0x2 ;  /* 0x000000020404781a */ /* 0x000fe20000000000 */
[----:B--2---:R-:W-:Y:S02]  /*00d0*/  IMAD R0, R170, R2, RZ ;  /* 0x00000002aa007224 */ /* 0x004fe400078e02ff */
[----:B------:R-:W-:Y:S02]  /*00e0*/  IMAD R2, R5, R3, RZ ;  /* 0x0000000305027224 */ /* 0x000fe400078e02ff */
[----:B---3--:R-:W-:Y:S02]  /*00f0*/  IMAD R7, R4, R15, RZ ;  /* 0x0000000f04077224 */ /* 0x008fe400078e02ff */
[----:B------:R-:W-:Y:S02]  /*0100*/  IMAD.SHL.U32 R3, R0, 0x2, RZ ;  /* 0x0000000200037824 */ /* 0x000fe400078e00ff */
[----:B------:R-:W-:-:S02]  /*0110*/  IMAD.SHL.U32 R4, R2, 0x2, RZ ;  /* 0x0000000202047824 */ /* 0x000fc400078e00ff */
[----:B------:R-:W-:Y:S02]  /*0120*/  IMAD R9, R15, 0x4, R7 ;  /* 0x000000040f097824 */ /* 0x000fe400078e0207 */
[----:B------:R-:W-:-:S04]  /*0130*/  IMAD.HI R0, R0, 0x2, RZ ;  /* 0x0000000200007827 */ /* 0x000fc800078e02ff */
[----:B------:R-:W-:Y:S01]  /*0140*/  IMAD.HI R5, R2, 0x2, RZ ;  /* 0x0000000202057827 */ /* 0x000fe200078e02ff */
[----:B----4-:R-:W-:-:S03]  /*0150*/  IADD3 R2, P0, P1, R4, R10, R3 ;  /* 0x0000000a04027210 */ /* 0x010fc6000791e003 */
[----:B------:R-:W-:Y:S01]  /*0160*/  IMAD R3, R15, 0x4, R9 ;  /* 0x000000040f037824 */ /* 0x000fe200078e0209 */
[----:B------:R-:W-:Y:S02]  /*0170*/  IADD3.X R0, R5, R11, R0, P0, P1 ;  /* 0x0000000b05007210 */ /* 0x000fe400007e2400 */
[-C--:B------:R-:W-:Y:S01]  /*0180*/  LEA R6, P0, R7, R2.reuse, 0x1 ;  /* 0x0000000207067211 */ /* 0x080fe200078008ff */
[----:B------:R-:W-:Y:S01]  /*0190*/  IMAD R13, R15, 0x4, R3 ;  /* 0x000000040f0d7824 */ /* 0x000fe200078e0203 */
[----:B------:R-:W-:Y:S02]  /*01a0*/  LEA R10, P1, R3, R2, 0x1 ;  /* 0x00000002030a7211 */ /* 0x000fe400078208ff */
[----:B------:R-:W-:Y:S01]  /*01b0*/  LEA.HI.X.SX32 R7, R7, R0, 0x1, P0 ;  /* 0x0000000007077211 */ /* 0x000fe200000f0eff */
[----:B------:R-:W-:Y:S01]  /*01c0*/  IMAD R17, R15, 0x4, R13 ;  /* 0x000000040f117824 */ /* 0x000fe200078e020d */
[----:B------:R-:W-:Y:S02]  /*01d0*/  LEA R8, P0, R9, R2, 0x1 ;  /* 0x0000000209087211 */ /* 0x000fe400078008ff */
[-C--:B------:R-:W-:Y:S01]  /*01e0*/  LEA.HI.X.SX32 R11, R3, R0.reuse, 0x1, P1 ;  /* 0x00000000030b7211 */ /* 0x080fe200008f0eff */
[----:B------:R-:W-:Y:S01]  /*01f0*/  IMAD R21, R15, 0x4, R17 ;  /* 0x000000040f157824 */ /* 0x000fe200078e0211 */
[----:B------:R-:W-:Y:S01]  /*0200*/  LEA.HI.X.SX32 R9, R9, R0, 0x1, P0 ;  /* 0x0000000009097211 */ /* 0x000fe200000f0eff */
[----:B------:R-:W2:Y:S01]  /*0210*/  LDG.E.U16 R3, desc[UR60][R6.64] ;  /* 0x0000003c06037981 */ /* 0x000ea2000c1e1500 */
[----:B------:R-:W-:-:S02]  /*0220*/  LEA R12, P0, R13, R2, 0x1 ;  /* 0x000000020d0c7211 */ /* 0x000fc400078008ff */
[----:B------:R-:W-:Y:S01]  /*0230*/  LEA R18, P1, R17, R2, 0x1 ;  /* 0x0000000211127211 */ /* 0x000fe200078208ff */
[----:B------:R0:W3:Y:S01]  /*0240*/  LDG.E.U16 R5, desc[UR60][R10.64] ;  /* 0x0000003c0a057981 */ /* 0x0000e2000c1e1500 */
[-C--:B------:R-:W-:Y:S02]  /*0250*/  LEA.HI.X.SX32 R13, R13, R0.reuse, 0x1, P0 ;  /* 0x000000000d0d7211 */ /* 0x080fe400000f0eff */
[----:B------:R-:W-:Y:S01]  /*0260*/  LEA.HI.X.SX32 R19, R17, R0, 0x1, P1 ;  /* 0x0000000011137211 */ /* 0x000fe200008f0eff */
[----:B------:R-:W-:Y:S01]  /*0270*/  IMAD R17, R15, 0x4, R21 ;  /* 0x000000040f117824 */ /* 0x000fe200078e0215 */
[C---:B------:R-:W-:Y:S01]  /*0280*/  LEA R20, P0, R21.reuse, R2, 0x1 ;  /* 0x0000000215147211 */ /* 0x040fe200078008ff */
[----:B------:R1:W4:Y:S03]  /*0290*/  LDG.E.U16 R6, desc[UR60][R12.64] ;  /* 0x0000003c0c067981 */ /* 0x000326000c1e1500 */
[----:B------:R-:W-:Y:S01]  /*02a0*/  LEA.HI.X.SX32 R21, R21, R0, 0x1, P0 ;  /* 0x0000000015157211 */ /* 0x000fe200000f0eff */
[----:B0-----:R-:W-:Y:S01]  /*02b0*/  IMAD R11, R15, 0x4, R17 ;  /* 0x000000040f0b7824 */ /* 0x001fe200078e0211 */
[C---:B------:R-:W-:Y:S01]  /*02c0*/  LEA R22, P0, R17.reuse, R2, 0x1 ;  /* 0x0000000211167211 */ /* 0x040fe200078008ff */
[----:B------:R0:W5:Y:S03]  /*02d0*/  LDG.E.U16 R7, desc[UR60][R18.64] ;  /* 0x0000003c12077981 */ /* 0x000166000c1e1500 */
[----:B------:R-:W-:Y:S01]  /*02e0*/  LEA.HI.X.SX32 R23, R17, R0, 0x1, P0 ;  /* 0x0000000011177211 */ /* 0x000fe200000f0eff */
[----:B------:R-:W-:Y:S01]  /*02f0*/  IMAD R17, R15, 0x4, R11 ;  /* 0x000000040f117824 */ /* 0x000fe200078e020b */
[-C--:B------:R-:W-:Y:S01]  /*0300*/  LEA R24, P0, R11, R2.reuse, 0x1 ;  /* 0x000000020b187211 */ /* 0x080fe200078008ff */
[----:B------:R-:W4:Y:S02]  /*0310*/  LDG.E.U16 R4, desc[UR60][R8.64] ;  /* 0x0000003c08047981 */ /* 0x000f24000c1e1500 */
[----:B------:R-:W-:Y:S01]  /*0320*/  IMAD R29, R15, 0x4, R17 ;  /* 0x000000040f1d7824 */ /* 0x000fe200078e0211 */
[----:B------:R-:W-:-:S03]  /*0330*/  LEA R26, P1, R17, R2, 0x1 ;  /* 0x00000002111a7211 */ /* 0x000fc600078208ff */
[----:B-1----:R-:W-:Y:S01]  /*0340*/  IMAD R13, R15, 0x4, R29 ;  /* 0x000000040f0d7824 */ /* 0x002fe200078e021d */
[-C--:B------:R-:W-:Y:S02]  /*0350*/  LEA.HI.X.SX32 R25, R11, R0.reuse, 0x1, P0 ;  /* 0x000000000b197211 */ /* 0x080fe400000f0eff */
[----:B------:R-:W-:Y:S01]  /*0360*/  LEA.HI.X.SX32 R27, R17, R0, 0x1, P1 ;  /* 0x00000000111b7211 */ /* 0x000fe200008f0eff */
[----:B------:R-:W-:Y:S01]  /*0370*/  IMAD R17, R15, 0x4, R13 ;  /* 0x000000040f117824 */ /* 0x000fe200078e020d */
[----:B------:R-:W-:Y:S01]  /*0380*/  LEA R28, P0, R29, R2, 0x1 ;  /* 0x000000021d1c7211 */ /* 0x000fe200078008ff */
[----:B------:R1:W4:Y:S02]  /*0390*/  LDG.E.U16 R8, desc[UR60][R20.64] ;  /* 0x0000003c14087981 */ /* 0x000324000c1e1500 */
[----:B------:R-:W-:Y:S01]  /*03a0*/  IMAD R31, R15, 0x4, R17 ;  /* 0x000000040f1f7824 */ /* 0x000fe200078e0211 */
[----:B------:R-:W-:Y:S01]  /*03b0*/  LEA.HI.X.SX32 R29, R29, R0, 0x1, P0 ;  /* 0x000000001d1d7211 */ /* 0x000fe200000f0eff */
[----:B------:R1:W4:Y:S01]  /*03c0*/  LDG.E.U16 R11, desc[UR60][R26.64] ;  /* 0x0000003c1a0b7981 */ /* 0x000322000c1e1500 */
[----:B0-----:R-:W-:Y:S01]  /*03d0*/  LEA R18, P0, R13, R2, 0x1 ;  /* 0x000000020d127211 */ /* 0x001fe200078008ff */
[----:B------:R-:W-:-:S02]  /*03e0*/  IMAD R33, R15, 0x4, R31 ;  /* 0x000000040f217824 */ /* 0x000fc400078e021f */
[----:B------:R0:W4:Y:S01]  /*03f0*/  LDG.E.U16 R9, desc[UR60][R22.64] ;  /* 0x0000003c16097981 */ /* 0x000122000c1e1500 */
[----:B------:R-:W-:Y:S02]  /*0400*/  LEA.HI.X.SX32 R19, R13, R0, 0x1, P0 ;  /* 0x000000000d137211 */ /* 0x000fe400000f0eff */
[----:B-1----:R-:W-:Y:S01]  /*0410*/  LEA R20, P0, R17, R2, 0x1 ;  /* 0x0000000211147211 */ /* 0x002fe200078008ff */
[----:B------:R1:W4:Y:S01]  /*0420*/  LDG.E.U16 R10, desc[UR60][R24.64] ;  /* 0x0000003c180a7981 */ /* 0x000322000c1e1500 */
[----:B------:R-:W-:Y:S02]  /*0430*/  IMAD R27, R15, 0x4, R33 ;  /* 0x000000040f1b7824 */ /* 0x000fe400078e0221 */
[----:B------:R-:W-:Y:S01]  /*0440*/  LEA.HI.X.SX32 R21, R17, R0, 0x1, P0 ;  /* 0x0000000011157211 */ /* 0x000fe200000f0eff */
[----:B------:R1:W4:Y:S01]  /*0450*/  LDG.E.U16 R12, desc[UR60][R28.64] ;  /* 0x0000003c1c0c7981 */ /* 0x000322000c1e1500 */
[----:B0-----:R-:W-:-:S03]  /*0460*/  LEA R22, P1, R31, R2, 0x1 ;  /* 0x000000021f167211 */ /* 0x001fc600078208ff */
[----:B------:R-:W4:Y:S01]  /*0470*/  LDG.E.U16 R13, desc[UR60][R18.64] ;  /* 0x0000003c120d7981 */ /* 0x000f22000c1e1500 */
[----:B-1----:R-:W-:-:S03]  /*0480*/  LEA R24, P0, R33, R2, 0x1 ;  /* 0x0000000221187211 */ /* 0x002fc600078008ff */
[----:B------:R-:W4:Y:S01]  /*0490*/  LDG.E.U16 R14, desc[UR60][R20.64] ;  /* 0x0000003c140e7981 */ /* 0x000f22000c1e1500 */
[----:B------:R-:W-:Y:S01]  /*04a0*/  IMAD R29, R15, 0x4, R27 ;  /* 0x000000040f1d7824 */ /* 0x000fe200078e021b */
        /* <DEDUP_REMOVED lines=8> */
[----:B------:R-:W-:-:S02]  /*0530*/  LEA R28, P0, R29, R2, 0x1 ;  /* 0x000000021d1c7211 */ /* 0x000fc400078008ff */
[----:B------:R-:W-:Y:S01]  /*0540*/  LEA R30, P1, R31, R2, 0x1 ;  /* 0x000000021f1e7211 */ /* 0x000fe200078208ff */
[----:B------:R1:W4:Y:S01]  /*0550*/  LDG.E.U16 R19, desc[UR60][R26.64] ;  /* 0x0000003c1a137981 */ /* 0x000322000c1e1500 */
[----:B------:R-:W-:Y:S01]  /*0560*/  LEA.HI.X.SX32 R29, R29, R0, 0x1, P0 ;  /* 0x000000001d1d7211 */ /* 0x000fe200000f0eff */
[----:B0-----:R-:W-:Y:S01]  /*0570*/  IMAD R23, R15, 0x4, R33 ;  /* 0x000000040f177824 */ /* 0x001fe200078e0221 */
[----:B------:R-:W-:-:S03]  /*0580*/  LEA R32, P0, R33, R2, 0x1 ;  /* 0x0000000221207211 */ /* 0x000fc600078008ff */
[----:B-1----:R-:W-:Y:S01]  /*0590*/  IMAD R25, R15, 0x4, R23 ;  /* 0x000000040f197824 */ /* 0x002fe200078e0217 */
[----:B------:R-:W-:Y:S01]  /*05a0*/  LEA.HI.X.SX32 R33, R33, R0, 0x1, P0 ;  /* 0x0000000021217211 */ /* 0x000fe200000f0eff */
[----:B------:R0:W4:Y:S01]  /*05b0*/  LDG.E.U16 R20, desc[UR60][R28.64] ;  /* 0x0000003c1c147981 */ /* 0x000122000c1e1500 */
[----:B------:R-:W-:Y:S01]  /*05c0*/  LEA R34, P0, R23, R2, 0x1 ;  /* 0x0000000217227211 */ /* 0x000fe200078008ff */
[----:B------:R-:W-:Y:S01]  /*05d0*/  IMAD R39, R15, 0x4, R25 ;  /* 0x000000040f277824 */ /* 0x000fe200078e0219 */
[-C--:B------:R-:W-:Y:S01]  /*05e0*/  LEA.HI.X.SX32 R31, R31, R0.reuse, 0x1, P1 ;  /* 0x000000001f1f7211 */ /* 0x080fe200008f0eff */
[----:B------:R-:W4:Y:S01]  /*05f0*/  LDG.E.U16 R22, desc[UR60][R32.64] ;  /* 0x0000003c20167981 */ /* 0x000f22000c1e1500 */
[----:B------:R-:W-:Y:S01]  /*0600*/  LEA.HI.X.SX32 R35, R23, R0, 0x1, P0 ;  /* 0x0000000017237211 */ /* 0x000fe200000f0eff */
[----:B------:R-:W-:Y:S01]  /*0610*/  IMAD R27, R15, 0x4, R39 ;  /* 0x000000040f1b7824 */ /* 0x000fe200078e0227 */
[----:B------:R-:W-:Y:S01]  /*0620*/  LEA R36, P0, R25, R2, 0x1 ;  /* 0x0000000219247211 */ /* 0x000fe200078008ff */
[----:B------:R1:W4:Y:S02]  /*0630*/  LDG.E.U16 R21, desc[UR60][R30.64] ;  /* 0x0000003c1e157981 */ /* 0x000324000c1e1500 */
[----:B0-----:R-:W-:Y:S01]  /*0640*/  IMAD R29, R15, 0x4, R27 ;  /* 0x000000040f1d7824 */ /* 0x001fe200078e021b */
[----:B------:R-:W-:Y:S01]  /*0650*/  LEA.HI.X.SX32 R37, R25, R0, 0x1, P0 ;  /* 0x0000000019257211 */ /* 0x000fe200000f0eff */
[----:B------:R0:W4:Y:S01]  /*0660*/  LDG.E.U16 R23, desc[UR60][R34.64] ;  /* 0x0000003c22177981 */ /* 0x000122000c1e1500 */
[----:B------:R-:W-:-:S02]  /*0670*/  LEA R40, P0, R27, R2, 0x1 ;  /* 0x000000021b287211 */ /* 0x000fc400078008ff */
[----:B------:R-:W-:Y:S01]  /*0680*/  LEA R38, P1, R39, R2, 0x1 ;  /* 0x0000000227267211 */ /* 0x000fe200078208ff */
[----:B------:R0:W4:Y:S01]  /*0690*/  LDG.E.U16 R24, desc[UR60][R36.64] ;  /* 0x0000003c24187981 */ /* 0x000122000c1e1500 */
[----:B------:R-:W-:Y:S01]  /*06a0*/  LEA.HI.X.SX32 R41, R27, R0, 0x1, P0 ;  /* 0x000000001b297211 */ /* 0x000fe200000f0eff */
[----:B------:R-:W-:Y:S01]  /*06b0*/  IMAD R27, R15, 0x4, R29 ;  /* 0x000000040f1b7824 */ /* 0x000fe200078e021d */
[----:B-1----:R-:W-:Y:S02]  /*06c0*/  LEA R30, P0, R29, R2, 0x1 ;  /* 0x000000021d1e7211 */ /* 0x002fe400078008ff */
[-C--:B------:R-:W-:Y:S01]  /*06d0*/  LEA.HI.X.SX32 R39, R39, R0.reuse, 0x1, P1 ;  /* 0x0000000027277211 */ /* 0x080fe200008f0eff */
[----:B------:R-:W4:Y:S01]  /*06e0*/  LDG.E.U16 R26, desc[UR60][R40.64] ;  /* 0x0000003c281a7981 */ /* 0x000f22000c1e1500 */
[----:B------:R-:W-:Y:S01]  /*06f0*/  LEA.HI.X.SX32 R31, R29, R0, 0x1, P0 ;  /* 0x000000001d1f7211 */ /* 0x000fe200000f0eff */
[----:B------:R-:W-:Y:S01]  /*0700*/  IMAD R29, R15, 0x4, R27 ;  /* 0x000000040f1d7824 */ /* 0x000fe200078e021b */
[----:B------:R-:W-:Y:S01]  /*0710*/  LEA R32, P0, R27, R2, 0x1 ;  /* 0x000000021b207211 */ /* 0x000fe200078008ff */
[----:B------:R1:W4:Y:S02]  /*0720*/  LDG.E.U16 R25, desc[UR60][R38.64] ;  /* 0x0000003c26197981 */ /* 0x000324000c1e1500 */
[----:B------:R-:W-:Y:S01]  /*0730*/  IMAD R43, R15, 0x4, R29 ;  /* 0x000000040f2b7824 */ /* 0x000fe200078e021d */
[----:B------:R-:W-:-:S02]  /*0740*/  LEA.HI.X.SX32 R33, R27, R0, 0x1, P0 ;  /* 0x000000001b217211 */ /* 0x000fc400000f0eff */
[-C--:B0-----:R-:W-:Y:S01]  /*0750*/  LEA R34, P1, R29, R2.reuse, 0x1 ;  /* 0x000000021d227211 */ /* 0x081fe200078208ff */
[----:B------:R-:W4:Y:S01]  /*0760*/  LDG.E.U16 R27, desc[UR60][R30.64] ;  /* 0x0000003c1e1b7981 */ /* 0x000f22000c1e1500 */
[----:B------:R-:W-:Y:S01]  /*0770*/  LEA R36, P0, R43, R2, 0x1 ;  /* 0x000000022b247211 */ /* 0x000fe200078008ff */
[----:B-1----:R-:W-:-:S03]  /*0780*/  IMAD R39, R15, 0x4, R43 ;  /* 0x000000040f277824 */ /* 0x002fc600078e022b */
[----:B------:R-:W-:Y:S01]  /*0790*/  LEA.HI.X.SX32 R37, R43, R0, 0x1, P0 ;  /* 0x000000002b257211 */ /* 0x000fe200000f0eff */
[----:B------:R-:W4:Y:S01]  /*07a0*/  LDG.E.U16 R28, desc[UR60][R32.64] ;  /* 0x0000003c201c7981 */ /* 0x000f22000c1e1500 */
[----:B------:R-:W-:Y:S01]  /*07b0*/  IMAD R41, R15, 0x4, R39 ;  /* 0x000000040f297824 */ /* 0x000fe200078e0227 */
[----:B------:R-:W-:Y:S02]  /*07c0*/  LEA R38, P0, R39, R2, 0x1 ;  /* 0x0000000227267211 */ /* 0x000fe400078008ff */
[----:B------:R-:W4:Y:S01]  /*07d0*/  LDG.E.U16 R30, desc[UR60][R36.64] ;  /* 0x0000003c241e7981 */ /* 0x000f22000c1e1500 */
[----:B------:R-:W-:Y:S01]  /*07e0*/  IMAD R43, R15, 0x4, R41 ;  /* 0x000000040f2b7824 */ /* 0x000fe200078e0229 */
[-C--:B------:R-:W-:Y:S02]  /*07f0*/  LEA.HI.X.SX32 R35, R29, R0.reuse, 0x1, P1 ;  /* 0x000000001d237211 */ /* 0x080fe400008f0eff */
[----:B------:R-:W-:Y:S01]  /*0800*/  LEA.HI.X.SX32 R39, R39, R0, 0x1, P0 ;  /* 0x0000000027277211 */ /* 0x000fe200000f0eff */
[----:B------:R-:W-:Y:S01]  /*0810*/  IMAD R45, R15, 0x4, R43 ;  /* 0x000000040f2d7824 */ /* 0x000fe200078e022b */
[C---:B------:R-:W-:Y:S01]  /*0820*/  LEA R40, P0, R41.reuse, R2, 0x1 ;  /* 0x0000000229287211 */ /* 0x040fe200078008ff */
[----:B------:R0:W4:Y:S03]  /*0830*/  LDG.E.U16 R29, desc[UR60][R34.64] ;  /* 0x0000003c221d7981 */ /* 0x000126000c1e1500 */
[----:B------:R-:W-:Y:S01]  /*0840*/  LEA.HI.X.SX32 R41, R41, R0, 0x1, P0 ;  /* 0x0000000029297211 */ /* 0x000fe200000f0eff */
[----:B------:R1:W4:Y:S01]  /*0850*/  LDG.E.U16 R31, desc[UR60][R38.64] ;  /* 0x0000003c261f7981 */ /* 0x000322000c1e1500 */
[----:B------:R-:W-:-:S02]  /*0860*/  LEA R44, P0, R45, R2, 0x1 ;  /* 0x000000022d2c7211 */ /* 0x000fc400078008ff */
[----:B------:R-:W-:Y:S01]  /*0870*/  LEA R42, P1, R43, R2, 0x1 ;  /* 0x000000022b2a7211 */ /* 0x000fe200078208ff */
[----:B------:R1:W4:Y:S01]  /*0880*/  LDG.E.U16 R32, desc[UR60][R40.64] ;  /* 0x0000003c28207981 */ /* 0x000322000c1e1500 */
[----:B0-----:R-:W-:Y:S01]  /*0890*/  IMAD R35, R15, 0x4, R45 ;  /* 0x000000040f237824 */ /* 0x001fe200078e022d */
[----:B------:R-:W-:-:S03]  /*08a0*/  LEA.HI.X.SX32 R45, R45, R0, 0x1, P0 ;  /* 0x000000002d2d7211 */ /* 0x000fc600000f0eff */
[----:B------:R-:W-:Y:S01]  /*08b0*/  IMAD R37, R15, 0x4, R35 ;  /* 0x000000040f257824 */ /* 0x000fe200078e0223 */
[----:B------:R-:W-:Y:S01]  /*08c0*/  LEA R46, P0, R35, R2, 0x1 ;  /* 0x00000002232e7211 */ /* 0x000fe200078008ff */
[----:B------:R-:W4:Y:S02]  /*08d0*/  LDG.E.U16 R34, desc[UR60][R44.64] ;  /* 0x0000003c2c227981 */ /* 0x000f24000c1e1500 */
[----:B------:R-:W-:Y:S01]  /*08e0*/  IMAD R51, R15, 0x4, R37 ;  /* 0x000000040f337824 */ /* 0x000fe200078e0225 */
[----:B------:R-:W-:Y:S02]  /*08f0*/  LEA.HI.X.SX32 R47, R35, R0, 0x1, P0 ;  /* 0x00000000232f7211 */ /* 0x000fe400000f0eff */
[----:B------:R-:W-:Y:S01]  /*0900*/  LEA R48, P0, R37, R2, 0x1 ;  /* 0x0000000225307211 */ /* 0x000fe200078008ff */
[----:B-1----:R-:W-:Y:S01]  /*0910*/  IMAD R39, R15, 0x4, R51 ;  /* 0x000000040f277824 */ /* 0x002fe200078e0233 */
[-C--:B------:R-:W-:Y:S01]  /*0920*/  LEA.HI.X.SX32 R43, R43, R0.reuse, 0x1, P1 ;  /* 0x000000002b2b7211 */ /* 0x080fe200008f0eff */
[----:B------:R-:W4:Y:S01]  /*0930*/  LDG.E.U16 R35, desc[UR60][R46.64] ;  /* 0x0000003c2e237981 */ /* 0x000f22000c1e1500 */
[----:B------:R-:W-:Y:S01]  /*0940*/  LEA.HI.X.SX32 R49, R37, R0, 0x1, P0 ;  /* 0x0000000025317211 */ /* 0x000fe200000f0eff */
[----:B------:R-:W-:Y:S01]  /*0950*/  IMAD R41, R15, 0x4, R39 ;  /* 0x000000040f297824 */ /* 0x000fe200078e0227 */
[C---:B------:R-:W-:Y:S01]  /*0960*/  LEA R52, P0, R39.reuse, R2, 0x1 ;  /* 0x0000000227347211 */ /* 0x040fe200078008ff */
[----:B------:R0:W4:Y:S03]  /*0970*/  LDG.E.U16 R33, desc[UR60][R42.64] ;  /* 0x0000003c2a217981 */ /* 0x000126000c1e1500 */
[----:B------:R-:W-:Y:S01]  /*0980*/  LEA.HI.X.SX32 R53, R39, R0, 0x1, P0 ;  /* 0x0000000027357211 */ /* 0x000fe200000f0eff */
[----:B------:R-:W-:Y:S01]  /*0990*/  IMAD R39, R15, 0x4, R41 ;  /* 0x000000040f277824 */ /* 0x000fe200078e0229 */
[-C--:B------:R-:W-:Y:S01]  /*09a0*/  LEA R50, P1, R51, R2.reuse, 0x1 ;  /* 0x0000000233327211 */ /* 0x080fe200078208ff */
[----:B------:R1:W4:Y:S01]  /*09b0*/  LDG.E.U16 R36, desc[UR60][R48.64] ;  /* 0x0000003c30247981 */ /* 0x000322000c1e1500 */
[----:B0-----:R-:W-:-:S03]  /*09c0*/  LEA R42, P0, R41, R2, 0x1 ;  /* 0x00000002292a7211 */ /* 0x001fc600078008ff */
[----:B------:R-:W4:Y:S01]  /*09d0*/  LDG.E.U16 R38, desc[UR60][R52.64] ;  /* 0x0000003c34267981 */ /* 0x000f22000c1e1500 */
[-C--:B------:R-:W-:Y:S01]  /*09e0*/  LEA.HI.X.SX32 R43, R41, R0.reuse, 0x1, P0 ;  /* 0x00000000292b7211 */ /* 0x080fe200000f0eff */
[----:B------:R-:W-:Y:S01]  /*09f0*/  IMAD R41, R15, 0x4, R39 ;  /* 0x000000040f297824 */ /* 0x000fe200078e0227 */
[----:B------:R-:W-:-:S03]  /*0a00*/  LEA.HI.X.SX32 R51, R51, R0, 0x1, P1 ;  /* 0x0000000033337211 */ /* 0x000fc600008f0eff */
[----:B------:R-:W-:Y:S01]  /*0a10*/  IMAD R55, R15, 0x4, R41 ;  /* 0x000000040f377824 */ /* 0x000fe200078e0229 */
[C---:B------:R-:W-:Y:S01]  /*0a20*/  LEA R44, P0, R39.reuse, R2, 0x1 ;  /* 0x00000002272c7211 */ /* 0x040fe200078008ff */
[----:B------:R0:W4:Y:S03]  /*0a30*/  LDG.E.U16 R37, desc[UR60][R50.64] ;  /* 0x0000003c32257981 */ /* 0x000126000c1e1500 */
[----:B------:R-:W-:Y:S02]  /*0a40*/  LEA.HI.X.SX32 R45, R39, R0, 0x1, P0 ;  /* 0x00000000272d7211 */ /* 0x000fe400000f0eff */
[-C--:B-1----:R-:W-:Y:S01]  /*0a50*/  LEA R48, P0, R55, R2.reuse, 0x1 ;  /* 0x0000000237307211 */ /* 0x082fe200078008ff */
[----:B------:R-:W4:Y:S01]  /*0a60*/  LDG.E.U16 R39, desc[UR60][R42.64] ;  /* 0x0000003c2a277981 */ /* 0x000f22000c1e1500 */
[----:B0-----:R-:W-:Y:S01]  /*0a70*/  IMAD R51, R15, 0x4, R55 ;  /* 0x000000040f337824 */ /* 0x001fe200078e0237 */
[----:B------:R-:W-:-:S02]  /*0a80*/  LEA R46, P1, R41, R2, 0x1 ;  /* 0x00000002292e7211 */ /* 0x000fc400078208ff */
[----:B------:R-:W4:Y:S01]  /*0a90*/  LDG.E.U16 R40, desc[UR60][R44.64] ;  /* 0x0000003c2c287981 */ /* 0x000f22000c1e1500 */
[----:B------:R-:W-:Y:S01]  /*0aa0*/  IMAD R53, R15, 0x4, R51 ;  /* 0x000000040f357824 */ /* 0x000fe200078e0233 */
[----:B------:R-:W-:Y:S02]  /*0ab0*/  LEA.HI.X.SX32 R49, R55, R0, 0x1, P0 ;  /* 0x0000000037317211 */ /* 0x000fe400000f0eff */
[----:B------:R-:W-:Y:S01]  /*0ac0*/  LEA R50, P0, R51, R2, 0x1 ;  /* 0x0000000233327211 */ /* 0x000fe200078008ff */
[----:B------:R-:W-:Y:S01]  /*0ad0*/  IMAD R55, R15, 0x4, R53 ;  /* 0x000000040f377824 */ /* 0x000fe200078e0235 */
[-C--:B------:R-:W-:Y:S01]  /*0ae0*/  LEA.HI.X.SX32 R47, R41, R0.reuse, 0x1, P1 ;  /* 0x00000000292f7211 */ /* 0x080fe200008f0eff */
[----:B------:R-:W4:Y:S01]  /*0af0*/  LDG.E.U16 R42, desc[UR60][R48.64] ;  /* 0x0000003c302a7981 */ /* 0x000f22000c1e1500 */
        /* <DEDUP_REMOVED lines=85> */
[----:B-1----:R-:W-:Y:S01]  /*1050*/  LEA R72, P0, R79, R2, 0x1 ;  /* 0x000000024f487211 */ /* 0x002fe200078008ff */
[----:B------:R-:W4:Y:S01]  /*1060*/  LDG.E.U16 R63, desc[UR60][R66.64] ;  /* 0x0000003c423f7981 */ /* 0x000f22000c1e1500 */
[----:B0-----:R-:W-:Y:S02]  /*1070*/  IMAD R75, R15, 0x4, R79 ;  /* 0x000000040f4b7824 */ /* 0x001fe400078e024f */
[----:B------:R-:W-:Y:S01]  /*1080*/  LEA.HI.X.SX32 R73, R79, R0, 0x1, P0 ;  /* 0x000000004f497211 */ /* 0x000fe200000f0eff */
[----:B------:R-:W4:Y:S01]  /*1090*/  LDG.E.U16 R64, desc[UR60][R68.64] ;  /* 0x0000003c44407981 */ /* 0x000f22000c1e1500 */
[----:B------:R-:W-:Y:S01]  /*10a0*/  IMAD R77, R15, 0x4, R75 ;  /* 0x000000040f4d7824 */ /* 0x000fe200078e024b */
[----:B------:R-:W-:-:S02]  /*10b0*/  LEA R70, P1, R65, R2, 0x1 ;  /* 0x0000000241467211 */ /* 0x000fc400078208ff */
[----:B------:R-:W4:Y:S01]  /*10c0*/  LDG.E.U16 R66, desc[UR60][R72.64] ;  /* 0x0000003c48427981 */ /* 0x000f22000c1e1500 */
[----:B------:R-:W-:Y:S01]  /*10d0*/  IMAD R79, R15, 0x4, R77 ;  /* 0x000000040f4f7824 */ /* 0x000fe200078e024d */
[----:B------:R-:W-:-:S03]  /*10e0*/  LEA.HI.X.SX32 R71, R65, R0, 0x1, P1 ;  /* 0x0000000041477211 */ /* 0x000fc600008f0eff */
[C---:B------:R-:W-:Y:S02]  /*10f0*/  IMAD R81, R15.reuse, 0x4, R79 ;  /* 0x000000040f517824 */ /* 0x040fe400078e024f */
[----:B------:R0:W4:Y:S02]  /*1100*/  LDG.E.U16 R65, desc[UR60][R70.64] ;  /* 0x0000003c46417981 */ /* 0x000124000c1e1500 */
[----:B------:R-:W-:Y:S01]  /*1110*/  IMAD R83, R15, 0x4, R81 ;  /* 0x000000040f537824 */ /* 0x000fe200078e0251 */
[----:B------:R-:W-:-:S03]  /*1120*/  LEA R74, P0, R75, R2, 0x1 ;  /* 0x000000024b4a7211 */ /* 0x000fc600078008ff */
[----:B0-----:R-:W-:Y:S01]  /*1130*/  IMAD R71, R15, 0x4, R83 ;  /* 0x000000040f477824 */ /* 0x001fe200078e0253 */
[----:B------:R-:W-:-:S03]  /*1140*/  LEA.HI.X.SX32 R75, R75, R0, 0x1, P0 ;  /* 0x000000004b4b7211 */ /* 0x000fc600000f0eff */
[----:B------:R-:W-:Y:S01]  /*1150*/  IMAD R73, R15, 0x4, R71 ;  /* 0x000000040f497824 */ /* 0x000fe200078e0247 */
[----:B------:R-:W-:Y:S01]  /*1160*/  LEA R76, P0, R77, R2, 0x1 ;  /* 0x000000024d4c7211 */ /* 0x000fe200078008ff */
[----:B------:R0:W4:Y:S02]  /*1170*/  LDG.E.U16 R67, desc[UR60][R74.64] ;  /* 0x0000003c4a437981 */ /* 0x000124000c1e1500 */
[----:B------:R-:W-:Y:S01]  /*1180*/  IMAD R87, R15, 0x4, R73 ;  /* 0x000000040f577824 */ /* 0x000fe200078e0249 */
[----:B------:R-:W-:Y:S02]  /*1190*/  LEA.HI.X.SX32 R77, R77, R0, 0x1, P0 ;  /* 0x000000004d4d7211 */ /* 0x000fe400000f0eff */
[-C--:B------:R-:W-:Y:S02]  /*11a0*/  LEA R80, P0, R81, R2.reuse, 0x1 ;  /* 0x0000000251507211 */ /* 0x080fe400078008ff */
[----:B------:R-:W-:Y:S01]  /*11b0*/  LEA R78, P1, R79, R2, 0x1 ;  /* 0x000000024f4e7211 */ /* 0x000fe200078208ff */
[----:B------:R-:W4:Y:S01]  /*11c0*/  LDG.E.U16 R68, desc[UR60][R76.64] ;  /* 0x0000003c4c447981 */ /* 0x000f22000c1e1500 */
[----:B0-----:R-:W-:-:S04]  /*11d0*/  IMAD R75, R15, 0x4, R87 ;  /* 0x000000040f4b7824 */ /* 0x001fc800078e0257 */
        /* <DEDUP_REMOVED lines=12> */
[----:B------:R1:W4:Y:S01]  /*12a0*/  LDG.E.U16 R71, desc[UR60][R82.64] ;  /* 0x0000003c52477981 */ /* 0x000322000c1e1500 */
[----:B------:R-:W-:-:S03]  /*12b0*/  IMAD R97, R15, 0x4, R95 ;  /* 0x000000040f617824 */ /* 0x000fc600078e025f */
[----:B------:R2:W4:Y:S01]  /*12c0*/  LDG.E.U16 R72, desc[UR60][R84.64] ;  /* 0x0000003c54487981 */ /* 0x000522000c1e1500 */
[----:B0-----:R-:W-:Y:S01]  /*12d0*/  LEA R78, P0, R87, R2, 0x1 ;  /* 0x00000002574e7211 */ /* 0x001fe200078008ff */
[----:B------:R-:W-:-:S03]  /*12e0*/  IMAD R99, R15, 0x4, R97 ;  /* 0x000000040f637824 */ /* 0x000fc600078e0261 */
[----:B------:R-:W-:Y:S02]  /*12f0*/  LEA.HI.X.SX32 R79, R87, R0, 0x1, P0 ;  /* 0x00000000574f7211 */ /* 0x000fe400000f0eff */
[-C--:B------:R-:W-:Y:S01]  /*1300*/  LEA R80, P0, R75, R2.reuse, 0x1 ;  /* 0x000000024b507211 */ /* 0x080fe200078008ff */
[----:B------:R-:W-:Y:S01]  /*1310*/  IMAD R101, R15, 0x4, R99 ;  /* 0x000000040f657824 */ /* 0x000fe200078e0263 */
[----:B------:R-:W-:Y:S01]  /*1320*/  LEA R76, P1, R73, R2, 0x1 ;  /* 0x00000002494c7211 */ /* 0x000fe200078208ff */
[----:B------:R-:W4:Y:S01]  /*1330*/  LDG.E.U16 R74, desc[UR60][R78.64] ;  /* 0x0000003c4e4a7981 */ /* 0x000f22000c1e1500 */
[----:B------:R-:W-:Y:S02]  /*1340*/  LEA.HI.X.SX32 R81, R75, R0, 0x1, P0 ;  /* 0x000000004b517211 */ /* 0x000fe400000f0eff */
[----:B-1----:R-:W-:Y:S01]  /*1350*/  LEA R82, P0, R89, R2, 0x1 ;  /* 0x0000000259527211 */ /* 0x002fe200078008ff */
[----:B------:R-:W-:Y:S01]  /*1360*/  IMAD R103, R15, 0x4, R101 ;  /* 0x000000040f677824 */ /* 0x000fe200078e0265 */
[-C--:B------:R-:W-:Y:S01]  /*1370*/  LEA.HI.X.SX32 R77, R73, R0.reuse, 0x1, P1 ;  /* 0x00000000494d7211 */ /* 0x080fe200008f0eff */
[----:B------:R-:W4:Y:S01]  /*1380*/  LDG.E.U16 R75, desc[UR60][R80.64] ;  /* 0x0000003c504b7981 */ /* 0x000f22000c1e1500 */
[----:B------:R-:W-:-:S02]  /*1390*/  LEA.HI.X.SX32 R83, R89, R0, 0x1, P0 ;  /* 0x0000000059537211 */ /* 0x000fc400000f0eff */
[-C--:B--2---:R-:W-:Y:S01]  /*13a0*/  LEA R84, P0, R93, R2.reuse, 0x1 ;  /* 0x000000025d547211 */ /* 0x084fe200078008ff */
[----:B------:R-:W-:Y:S01]  /*13b0*/  IMAD R105, R15, 0x4, R103 ;  /* 0x000000040f697824 */ /* 0x000fe200078e0267 */
[----:B------:R-:W-:Y:S01]  /*13c0*/  LEA R86, P1, R91, R2, 0x1 ;  /* 0x000000025b567211 */ /* 0x000fe200078208ff */
[----:B------:R-:W2:Y:S01]  /*13d0*/  LDG.E.U16 R73, desc[UR60][R76.64] ;  /* 0x0000003c4c497981 */ /* 0x000ea2000c1e1500 */
[----:B------:R-:W-:Y:S01]  /*13e0*/  LEA.HI.X.SX32 R85, R93, R0, 0x1, P0 ;  /* 0x000000005d557211 */ /* 0x000fe200000f0eff */
[----:B------:R-:W-:Y:S01]  /*13f0*/  IMAD R107, R15, 0x4, R105 ;  /* 0x000000040f6b7824 */ /* 0x000fe200078e0269 */
[----:B------:R-:W-:Y:S02]  /*1400*/  LEA R88, P0, R95, R2, 0x1 ;  /* 0x000000025f587211 */ /* 0x000fe400078008ff */
[-C--:B------:R-:W-:Y:S01]  /*1410*/  LEA.HI.X.SX32 R87, R91, R0.reuse, 0x1, P1 ;  /* 0x000000005b577211 */ /* 0x080fe200008f0eff */
[----:B------:R-:W2:Y:S01]  /*1420*/  LDG.E.U16 R78, desc[UR60][R84.64] ;  /* 0x0000003c544e7981 */ /* 0x000ea2000c1e1500 */
[----:B------:R-:W-:Y:S01]  /*1430*/  LEA.HI.X.SX32 R89, R95, R0, 0x1, P0 ;  /* 0x000000005f597211 */ /* 0x000fe200000f0eff */
[----:B------:R-:W-:Y:S01]  /*1440*/  IMAD R95, R15, 0x4, R107 ;  /* 0x000000040f5f7824 */ /* 0x000fe200078e026b */
[----:B------:R-:W-:Y:S01]  /*1450*/  LEA R92, P1, R99, R2, 0x1 ;  /* 0x00000002635c7211 */ /* 0x000fe200078208ff */
[----:B------:R0:W2:Y:S02]  /*1460*/  LDG.E.U16 R77, desc[UR60][R86.64] ;  /* 0x0000003c564d7981 */ /* 0x0000a4000c1e1500 */
[----:B------:R-:W-:Y:S01]  /*1470*/  IMAD R109, R15, 0x4, R95 ;  /* 0x000000040f6d7824 */ /* 0x000fe200078e025f */
[----:B------:R-:W-:Y:S01]  /*1480*/  LEA.HI.X.SX32 R93, R99, R0, 0x1, P1 ;  /* 0x00000000635d7211 */ /* 0x000fe200008f0eff */
[----:B------:R1:W2:Y:S01]  /*1490*/  LDG.E.U16 R79, desc[UR60][R88.64] ;  /* 0x0000003c584f7981 */ /* 0x0002a2000c1e1500 */
[----:B------:R-:W-:Y:S01]  /*14a0*/  LEA R90, P0, R97, R2, 0x1 ;  /* 0x00000002615a7211 */ /* 0x000fe200078008ff */
[----:B------:R-:W-:-:S02]  /*14b0*/  IMAD R99, R15, 0x4, R109 ;  /* 0x000000040f637824 */ /* 0x000fc400078e026d */
[----:B------:R3:W2:Y:S01]  /*14c0*/  LDG.E.U16 R81, desc[UR60][R92.64] ;  /* 0x0000003c5c517981 */ /* 0x0006a2000c1e1500 */
[----:B------:R-:W-:Y:S01]  /*14d0*/  LEA.HI.X.SX32 R91, R97, R0, 0x1, P0 ;  /* 0x00000000615b7211 */ /* 0x000fe200000f0eff */
[----:B------:R-:W-:Y:S01]  /*14e0*/  IMAD R111, R15, 0x4, R99 ;  /* 0x000000040f6f7824 */ /* 0x000fe200078e0263 */
[----:B0-----:R-:W-:Y:S01]  /*14f0*/  LEA R86, P0, R101, R2, 0x1 ;  /* 0x0000000265567211 */ /* 0x001fe200078008ff */
[----:B------:R-:W2:Y:S02]  /*1500*/  LDG.E.U16 R76, desc[UR60][R82.64] ;  /* 0x0000003c524c7981 */ /* 0x000ea4000c1e1500 */
[----:B------:R-:W-:Y:S01]  /*1510*/  IMAD R113, R15, 0x4, R111 ;  /* 0x000000040f717824 */ /* 0x000fe200078e026f */
[----:B------:R-:W-:Y:S01]  /*1520*/  LEA.HI.X.SX32 R87, R101, R0, 0x1, P0 ;  /* 0x0000000065577211 */ /* 0x000fe200000f0eff */
[----:B------:R-:W2:Y:S01]  /*1530*/  LDG.E.U16 R80, desc[UR60][R90.64] ;  /* 0x0000003c5a507981 */ /* 0x000ea2000c1e1500 */
[----:B------:R-:W-:Y:S01]  /*1540*/  LEA R84, P0, R103, R2, 0x1 ;  /* 0x0000000267547211 */ /* 0x000fe200078008ff */
[----:B------:R-:W-:-:S03]  /*1550*/  IMAD R115, R15, 0x4, R113 ;  /* 0x000000040f737824 */ /* 0x000fc600078e0271 */
[----:B------:R-:W-:Y:S01]  /*1560*/  LEA.HI.X.SX32 R85, R103, R0, 0x1, P0 ;  /* 0x0000000067557211 */ /* 0x000fe200000f0eff */
[----:B------:R-:W-:Y:S01]  /*1570*/  IMAD R117, R15, 0x4, R115 ;  /* 0x000000040f757824 */ /* 0x000fe200078e0273 */
[C---:B-1----:R-:W-:Y:S01]  /*1580*/  LEA R88, P0, R105.reuse, R2, 0x1 ;  /* 0x0000000269587211 */ /* 0x042fe200078008ff */
[----:B------:R0:W2:Y:S03]  /*1590*/  LDG.E.U16 R82, desc[UR60][R86.64] ;  /* 0x0000003c56527981 */ /* 0x0000a6000c1e1500 */
[----:B------:R-:W-:Y:S01]  /*15a0*/  LEA.HI.X.SX32 R89, R105, R0, 0x1, P0 ;  /* 0x0000000069597211 */ /* 0x000fe200000f0eff */
[----:B------:R-:W-:Y:S01]  /*15b0*/  IMAD R105, R15, 0x4, R117 ;  /* 0x000000040f697824 */ /* 0x000fe200078e0275 */
[----:B---3--:R-:W-:Y:S01]  /*15c0*/  LEA R92, P0, R95, R2, 0x1 ;  /* 0x000000025f5c7211 */ /* 0x008fe200078008ff */
[----:B------:R1:W3:Y:S02]  /*15d0*/  LDG.E.U16 R83, desc[UR60][R84.64] ;  /* 0x0000003c54537981 */ /* 0x0002e4000c1e1500 */
[----:B------:R-:W-:Y:S01]  /*15e0*/  IMAD R119, R15, 0x4, R105 ;  /* 0x000000040f777824 */ /* 0x000fe200078e0269 */
[----:B------:R-:W-:Y:S01]  /*15f0*/  LEA.HI.X.SX32 R93, R95, R0, 0x1, P0 ;  /* 0x000000005f5d7211 */ /* 0x000fe200000f0eff */
[----:B------:R5:W3:Y:S02]  /*1600*/  LDG.E.U16 R96, desc[UR60][R88.64] ;  /* 0x0000003c58607981 */ /* 0x000ae4000c1e1500 */
[----:B------:R-:W-:Y:S01]  /*1610*/  IMAD R121, R15, 0x4, R119 ;  /* 0x000000040f797824 */ /* 0x000fe200078e0277 */
[----:B0-----:R-:W-:Y:S01]  /*1620*/  LEA R86, P0, R109, R2, 0x1 ;  /* 0x000000026d567211 */ /* 0x001fe200078008ff */
[----:B------:R-:W3:Y:S02]  /*1630*/  LDG.E.U16 R100, desc[UR60][R92.64] ;  /* 0x0000003c5c647981 */ /* 0x000ee4000c1e1500 */
[----:B------:R-:W-:Y:S01]  /*1640*/  IMAD R123, R15, 0x4, R121 ;  /* 0x000000040f7b7824 */ /* 0x000fe200078e0279 */
[----:B------:R-:W-:-:S02]  /*1650*/  LEA.HI.X.SX32 R87, R109, R0, 0x1, P0 ;  /* 0x000000006d577211 */ /* 0x000fc400000f0eff */
[-C--:B-1----:R-:W-:Y:S01]  /*1660*/  LEA R84, P0, R99, R2.reuse, 0x1 ;  /* 0x0000000263547211 */ /* 0x082fe200078008ff */
[----:B------:R-:W-:Y:S01]  /*1670*/  IMAD R125, R15, 0x4, R123 ;  /* 0x000000040f7d7824 */ /* 0x000fe200078e027b */
[----:B------:R-:W-:Y:S01]  /*1680*/  LEA R90, P1, R107, R2, 0x1 ;  /* 0x000000026b5a7211 */ /* 0x000fe200078208ff */
[----:B------:R-:W3:Y:S01]  /*1690*/  LDG.E.U16 R101, desc[UR60][R86.64] ;  /* 0x0000003c56657981 */ /* 0x000ee2000c1e1500 */
[-C--:B------:R-:W-:Y:S01]  /*16a0*/  LEA.HI.X.SX32 R85, R99, R0.reuse, 0x1, P0 ;  /* 0x0000000063557211 */ /* 0x080fe200000f0eff */
[----:B------:R-:W-:Y:S01]  /*16b0*/  IMAD R99, R15, 0x4, R125 ;  /* 0x000000040f637824 */ /* 0x000fe200078e027d */
[----:B------:R-:W-:-:S03]  /*16c0*/  LEA.HI.X.SX32 R91, R107, R0, 0x1, P1 ;  /* 0x000000006b5b7211 */ /* 0x000fc600008f0eff */
[----:B------:R-:W-:Y:S01]  /*16d0*/  IMAD R127, R15, 0x4, R99 ;  /* 0x000000040f7f7824 */ /* 0x000fe200078e0263 */
[----:B-----5:R-:W-:Y:S01]  /*16e0*/  LEA R88, P0, R113, R2, 0x1 ;  /* 0x0000000271587211 */ /* 0x020fe200078008ff */
[----:B------:R0:W5:Y:S02]  /*16f0*/  LDG.E.U16 R97, desc[UR60][R90.64] ;  /* 0x0000003c5a617981 */ /* 0x000164000c1e1500 */
[----:B------:R-:W-:Y:S01]  /*1700*/  IMAD R129, R15, 0x4, R127 ;  /* 0x000000040f817824 */ /* 0x000fe200078e027f */
[----:B------:R-:W-:Y:S01]  /*1710*/  LEA.HI.X.SX32 R89, R113, R0, 0x1, P0 ;  /* 0x0000000071597211 */ /* 0x000fe200000f0eff */
[----:B------:R1:W5:Y:S02]  /*1720*/  LDG.E.U16 R102, desc[UR60][R84.64] ;  /* 0x0000003c54667981 */ /* 0x000364000c1e1500 */
[----:B------:R-:W-:Y:S01]  /*1730*/  IMAD R131, R15, 0x4, R129 ;  /* 0x000000040f837824 */ /* 0x000fe200078e0281 */
[-C--:B------:R-:W-:Y:S01]  /*1740*/  LEA R94, P1, R111, R2.reuse, 0x1 ;  /* 0x000000026f5e7211 */ /* 0x080fe200078208ff */
[----:B------:R-:W5:Y:S01]  /*1750*/  LDG.E.U16 R106, desc[UR60][R88.64] ;  /* 0x0000003c586a7981 */ /* 0x000f62000c1e1500 */
[----:B0-----:R-:W-:-:S04]  /*1760*/  LEA R90, P0, R115, R2, 0x1 ;  /* 0x00000002735a7211 */ /* 0x001fc800078008ff */
[-C--:B------:R-:W-:Y:S01]  /*1770*/  LEA.HI.X.SX32 R91, R115, R0.reuse, 0x1, P0 ;  /* 0x00000000735b7211 */ /* 0x080fe200000f0eff */
[----:B------:R-:W-:Y:S01]  /*1780*/  IMAD R115, R15, 0x4, R131 ;  /* 0x000000040f737824 */ /* 0x000fe200078e0283 */
[----:B------:R-:W-:Y:S02]  /*1790*/  LEA.HI.X.SX32 R95, R111, R0, 0x1, P1 ;  /* 0x000000006f5f7211 */ /* 0x000fe400008f0eff */
[-C--:B------:R-:W-:Y:S01]  /*17a0*/  LEA R92, P1, R105, R2.reuse, 0x1 ;  /* 0x00000002695c7211 */ /* 0x080fe200078208ff */
[----:B------:R-:W-:Y:S01]  /*17b0*/  IMAD R133, R15, 0x4, R115 ;  /* 0x000000040f857824 */ /* 0x000fe200078e0273 */
[----:B------:R-:W-:Y:S01]  /*17c0*/  LEA R86, P0, R117, R2, 0x1 ;  /* 0x0000000275567211 */ /* 0x000fe200078008ff */
[----:B------:R0:W5:Y:S01]  /*17d0*/  LDG.E.U16 R103, desc[UR60][R94.64] ;  /* 0x0000003c5e677981 */ /* 0x000162000c1e1500 */
[-C--:B------:R-:W-:Y:S01]  /*17e0*/  LEA.HI.X.SX32 R93, R105, R0.reuse, 0x1, P1 ;  /* 0x00000000695d7211 */ /* 0x080fe200008f0eff */
[----:B------:R-:W-:Y:S01]  /*17f0*/  IMAD R105, R15, 0x4, R133 ;  /* 0x000000040f697824 */ /* 0x000fe200078e0285 */
[----:B------:R-:W-:Y:S01]  /*1800*/  LEA.HI.X.SX32 R87, R117, R0, 0x1, P0 ;  /* 0x0000000075577211 */ /* 0x000fe200000f0eff */
[----:B------:R-:W5:Y:S01]  /*1810*/  LDG.E.U16 R107, desc[UR60][R90.64] ;  /* 0x0000003c5a6b7981 */ /* 0x000f62000c1e1500 */
[----:B-1----:R-:W-:-:S03]  /*1820*/  LEA R84, P0, R119, R2, 0x1 ;  /* 0x0000000277547211 */ /* 0x002fc600078008ff */
[----:B------:R1:W5:Y:S01]  /*1830*/  LDG.E.U16 R108, desc[UR60][R86.64] ;  /* 0x0000003c566c7981 */ /* 0x000362000c1e1500 */
[----:B0-----:R-:W-:Y:S01]  /*1840*/  IMAD R95, R15, 0x4, R105 ;  /* 0x000000040f5f7824 */ /* 0x001fe200078e0269 */
[----:B------:R-:W-:Y:S02]  /*1850*/  LEA.HI.X.SX32 R85, R119, R0, 0x1, P0 ;  /* 0x0000000077557211 */ /* 0x000fe400000f0eff */
[----:B------:R-:W5:Y:S01]  /*1860*/  LDG.E.U16 R109, desc[UR60][R92.64] ;  /* 0x0000003c5c6d7981 */ /* 0x000f62000c1e1500 */
[----:B------:R-:W-:Y:S01]  /*1870*/  IMAD R117, R15, 0x4, R95 ;  /* 0x000000040f757824 */ /* 0x000fe200078e025f */
[----:B------:R-:W-:Y:S02]  /*1880*/  LEA R88, P0, R121, R2, 0x1 ;  /* 0x0000000279587211 */ /* 0x000fe400078008ff */
[----:B------:R0:W5:Y:S01]  /*1890*/  LDG.E.U16 R110, desc[UR60][R84.64] ;  /* 0x0000003c546e7981 */ /* 0x000162000c1e1500 */
[----:B------:R-:W-:Y:S01]  /*18a0*/  IMAD R119, R15, 0x4, R117 ;  /* 0x000000040f777824 */ /* 0x000fe200078e0275 */
[----:B------:R-:W-:-:S02]  /*18b0*/  LEA.HI.X.SX32 R89, R121, R0, 0x1, P0 ;  /* 0x0000000079597211 */ /* 0x000fc400000f0eff */
[-C--:B------:R-:W-:Y:S01]  /*18c0*/  LEA R112, P0, R123, R2.reuse, 0x1 ;  /* 0x000000027b707211 */ /* 0x080fe200078008ff */
[----:B------:R-:W-:Y:S01]  /*18d0*/  IMAD R121, R15, 0x4, R119 ;  /* 0x000000040f797824 */ /* 0x000fe200078e0277 */
[----:B-1----:R-:W-:Y:S01]  /*18e0*/  LEA R86, P1, R125, R2, 0x1 ;  /* 0x000000027d567211 */ /* 0x002fe200078208ff */
[----:B------:R-:W5:Y:S01]  /*18f0*/  LDG.E.U16 R111, desc[UR60][R88.64] ;  /* 0x0000003c586f7981 */ /* 0x000f62000c1e1500 */
[----:B------:R-:W-:Y:S01]  /*1900*/  LEA.HI.X.SX32 R113, R123, R0, 0x1, P0 ;  /* 0x000000007b717211 */ /* 0x000fe200000f0eff */
[----:B------:R-:W-:Y:S01]  /*1910*/  IMAD R123, R15, 0x4, R121 ;  /* 0x000000040f7b7824 */ /* 0x000fe200078e0279 */
[----:B------:R-:W-:Y:S02]  /*1920*/  LEA R90, P0, R99, R2, 0x1 ;  /* 0x00000002635a7211 */ /* 0x000fe400078008ff */
[-C--:B------:R-:W-:Y:S01]  /*1930*/  LEA.HI.X.SX32 R87, R125, R0.reuse, 0x1, P1 ;  /* 0x000000007d577211 */ /* 0x080fe200008f0eff */
[----:B------:R-:W-:Y:S01]  /*1940*/  IMAD R125, R15, 0x4, R123 ;  /* 0x000000040f7d7824 */ /* 0x000fe200078e027b */
[----:B------:R-:W-:Y:S01]  /*1950*/  LEA.HI.X.SX32 R91, R99, R0, 0x1, P0 ;  /* 0x00000000635b7211 */ /* 0x000fe200000f0eff */
[----:B------:R1:W5:Y:S01]  /*1960*/  LDG.E.U16 R112, desc[UR60][R112.64] ;  /* 0x0000003c70707981 */ /* 0x000362000c1e1500 */
[----:B0-----:R-:W-:Y:S01]  /*1970*/  LEA R84, P0, R127, R2, 0x1 ;  /* 0x000000027f547211 */ /* 0x001fe200078008ff */
[----:B------:R-:W-:-:S02]  /*1980*/  IMAD R135, R15, 0x4, R125 ;  /* 0x000000040f877824 */ /* 0x000fc400078e027d */
[----:B------:R0:W5:Y:S01]  /*1990*/  LDG.E.U16 R147, desc[UR60][R86.64] ;  /* 0x0000003c56937981 */ /* 0x000162000c1e1500 */
[----:B------:R-:W-:Y:S01]  /*19a0*/  LEA.HI.X.SX32 R85, R127, R0, 0x1, P0 ;  /* 0x000000007f557211 */ /* 0x000fe200000f0eff */
[----:B------:R-:W-:Y:S01]  /*19b0*/  IMAD R127, R15, 0x4, R135 ;  /* 0x000000040f7f7824 */ /* 0x000fe200078e0287 */
[-C--:B------:R-:W-:Y:S01]  /*19c0*/  LEA R98, P1, R133, R2.reuse, 0x1 ;  /* 0x0000000285627211 */ /* 0x080fe200078208ff */
[----:B------:R0:W5:Y:S02]  /*19d0*/  LDG.E.U16 R114, desc[UR60][R90.64] ;  /* 0x0000003c5a727981 */ /* 0x000164000c1e1500 */
[----:B------:R-:W-:Y:S01]  /*19e0*/  IMAD R137, R15, 0x4, R127 ;  /* 0x000000040f897824 */ /* 0x000fe200078e027f */
[----:B------:R-:W-:Y:S01]  /*19f0*/  LEA R92, P0, R131, R2, 0x1 ;  /* 0x00000002835c7211 */ /* 0x000fe200078008ff */
[----:B------:R0:W5:Y:S02]  /*1a00*/  LDG.E.U16 R149, desc[UR60][R84.64] ;  /* 0x0000003c54957981 */ /* 0x000164000c1e1500 */
[----:B-1----:R-:W-:Y:S01]  /*1a10*/  IMAD R113, R15, 0x4, R137 ;  /* 0x000000040f717824 */ /* 0x002fe200078e0289 */
[----:B------:R-:W-:-:S03]  /*1a20*/  LEA.HI.X.SX32 R93, R131, R0, 0x1, P0 ;  /* 0x00000000835d7211 */ /* 0x000fc600000f0eff */
[----:B0-----:R-:W-:Y:S01]  /*1a30*/  IMAD R87, R15, 0x4, R113 ;  /* 0x000000040f577824 */ /* 0x001fe200078e0271 */
[----:B------:R-:W-:Y:S01]  /*1a40*/  LEA R88, P0, R95, R2, 0x1 ;  /* 0x000000025f587211 */ /* 0x000fe200078008ff */
[----:B------:R0:W5:Y:S02]  /*1a50*/  LDG.E.U16 R151, desc[UR60][R92.64] ;  /* 0x0000003c5c977981 */ /* 0x000164000c1e1500 */
[----:B------:R-:W-:Y:S01]  /*1a60*/  IMAD R131, R15, 0x4, R87 ;  /* 0x000000040f837824 */ /* 0x000fe200078e0257 */
[-C--:B------:R-:W-:Y:S02]  /*1a70*/  LEA.HI.X.SX32 R89, R95, R0.reuse, 0x1, P0 ;  /* 0x000000005f597211 */ /* 0x080fe400000f0eff */
[----:B------:R-:W-:Y:S01]  /*1a80*/  LEA.HI.X.SX32 R99, R133, R0, 0x1, P1 ;  /* 0x0000000085637211 */ /* 0x000fe200008f0eff */
[----:B------:R-:W-:Y:S01]  /*1a90*/  IMAD R133, R15, 0x4, R131 ;  /* 0x000000040f857824 */ /* 0x000fe200078e0283 */
[-C--:B------:R-:W-:Y:S01]  /*1aa0*/  LEA R94, P0, R119, R2.reuse, 0x1 ;  /* 0x00000002775e7211 */ /* 0x080fe200078008ff */
[----:B------:R-:W5:Y:S01]  /*1ab0*/  LDG.E.U16 R155, desc[UR60][R88.64] ;  /* 0x0000003c589b7981 */ /* 0x000f62000c1e1500 */
[----:B------:R-:W-:-:S02]  /*1ac0*/  LEA R90, P1, R123, R2, 0x1 ;  /* 0x000000027b5a7211 */ /* 0x000fc400078208ff */
[-C--:B------:R-:W-:Y:S01]  /*1ad0*/  LEA.HI.X.SX32 R95, R119, R0.reuse, 0x1, P0 ;  /* 0x00000000775f7211 */ /* 0x080fe200000f0eff */
[----:B------:R-:W-:Y:S01]  /*1ae0*/  IMAD R119, R15, 0x4, R133 ;  /* 0x000000040f777824 */ /* 0x000fe200078e0285 */
[----:B------:R-:W-:Y:S01]  /*1af0*/  LEA.HI.X.SX32 R91, R123, R0, 0x1, P1 ;  /* 0x000000007b5b7211 */ /* 0x000fe200008f0eff */
[----:B------:R1:W5:Y:S01]  /*1b00*/  LDG.E.U16 R153, desc[UR60][R98.64] ;  /* 0x0000003c62997981 */ /* 0x000362000c1e1500 */
[-C--:B------:R-:W-:Y:S01]  /*1b10*/  LEA R84, P0, R135, R2.reuse, 0x1 ;  /* 0x0000000287547211 */ /* 0x080fe200078008ff */
[----:B------:R-:W-:Y:S01]  /*1b20*/  IMAD R123, R15, 0x4, R119 ;  /* 0x000000040f7b7824 */ /* 0x000fe200078e0277 */
[----:B------:R-:W-:Y:S01]  /*1b30*/  LEA R86, P1, R87, R2, 0x1 ;  /* 0x0000000257567211 */ /* 0x000fe200078208ff */
[----:B------:R1:W5:Y:S01]  /*1b40*/  LDG.E.U16 R157, desc[UR60][R94.64] ;  /* 0x0000003c5e9d7981 */ /* 0x000362000c1e1500 */
[----:B------:R-:W-:Y:S01]  /*1b50*/  LEA.HI.X.SX32 R85, R135, R0, 0x1, P0 ;  /* 0x0000000087557211 */ /* 0x000fe200000f0eff */
[----:B------:R-:W-:Y:S01]  /*1b60*/  IMAD R135, R15, 0x4, R123 ;  /* 0x000000040f877824 */ /* 0x000fe200078e027b */
[----:B0-----:R-:W-:Y:S01]  /*1b70*/  LEA R92, P0, R137, R2, 0x1 ;  /* 0x00000002895c7211 */ /* 0x001fe200078008ff */
[----:B------:R0:W5:Y:S02]  /*1b80*/  LDG.E.U16 R159, desc[UR60][R90.64] ;  /* 0x0000003c5a9f7981 */ /* 0x000164000c1e1500 */
[----:B-1----:R-:W-:Y:S01]  /*1b90*/  IMAD R99, R15, 0x4, R135 ;  /* 0x000000040f637824 */ /* 0x002fe200078e0287 */
[----:B------:R-:W-:Y:S01]  /*1ba0*/  LEA.HI.X.SX32 R93, R137, R0, 0x1, P0 ;  /* 0x00000000895d7211 */ /* 0x000fe200000f0eff */
[----:B------:R1:W5:Y:S02]  /*1bb0*/  LDG.E.U16 R161, desc[UR60][R84.64] ;  /* 0x0000003c54a17981 */ /* 0x000364000c1e1500 */
[----:B------:R-:W-:Y:S01]  /*1bc0*/  IMAD R137, R15, 0x4, R99 ;  /* 0x000000040f897824 */ /* 0x000fe200078e0263 */
[----:B------:R-:W-:Y:S01]  /*1bd0*/  LEA R88, P0, R133, R2, 0x1 ;  /* 0x0000000285587211 */ /* 0x000fe200078008ff */
[----:B------:R1:W5:Y:S02]  /*1be0*/  LDG.E.U16 R163, desc[UR60][R92.64] ;  /* 0x0000003c5ca37981 */ /* 0x000364000c1e1500 */
[----:B------:R-:W-:Y:S01]  /*1bf0*/  IMAD R139, R15, 0x4, R137 ;  /* 0x000000040f8b7824 */ /* 0x000fe200078e0289 */
[----:B------:R-:W-:-:S03]  /*1c00*/  LEA.HI.X.SX32 R89, R133, R0, 0x1, P0 ;  /* 0x0000000085597211 */ /* 0x000fc600000f0eff */
[----:B------:R-:W-:Y:S01]  /*1c10*/  IMAD R133, R15, 0x4, R139 ;  /* 0x000000040f857824 */ /* 0x000fe200078e028b */
[----:B------:R-:W-:Y:S01]  /*1c20*/  LEA R94, P0, R123, R2, 0x1 ;  /* 0x000000027b5e7211 */ /* 0x000fe200078008ff */
[----:B------:R-:W5:Y:S02]  /*1c30*/  LDG.E.U16 R167, desc[UR60][R88.64] ;  /* 0x0000003c58a77981 */ /* 0x000f64000c1e1500 */
[----:B------:R-:W-:Y:S01]  /*1c40*/  IMAD R141, R15, 0x4, R133 ;  /* 0x000000040f8d7824 */ /* 0x000fe200078e0285 */
[----:B------:R-:W-:Y:S02]  /*1c50*/  LEA.HI.X.SX32 R87, R87, R0, 0x1, P1 ;  /* 0x0000000057577211 */ /* 0x000fe400008f0eff */
[----:B0-----:R-:W-:Y:S02]  /*1c60*/  LEA R90, P1, R99, R2, 0x1 ;  /* 0x00000002635a7211 */ /* 0x001fe400078208ff */
[-C--:B------:R-:W-:Y:S01]  /*1c70*/  LEA.HI.X.SX32 R95, R123, R0.reuse, 0x1, P0 ;  /* 0x000000007b5f7211 */ /* 0x080fe200000f0eff */
[----:B------:R-:W-:Y:S01]  /*1c80*/  IMAD R123, R15, 0x4, R141 ;  /* 0x000000040f7b7824 */ /* 0x000fe200078e028d */
[----:B------:R-:W-:Y:S01]  /*1c90*/  LEA.HI.X.SX32 R91, R99, R0, 0x1, P1 ;  /* 0x00000000635b7211 */ /* 0x000fe200008f0eff */
[----:B------:R0:W5:Y:S01]  /*1ca0*/  LDG.E.U16 R165, desc[UR60][R86.64] ;  /* 0x0000003c56a57981 */ /* 0x000162000c1e1500 */
[----:B-1----:R-:W-:Y:S01]  /*1cb0*/  LEA R84, P0, R139, R2, 0x1 ;  /* 0x000000028b547211 */ /* 0x002fe200078008ff */
[----:B------:R-:W-:-:S02]  /*1cc0*/  IMAD R99, R15, 0x4, R123 ;  /* 0x000000040f637824 */ /* 0x000fc400078e027b */
[----:B------:R1:W5:Y:S01]  /*1cd0*/  LDG.E.U16 R169, desc[UR60][R94.64] ;  /* 0x0000003c5ea97981 */ /* 0x000362000c1e1500 */
[----:B------:R-:W-:Y:S01]  /*1ce0*/  LEA.HI.X.SX32 R85, R139, R0, 0x1, P0 ;  /* 0x000000008b557211 */ /* 0x000fe200000f0eff */
[----:B------:R-:W-:Y:S01]  /*1cf0*/  IMAD R139, R15, 0x4, R99 ;  /* 0x000000040f8b7824 */ /* 0x000fe200078e0263 */
[----:B------:R-:W-:Y:S01]  /*1d00*/  LEA R92, P0, R141, R2, 0x1 ;  /* 0x000000028d5c7211 */ /* 0x000fe200078008ff */
[----:B------:R1:W5:Y:S02]  /*1d10*/  LDG.E.U16 R171, desc[UR60][R90.64] ;  /* 0x0000003c5aab7981 */ /* 0x000364000c1e1500 */
[----:B------:R-:W-:Y:S01]  /*1d20*/  IMAD R143, R15, 0x4, R139 ;  /* 0x000000040f8f7824 */ /* 0x000fe200078e028b */
[----:B------:R-:W-:Y:S01]  /*1d30*/  LEA.HI.X.SX32 R93, R141, R0, 0x1, P0 ;  /* 0x000000008d5d7211 */ /* 0x000fe200000f0eff */
[----:B------:R1:W5:Y:S02]  /*1d40*/  LDG.E.U16 R173, desc[UR60][R84.64] ;  /* 0x0000003c54ad7981 */ /* 0x000364000c1e1500 */
[----:B------:R-:W-:Y:S01]  /*1d50*/  IMAD R141, R15, 0x4, R143 ;  /* 0x000000040f8d7824 */ /* 0x000fe200078e028f */
[-C--:B0-----:R-:W-:Y:S01]  /*1d60*/  LEA R86, P1, R99, R2.reuse, 0x1 ;  /* 0x0000000263567211 */ /* 0x081fe200078208ff */
[----:B------:R0:W5:Y:S01]  /*1d70*/  LDG.E.U16 R175, desc[UR60][R92.64] ;  /* 0x0000003c5caf7981 */ /* 0x000162000c1e1500 */
[----:B------:R-:W-:Y:S01]  /*1d80*/  LEA R88, P0, R143, R2, 0x1 ;  /* 0x000000028f587211 */ /* 0x000fe200078008ff */
[----:B------:R-:W-:Y:S01]  /*1d90*/  IMAD R145, R15, 0x4, R141 ;  /* 0x000000040f917824 */ /* 0x000fe200078e028d */
[----:B------:R-:W-:-:S02]  /*1da0*/  LEA.HI.X.SX32 R87, R99, R0, 0x1, P1 ;  /* 0x0000000063577211 */ /* 0x000fc400008f0eff */
[----:B------:R-:W-:Y:S02]  /*1db0*/  LEA.HI.X.SX32 R89, R143, R0, 0x1, P0 ;  /* 0x000000008f597211 */ /* 0x000fe400000f0eff */
[-C--:B-1----:R-:W-:Y:S01]  /*1dc0*/  LEA R94, P1, R145, R2.reuse, 0x1 ;  /* 0x00000002915e7211 */ /* 0x082fe200078208ff */
[----:B------:R1:W5:Y:S01]  /*1dd0*/  LDG.E.U16 R143, desc[UR60][R86.64] ;  /* 0x0000003c568f7981 */ /* 0x000362000c1e1500 */
[----:B------:R-:W-:Y:S02]  /*1de0*/  LEA R90, P0, R129, R2, 0x1 ;  /* 0x00000002815a7211 */ /* 0x000fe400078008ff */
[-C--:B------:R-:W-:Y:S01]  /*1df0*/  LEA.HI.X.SX32 R95, R145, R0.reuse, 0x1, P1 ;  /* 0x00000000915f7211 */ /* 0x080fe200008f0eff */
[----:B------:R1:W5:Y:S01]  /*1e00*/  LDG.E.U16 R177, desc[UR60][R88.64] ;  /* 0x0000003c58b17981 */ /* 0x000362000c1e1500 */
[----:B------:R-:W-:Y:S02]  /*1e10*/  LEA.HI.X.SX32 R91, R129, R0, 0x1, P0 ;  /* 0x00000000815b7211 */ /* 0x000fe400000f0eff */
[-C--:B------:R-:W-:Y:S01]  /*1e20*/  LEA R84, P1, R115, R2.reuse, 0x1 ;  /* 0x0000000273547211 */ /* 0x080fe200078208ff */
[----:B------:R1:W5:Y:S01]  /*1e30*/  LDG.E.U16 R129, desc[UR60][R94.64] ;  /* 0x0000003c5e817981 */ /* 0x000362000c1e1500 */
[----:B------:R-:W-:-:S02]  /*1e40*/  LEA R98, P0, R105, R2, 0x1 ;  /* 0x0000000269627211 */ /* 0x000fc400078008ff */
[-C--:B------:R-:W-:Y:S02]  /*1e50*/  LEA.HI.X.SX32 R85, R115, R0.reuse, 0x1, P1 ;  /* 0x0000000073557211 */ /* 0x080fe400008f0eff */
[----:B------:R-:W-:Y:S01]  /*1e60*/  LEA.HI.X.SX32 R99, R105, R0, 0x1, P0 ;  /* 0x0000000069637211 */ /* 0x000fe200000f0eff */
[----:B------:R-:W-:Y:S01]  /*1e70*/  IMAD R15, R15, 0x4, R145 ;  /* 0x000000040f0f7824 */ /* 0x000fe200078e0291 */
[-C--:B0-----:R-:W-:Y:S01]  /*1e80*/  LEA R92, P1, R117, R2.reuse, 0x1 ;  /* 0x00000002755c7211 */ /* 0x081fe200078208ff */
[----:B------:R-:W5:Y:S01]  /*1e90*/  LDG.E.U16 R115, desc[UR60][R90.64] ;  /* 0x0000003c5a737981 */ /* 0x000f62000c1e1500 */
[----:B-1----:R-:W-:Y:S02]  /*1ea0*/  LEA R86, P0, R121, R2, 0x1 ;  /* 0x0000000279567211 */ /* 0x002fe400078008ff */
[-C--:B------:R-:W-:Y:S01]  /*1eb0*/  LEA.HI.X.SX32 R93, R117, R0.reuse, 0x1, P1 ;  /* 0x00000000755d7211 */ /* 0x080fe200008f0eff */
[----:B------:R0:W5:Y:S01]  /*1ec0*/  LDG.E.U16 R116, desc[UR60][R84.64] ;  /* 0x0000003c54747981 */ /* 0x000162000c1e1500 */
[----:B------:R-:W-:-:S02]  /*1ed0*/  LEA.HI.X.SX32 R87, R121, R0, 0x1, P0 ;  /* 0x0000000079577211 */ /* 0x000fc400000f0eff */
[-C--:B------:R-:W-:Y:S01]  /*1ee0*/  LEA R88, P0, R125, R2.reuse, 0x1 ;  /* 0x000000027d587211 */ /* 0x080fe200078008ff */
[----:B------:R1:W5:Y:S01]  /*1ef0*/  LDG.E.U16 R118, desc[UR60][R92.64] ;  /* 0x0000003c5c767981 */ /* 0x000362000c1e1500 */
[----:B------:R-:W-:Y:S02]  /*1f00*/  LEA R94, P1, R127, R2, 0x1 ;  /* 0x000000027f5e7211 */ /* 0x000fe400078208ff */
[-C--:B------:R-:W-:Y:S01]  /*1f10*/  LEA.HI.X.SX32 R89, R125, R0.reuse, 0x1, P0 ;  /* 0x000000007d597211 */ /* 0x080fe200000f0eff */
[----:B------:R1:W5:Y:S01]  /*1f20*/  LDG.E.U16 R120, desc[UR60][R86.64] ;  /* 0x0000003c56787981 */ /* 0x000362000c1e1500 */
[----:B------:R-:W-:Y:S02]  /*1f30*/  LEA.HI.X.SX32 R95, R127, R0, 0x1, P1 ;  /* 0x000000007f5f7211 */ /* 0x000fe400008f0eff */
[-C--:B0-----:R-:W-:Y:S01]  /*1f40*/  LEA R84, P1, R15, R2.reuse, 0x1 ;  /* 0x000000020f547211 */ /* 0x081fe200078208ff */
[----:B------:R0:W5:Y:S01]  /*1f50*/  LDG.E.U16 R117, desc[UR60][R98.64] ;  /* 0x0000003c62757981 */ /* 0x000162000c1e1500 */
[----:B------:R-:W-:-:S02]  /*1f60*/  LEA R90, P0, R113, R2, 0x1 ;  /* 0x00000002715a7211 */ /* 0x000fc400078008ff */
[-C--:B------:R-:W-:Y:S01]  /*1f70*/  LEA.HI.X.SX32 R85, R15, R0.reuse, 0x1, P1 ;  /* 0x000000000f557211 */ /* 0x080fe200008f0eff */
[----:B------:R0:W5:Y:S01]  /*1f80*/  LDG.E.U16 R121, desc[UR60][R88.64] ;  /* 0x0000003c58797981 */ /* 0x000162000c1e1500 */
[----:B------:R-:W-:Y:S02]  /*1f90*/  LEA.HI.X.SX32 R91, R113, R0, 0x1, P0 ;  /* 0x00000000715b7211 */ /* 0x000fe400000f0eff */
[-C--:B-1----:R-:W-:Y:S01]  /*1fa0*/  LEA R92, P1, R131, R2.reuse, 0x1 ;  /* 0x00000002835c7211 */ /* 0x082fe200078208ff */
[----:B------:R-:W5:Y:S01]  /*1fb0*/  LDG.E.U16 R122, desc[UR60][R94.64] ;  /* 0x0000003c5e7a7981 */ /* 0x000f62000c1e1500 */
[----:B------:R-:W-:Y:S02]  /*1fc0*/  LEA R86, P0, R119, R2, 0x1 ;  /* 0x0000000277567211 */ /* 0x000fe400078008ff */
[-C--:B------:R-:W-:Y:S01]  /*1fd0*/  LEA.HI.X.SX32 R93, R131, R0.reuse, 0x1, P1 ;  /* 0x00000000835d7211 */ /* 0x080fe200008f0eff */
[----:B------:R1:W5:Y:S01]  /*1fe0*/  LDG.E.U16 R15, desc[UR60][R84.64] ;  /* 0x0000003c540f7981 */ /* 0x000362000c1e1500 */
[----:B------:R-:W-:-:S02]  /*1ff0*/  LEA.HI.X.SX32 R87, R119, R0, 0x1, P0 ;  /* 0x0000000077577211 */ /* 0x000fc400000f0eff */
[-C--:B0-----:R-:W-:Y:S01]  /*2000*/  LEA R98, P1, R135, R2.reuse, 0x1 ;  /* 0x0000000287627211 */ /* 0x081fe200078208ff */
[----:B------:R0:W5:Y:S01]  /*2010*/  LDG.E.U16 R113, desc[UR60][R90.64] ;  /* 0x0000003c5a717981 */ /* 0x000162000c1e1500 */
[----:B------:R-:W-:Y:S02]  /*2020*/  LEA R88, P0, R137, R2, 0x1 ;  /* 0x0000000289587211 */ /* 0x000fe400078008ff */
[-C--:B------:R-:W-:Y:S01]  /*2030*/  LEA.HI.X.SX32 R99, R135, R0.reuse, 0x1, P1 ;  /* 0x0000000087637211 */ /* 0x080fe200008f0eff */
[----:B------:R-:W5:Y:S01]  /*2040*/  LDG.E.U16 R92, desc[UR60][R92.64] ;  /* 0x0000003c5c5c7981 */ /* 0x000f62000c1e1500 */
[----:B------:R-:W-:Y:S02]  /*2050*/  LEA.HI.X.SX32 R89, R137, R0, 0x1, P0 ;  /* 0x0000000089597211 */ /* 0x000fe400000f0eff */
[-C--:B-1----:R-:W-:Y:S01]  /*2060*/  LEA R84, P0, R133, R2.reuse, 0x1 ;  /* 0x0000000285547211 */ /* 0x082fe200078008ff */
[----:B------:R-:W5:Y:S01]  /*2070*/  LDG.E.U16 R86, desc[UR60][R86.64] ;  /* 0x0000003c56567981 */ /* 0x000f62000c1e1500 */
[----:B------:R-:W-:-:S02]  /*2080*/  LEA R94, P1, R123, R2, 0x1 ;  /* 0x000000027b5e7211 */ /* 0x000fc400078208ff */
[-C--:B------:R-:W-:Y:S01]  /*2090*/  LEA.HI.X.SX32 R85, R133, R0.reuse, 0x1, P0 ;  /* 0x0000000085557211 */ /* 0x080fe200000f0eff */
[----:B------:R-:W5:Y:S01]  /*20a0*/  LDG.E.U16 R98, desc[UR60][R98.64] ;  /* 0x0000003c62627981 */ /* 0x000f62000c1e1500 */
[----:B------:R-:W-:Y:S02]  /*20b0*/  LEA.HI.X.SX32 R95, R123, R0, 0x1, P1 ;  /* 0x000000007b5f7211 */ /* 0x000fe400008f0eff */
[-C--:B0-----:R-:W-:Y:S01]  /*20c0*/  LEA R90, P0, R139, R2.reuse, 0x1 ;  /* 0x000000028b5a7211 */ /* 0x081fe200078008ff */
[----:B------:R0:W5:Y:S01]  /*20d0*/  LDG.E.U16 R88, desc[UR60][R88.64] ;  /* 0x0000003c58587981 */ /* 0x000162000c1e1500 */
[----:B------:R-:W-:Y:S02]  /*20e0*/  LEA R104, P1, R141, R2, 0x1 ;  /* 0x000000028d687211 */ /* 0x000fe400078208ff */
[-C--:B------:R-:W-:Y:S01]  /*20f0*/  LEA.HI.X.SX32 R91, R139, R0.reuse, 0x1, P0 ;  /* 0x000000008b5b7211 */ /* 0x080fe200000f0eff */
[----:B------:R-:W5:Y:S01]  /*2100*/  LDG.E.U16 R84, desc[UR60][R84.64] ;  /* 0x0000003c54547981 */ /* 0x000f62000c1e1500 */
[----:B------:R-:W-:-:S03]  /*2110*/  LEA.HI.X.SX32 R105, R141, R0, 0x1, P1 ;  /* 0x000000008d697211 */ /* 0x000fc600008f0eff */
[----:B------:R-:W5:Y:S04]  /*2120*/  LDG.E.U16 R94, desc[UR60][R94.64] ;  /* 0x0000003c5e5e7981 */ /* 0x000f68000c1e1500 */
[----:B------:R-:W5:Y:S04]  /*2130*/  LDG.E.U16 R90, desc[UR60][R90.64] ;  /* 0x0000003c5a5a7981 */ /* 0x000f68000c1e1500 */
[----:B------:R-:W5:Y:S01]  /*2140*/  LDG.E.U16 R104, desc[UR60][R104.64] ;  /* 0x0000003c68687981 */ /* 0x000f62000c1e1500 */
[----:B------:R-:W1:Y:S01]  /*2150*/  S2R R124, SR_CgaCtaId ;  /* 0x00000000007c7919 */ /* 0x000e620000008800 */
[----:B------:R-:W-:-:S02]  /*2160*/  LOP3.LUT R2, R168, 0xff, RZ, 0xc0, !PT ;  /* 0x000000ffa8027812 */ /* 0x000fc400078ec0ff */
[----:B------:R-:W-:Y:S02]  /*2170*/  LOP3.LUT R152, R168, 0xc0, RZ, 0xc0, !PT ;  /* 0x000000c0a8987812 */ /* 0x000fe400078ec0ff */
[----:B0-----:R-:W-:Y:S01]  /*2180*/  MOV R89, 0x400 ;  /* 0x0000040000597802 */ /* 0x001fe20000000f00 */
[----:B------:R-:W-:Y:S01]  /*2190*/  IMAD.SHL.U32 R0, R2, 0x2, RZ ;  /* 0x0000000202007824 */ /* 0x000fe200078e00ff */
[----:B------:R-:W-:-:S04]  /*21a0*/  SHF.R.U32.HI R87, RZ, 0x2, R152 ;  /* 0x00000002ff577819 */ /* 0x000fc80000011698 */
[----:B------:R-:W-:Y:S02]  /*21b0*/  LOP3.LUT R87, R0, R87, RZ, 0x3c, !PT ;  /* 0x0000005700577212 */ /* 0x000fe400078e3cff */
[----:B-1----:R-:W-:-:S05]  /*21c0*/  LEA R176, R124, R89, 0x18 ;  /* 0x000000597cb07211 */ /* 0x002fca00078ec0ff */
[C---:B------:R-:W-:Y:S01]  /*21d0*/  IMAD.IADD R0, R87.reuse, 0x1, R176 ;  /* 0x0000000157007824 */ /* 0x040fe200078e02b0 */
[----:B------:R-:W-:-:S05]  /*21e0*/  LOP3.LUT R87, R87, 0x40, RZ, 0x3c, !PT ;  /* 0x0000004057577812 */ /* 0x000fca00078e3cff */
[----:B------:R-:W-:Y:S01]  /*21f0*/  IMAD.IADD R87, R176, 0x1, R87 ;  /* 0x00000001b0577824 */ /* 0x000fe200078e0257 */
[----:B------:R0:W-:Y:S04]  /*2200*/  STS.U16 [R0], R3 ;  /* 0x0000000300007388 */ /* 0x0001e80000000400 */
[----:B------:R-:W-:Y:S04]  /*2210*/  STS.U16 [R0+0x400], R5 ;  /* 0x0004000500007388 */ /* 0x000fe80000000400 */
[----:B------:R-:W-:Y:S04]  /*2220*/  STS.U16 [R0+0x800], R7 ;  /* 0x0008000700007388 */ /* 0x000fe80000000400 */
[----:B----4-:R-:W-:Y:S01]  /*2230*/  STS.U16 [R0+0xc00], R9 ;  /* 0x000c000900007388 */ /* 0x010fe20000000400 */
[----:B0-----:R-:W-:-:S03]  /*2240*/  IMAD.MOV.U32 R3, RZ, RZ, 0x3f800000 ;  /* 0x3f800000ff037424 */ /* 0x001fc600078e00ff */
[----:B------:R-:W-:Y:S04]  /*2250*/  STS.U16 [R0+0x1000], R11 ;  /* 0x0010000b00007388 */ /* 0x000fe80000000400 */
        /* <DEDUP_REMOVED lines=29> */
[----:B--2---:R-:W-:Y:S04]  /*2430*/  STS.U16 [R0+0x8800], R73 ;  /* 0x0088004900007388 */ /* 0x004fe80000000400 */
[----:B------:R-:W-:Y:S04]  /*2440*/  STS.U16 [R0+0x8c00], R75 ;  /* 0x008c004b00007388 */ /* 0x000fe80000000400 */
[----:B------:R-:W-:Y:S04]  /*2450*/  STS.U16 [R0+0x9000], R77 ;  /* 0x0090004d00007388 */ /* 0x000fe80000000400 */
[----:B------:R-:W-:Y:S04]  /*2460*/  STS.U16 [R0+0x9400], R79 ;  /* 0x0094004f00007388 */ /* 0x000fe80000000400 */
[----:B------:R-:W-:Y:S04]  /*2470*/  STS.U16 [R0+0x9800], R81 ;  /* 0x0098005100007388 */ /* 0x000fe80000000400 */
[----:B---3--:R-:W-:Y:S04]  /*2480*/  STS.U16 [R0+0x9c00], R83 ;  /* 0x009c005300007388 */ /* 0x008fe80000000400 */
[----:B-----5:R-:W-:Y:S04]  /*2490*/  STS.U16 [R0+0xa000], R97 ;  /* 0x00a0006100007388 */ /* 0x020fe80000000400 */
        /* <DEDUP_REMOVED lines=23> */
[----:B------:R0:W-:Y:S02]  /*2610*/  STS.U16 [R87+0x200], R4 ;  /* 0x0002000457007388 */ /* 0x0001e40000000400 */
[----:B0-----:R-:W-:-:S05]  /*2620*/  IMAD.MOV.U32 R4, RZ, RZ, 0x3f800000 ;  /* 0x3f800000ff047424 */ /* 0x001fca00078e00ff */
[----:B------:R-:W-:Y:S04]  /*2630*/  STL [R1+0xc], R4 ;  /* 0x00000c0401007387 */ /* 0x000fe80000100800 */
[----:B------:R0:W-:Y:S02]  /*2640*/  STL [R1+0x8], R3 ;  /* 0x0000080301007387 */ /* 0x0001e40000100800 */
[----:B0-----:R-:W-:-:S05]  /*2650*/  VIADD R3, R16, 0x40 ;  /* 0x0000004010037836 */ /* 0x001fca0000000000 */
[----:B------:R-:W-:Y:S01]  /*2660*/  ISETP.GE.AND P0, PT, R3, 0x1, PT ;  /* 0x000000010300780c */ /* 0x000fe20003f06270 */
[----:B------:R-:W-:Y:S01]  /*2670*/  STS.U16 [R87+0x600], R6 ;  /* 0x0006000657007388 */ /* 0x000fe20000000400 */
[----:B------:R-:W-:Y:S02]  /*2680*/  CS2R R124, SRZ ;  /* 0x00000000007c7805 */ /* 0x000fe4000001ff00 */
[----:B------:R-:W-:Y:S02]  /*2690*/  CS2R R126, SRZ ;  /* 0x00000000007e7805 */ /* 0x000fe4000001ff00 */
[----:B------:R-:W-:Y:S01]  /*26a0*/  CS2R R128, SRZ ;  /* 0x0000000000807805 */ /* 0x000fe2000001ff00 */
[----:B------:R-:W-:Y:S01]  /*26b0*/  STS.U16 [R87+0xa00], R8 ;  /* 0x000a000857007388 */ /* 0x000fe20000000400 */
[----:B------:R-:W-:Y:S02]  /*26c0*/  CS2R R130, SRZ ;  /* 0x0000000000827805 */ /* 0x000fe4000001ff00 */
[----:B------:R-:W-:-:S02]  /*26d0*/  CS2R R132, SRZ ;  /* 0x0000000000847805 */ /* 0x000fc4000001ff00 */
[----:B------:R-:W-:Y:S01]  /*26e0*/  CS2R R134, SRZ ;  /* 0x0000000000867805 */ /* 0x000fe2000001ff00 */
        /* <DEDUP_REMOVED lines=8> */
[----:B------:R0:W-:Y:S01]  /*2770*/  STS.U16 [R87+0x1600], R14 ;  /* 0x0016000e57007388 */ /* 0x0001e20000000400 */
[----:B------:R-:W-:Y:S02]  /*2780*/  CS2R R148, SRZ ;  /* 0x0000000000947805 */ /* 0x000fe4000001ff00 */
[----:B------:R-:W-:Y:S02]  /*2790*/  CS2R R150, SRZ ;  /* 0x0000000000967805 */ /* 0x000fe4000001ff00 */
[C---:B------:R-:W-:Y:S01]  /*27a0*/  LOP3.LUT R3, R168.reuse, 0x60, RZ, 0xc0, !PT ;  /* 0x00000060a8037812 */ /* 0x040fe200078ec0ff */
[----:B------:R-:W-:Y:S01]  /*27b0*/  STS.U16 [R87+0x1a00], R18 ;  /* 0x001a001257007388 */ /* 0x000fe20000000400 */
[----:B------:R-:W-:-:S03]  /*27c0*/  LOP3.LUT R4, R168, 0x1c, RZ, 0xc0, !PT ;  /* 0x0000001ca8047812 */ /* 0x000fc600078ec0ff */
[----:B------:R-:W-:Y:S01]  /*27d0*/  STS.U16 [R87+0x1e00], R20 ;  /* 0x001e001457007388 */ /* 0x000fe20000000400 */
[----:B0-----:R-:W-:-:S03]  /*27e0*/  IMAD.MOV.U32 R14, RZ, RZ, -0x800000 ;  /* 0xff800000ff0e7424 */ /* 0x001fc600078e00ff */
[----:B------:R-:W-:Y:S04]  /*27f0*/  STS.U16 [R87+0x2200], R22 ;  /* 0x0022001657007388 */ /* 0x000fe80000000400 */
[----:B------:R0:W-:Y:S04]  /*2800*/  STS.U16 [R87+0x2600], R24 ;  /* 0x0026001857007388 */ /* 0x0001e80000000400 */
[----:B------:R1:W-:Y:S04]  /*2810*/  STS.U16 [R87+0x2a00], R26 ;  /* 0x002a001a57007388 */ /* 0x0003e80000000400 */
[----:B------:R2:W-:Y:S01]  /*2820*/  STS.U16 [R87+0x2e00], R28 ;  /* 0x002e001c57007388 */ /* 0x0005e20000000400 */
[----:B0-----:R-:W-:-:S03]  /*2830*/  CS2R R24, SRZ ;  /* 0x0000000000187805 */ /* 0x001fc6000001ff00 */
[----:B------:R0:W-:Y:S01]  /*2840*/  STS.U16 [R87+0x3200], R30 ;  /* 0x0032001e57007388 */ /* 0x0001e20000000400 */
[----:B-1----:R-:W-:-:S03]  /*2850*/  CS2R R26, SRZ ;  /* 0x00000000001a7805 */ /* 0x002fc6000001ff00 */
[----:B------:R1:W-:Y:S01]  /*2860*/  STS.U16 [R87+0x3600], R32 ;  /* 0x0036002057007388 */ /* 0x0003e20000000400 */
[----:B--2---:R-:W-:-:S03]  /*2870*/  CS2R R28, SRZ ;  /* 0x00000000001c7805 */ /* 0x004fc6000001ff00 */
        /* <DEDUP_REMOVED lines=37> */
[----:B0-----:R-:W-:-:S03]  /*2ad0*/  IMAD.MOV.U32 R15, RZ, RZ, -0x800000 ;  /* 0xff800000ff0f7424 */ /* 0x001fc600078e00ff */
        /* <DEDUP_REMOVED lines=26> */
[----:B------:R-:W-:Y:S01]  /*2c80*/  STS.U16 [R87+0xb600], R112 ;  /* 0x00b6007057007388 */ /* 0x000fe20000000400 */
[----:B--2---:R-:W-:-:S03]  /*2c90*/  CS2R R108, SRZ ;  /* 0x00000000006c7805 */ /* 0x004fc6000001ff00 */
[----:B------:R-:W-:Y:S01]  /*2ca0*/  STS.U16 [R87+0xba00], R114 ;  /* 0x00ba007257007388 */ /* 0x000fe20000000400 */
[----:B0-----:R-:W-:-:S03]  /*2cb0*/  CS2R R110, SRZ ;  /* 0x00000000006e7805 */ /* 0x001fc6000001ff00 */
[----:B------:R0:W-:Y:S04]  /*2cc0*/  STS.U16 [R87+0xbe00], R115 ;  /* 0x00be007357007388 */ /* 0x0001e80000000400 */
[----:B------:R-:W-:Y:S04]  /*2cd0*/  STS.U16 [R87+0xc200], R116 ;  /* 0x00c2007457007388 */ /* 0x000fe80000000400 */
[----:B------:R1:W-:Y:S01]  /*2ce0*/  STS.U16 [R87+0xc600], R117 ;  /* 0x00c6007557007388 */ /* 0x0003e20000000400 */
[----:B0-----:R-:W-:-:S03]  /*2cf0*/  CS2R R114, SRZ ;  /* 0x0000000000727805 */ /* 0x001fc6000001ff00 */
[----:B------:R0:W-:Y:S04]  /*2d00*/  STS.U16 [R87+0xca00], R118 ;  /* 0x00ca007657007388 */ /* 0x0001e80000000400 */
[----:B------:R-:W-:Y:S01]  /*2d10*/  STS.U16 [R87+0xce00], R120 ;  /* 0x00ce007857007388 */ /* 0x000fe20000000400 */
[----:B-1----:R-:W-:-:S03]  /*2d20*/  CS2R R116, SRZ ;  /* 0x0000000000747805 */ /* 0x002fc6000001ff00 */
[----:B------:R1:W-:Y:S01]  /*2d30*/  STS.U16 [R87+0xd200], R121 ;  /* 0x00d2007957007388 */ /* 0x0003e20000000400 */
[----:B0-----:R-:W-:-:S03]  /*2d40*/  CS2R R118, SRZ ;  /* 0x0000000000767805 */ /* 0x001fc6000001ff00 */
[----:B------:R0:W-:Y:S04]  /*2d50*/  STS.U16 [R87+0xd600], R122 ;  /* 0x00d6007a57007388 */ /* 0x0001e80000000400 */
[----:B------:R2:W-:Y:S01]  /*2d60*/  STS.U16 [R87+0xda00], R113 ;  /* 0x00da007157007388 */ /* 0x0005e20000000400 */
[----:B-1----:R-:W-:-:S03]  /*2d70*/  CS2R R120, SRZ ;  /* 0x0000000000787805 */ /* 0x002fc6000001ff00 */
[----:B------:R1:W-:Y:S01]  /*2d80*/  STS.U16 [R87+0xde00], R92 ;  /* 0x00de005c57007388 */ /* 0x0003e20000000400 */
[----:B0-----:R-:W-:-:S03]  /*2d90*/  CS2R R122, SRZ ;  /* 0x00000000007a7805 */ /* 0x001fc6000001ff00 */
[----:B------:R-:W-:Y:S01]  /*2da0*/  STS.U16 [R87+0xe200], R86 ;  /* 0x00e2005657007388 */ /* 0x000fe20000000400 */
[----:B--2---:R-:W-:-:S03]  /*2db0*/  CS2R R112, SRZ ;  /* 0x0000000000707805 */ /* 0x004fc6000001ff00 */
[----:B------:R0:W-:Y:S01]  /*2dc0*/  STS.U16 [R87+0xe600], R98 ;  /* 0x00e6006257007388 */ /* 0x0001e20000000400 */
[----:B-1----:R-:W-:-:S03]  /*2dd0*/  CS2R R92, SRZ ;  /* 0x00000000005c7805 */ /* 0x002fc6000001ff00 */
        /* <DEDUP_REMOVED lines=8> */
[----:B0-----:R-:W-:Y:S02]  /*2e60*/  CS2R R94, SRZ ;  /* 0x00000000005e7805 */ /* 0x001fe4000001ff00 */
[----:B-1----:R-:W-:Y:S02]  /*2e70*/  CS2R R90, SRZ ;  /* 0x00000000005a7805 */ /* 0x002fe4000001ff00 */
[----:B--2---:R-:W-:Y:S02]  /*2e80*/  CS2R R86, SRZ ;  /* 0x0000000000567805 */ /* 0x004fe4000001ff00 */
[----:B------:R-:W-:Y:S01]  /*2e90*/  CS2R R104, SRZ ;  /* 0x0000000000687805 */ /* 0x000fe2000001ff00 */
[----:B------:R-:W-:Y:S06]  /*2ea0*/  @!P0 BRA `(.L_x_0) ;  /* 0x0000008800888947 */ /* 0x000fec0003800000 */
[----:B------:R-:W0:Y:S01]  /*2eb0*/  LDC.64 R6, c[0x0][0x260] ;  /* 0x00009800ff067b82 */ /* 0x000e220000000a00 */
[----:B------:R-:W-:Y:S01]  /*2ec0*/  SHF.R.U32.HI R3, RZ, 0x1, R3 ;  /* 0x00000001ff037819 */ /* 0x000fe20000011603 */
[----:B------:R-:W-:Y:S01]  /*2ed0*/  VIADD R8, R176, 0x10000 ;  /* 0x00010000b0087836 */ /* 0x000fe20000000000 */
[----:B------:R-:W-:Y:S02]  /*2ee0*/  SHF.R.U32.HI R20, RZ, 0x5, R168 ;  /* 0x00000005ff147819 */ /* 0x000fe400000116a8 */
[----:B------:R-:W-:Y:S02]  /*2ef0*/  CS2R R44, SRZ ;  /* 0x00000000002c7805 */ /* 0x000fe4000001ff00 */
[----:B------:R-:W-:Y:S02]  /*2f00*/  LEA.HI R3, R4, R3, RZ, 0x1e ;  /* 0x0000000304037211 */ /* 0x000fe400078ff0ff */
[----:B------:R-:W-:Y:S02]  /*2f10*/  CS2R R46, SRZ ;  /* 0x00000000002e7805 */ /* 0x000fe4000001ff00 */
[----:B------:R-:W-:Y:S01]  /*2f20*/  SHF.R.U32.HI R4, RZ, 0x4, R176 ;  /* 0x00000004ff047819 */ /* 0x000fe200000116b0 */
[----:B------:R-:W1:Y:S01]  /*2f30*/  LDC R11, c[0x0][0x258] ;  /* 0x00009600ff0b7b82 */ /* 0x000e620000000800 */
[----:B------:R-:W-:Y:S01]  /*2f40*/  SHF.R.U32.HI R9, RZ, 0x4, R8 ;  /* 0x00000004ff097819 */ /* 0x000fe20000011608 */
[----:B------:R-:W-:Y:S01]  /*2f50*/  IMAD.MOV.U32 R8, RZ, RZ, RZ ;  /* 0x000000ffff087224 */ /* 0x000fe200078e00ff */
[----:B------:R-:W-:Y:S01]  /*2f60*/  SGXT.U32 R4, R4, 0xe ;  /* 0x0000000e0404781a */ /* 0x000fe20000000000 */
[----:B------:R-:W-:Y:S01]  /*2f70*/  IMAD.IADD R16, R16, 0x1, R3 ;  /* 0x0000000110107824 */ /* 0x000fe200078e0203 */
[----:B------:R-:W-:Y:S01]  /*2f80*/  SGXT.U32 R14, R9, 0xe ;  /* 0x0000000e090e781a */ /* 0x000fe20000000000 */
[----:B------:R-:W-:Y:S01]  /*2f90*/  VIADD R18, R20, 0x1b8 ;  /* 0x000001b814127836 */ /* 0x000fe20000000000 */
[C---:B------:R-:W-:Y:S01]  /*2fa0*/  IADD3 R10, P0, R4.reuse, 0x80, RZ ;  /* 0x00000080040a7810 */ /* 0x040fe20007f1e0ff */
[----:B------:R-:W2:Y:S01]  /*2fb0*/  LDC.64 R196, c[0x0][0x218] ;  /* 0x00008600ffc47b82 */ /* 0x000ea20000000a00 */
[----:B------:R-:W-:Y:S01]  /*2fc0*/  R2UR UR56, R4 ;  /* 0x00000000043872ca */ /* 0x000fe200000e0000 */
[----:B------:R-:W-:Y:S01]  /*2fd0*/  VIADD R19, R20, 0x1d8 ;  /* 0x000001d814137836 */ /* 0x000fe20000000000 */
[----:B------:R-:W-:Y:S01]  /*2fe0*/  IADD3.X R8, R8, 0x40000040, RZ, P0, !PT ;  /* 0x4000004008087810 */ /* 0x000fe200007fe4ff */
[----:B------:R-:W-:Y:S01]  /*2ff0*/  VIADD R15, R20, 0x178 ;  /* 0x00000178140f7836 */ /* 0x000fe20000000000 */
[----:B------:R-:W-:Y:S01]  /*3000*/  IADD3 R3, P0, R14, 0x2, RZ ;  /* 0x000000020e037810 */ /* 0x000fe20007f1e0ff */
[----:B------:R-:W-:Y:S01]  /*3010*/  VIADD R17, R20, 0x198 ;  /* 0x0000019814117836 */ /* 0x000fe20000000000 */
[----:B------:R-:W-:Y:S01]  /*3020*/  LOP3.LUT R4, R168, 0x1f, RZ, 0xc0, !PT ;  /* 0x0000001fa8047812 */ /* 0x000fe200078ec0ff */
[----:B0-----:R-:W-:Y:S01]  /*3030*/  IMAD.MOV.U32 R13, RZ, RZ, R6 ;  /* 0x000000ffff0d7224 */ /* 0x001fe200078e0006 */
[----:B------:R0:W-:Y:S01]  /*3040*/  STL [R1+0x594], R7 ;  /* 0x0005940701007387 */ /* 0x0001e20000100800 */
[----:B------:R-:W-:Y:S01]  /*3050*/  IMAD.MOV.U32 R12, RZ, RZ, R7 ;  /* 0x000000ffff0c7224 */ /* 0x000fe200078e0007 */
[----:B------:R-:W3:Y:S01]  /*3060*/  LDC.64 R40, c[0x0][0x220] ;  /* 0x00008800ff287b82 */ /* 0x000ee20000000a00 */
[----:B------:R-:W-:Y:S01]  /*3070*/  R2UR UR5, R8 ;  /* 0x00000000080572ca */ /* 0x000fe200000e0000 */
[----:B------:R4:W-:Y:S01]  /*3080*/  STL [R1+0x598], R14 ;  /* 0x0005980e01007387 */ /* 0x0009e20000100800 */
[----:B------:R-:W-:Y:S01]  /*3090*/  R2UR UR6, R3 ;  /* 0x00000000030672ca */ /* 0x000fe200000e0000 */
[----:B------:R-:W-:Y:S01]  /*30a0*/  IMAD R3, R170, R13, RZ ;  /* 0x0000000daa037224 */ /* 0x000fe200078e02ff */
[----:B------:R-:W-:Y:S01]  /*30b0*/  R2UR UR4, R10 ;  /* 0x000000000a0472ca */ /* 0x000fe200000e0000 */
[----:B------:R-:W-:Y:S01]  /*30c0*/  IMAD R8, R4, R12, RZ ;  /* 0x0000000c04087224 */ /* 0x000fe200078e02ff */
[----:B------:R-:W-:Y:S01]  /*30d0*/  LOP3.LUT R5, R168, 0x3f, RZ, 0xc0, !PT ;  /* 0x0000003fa8057812 */ /* 0x000fe200078ec0ff */
[----:B0-----:R-:W0:Y:S01]  /*30e0*/  LDC.64 R6, c[0x0][0x250] ;  /* 0x00009400ff067b82 */ /* 0x001e220000000a00 */
[----:B------:R-:W-:Y:S01]  /*30f0*/  IMAD.MOV.U32 R12, RZ, RZ, RZ ;  /* 0x000000ffff0c7224 */ /* 0x000fe200078e00ff */
[----:B------:R-:W-:Y:S01]  /*3100*/  CS2R R48, SRZ ;  /* 0x0000000000307805 */ /* 0x000fe2000001ff00 */
[C---:B------:R-:W-:Y:S01]  /*3110*/  IMAD.SHL.U32 R9, R3.reuse, 0x2, RZ ;  /* 0x0000000203097824 */ /* 0x040fe200078e00ff */
[----:B------:R-:W-:Y:S01]  /*3120*/  CS2R R50, SRZ ;  /* 0x0000000000327805 */ /* 0x000fe2000001ff00 */
[----:B------:R-:W-:Y:S01]  /*3130*/  IMAD.SHL.U32 R10, R8, 0x2, RZ ;  /* 0x00000002080a7824 */ /* 0x000fe200078e00ff */
[----:B------:R-:W-:Y:S01]  /*3140*/  IADD3.X R12, R12, 0x40000040, RZ, P0, !PT ;  /* 0x400000400c0c7810 */ /* 0x000fe200007fe4ff */
[----:B-1----:R-:W-:Y:S01]  /*3150*/  IMAD R2, R2, R11, RZ ;  /* 0x0000000b02027224 */ /* 0x002fe200078e02ff */
[----:B------:R-:W1:Y:S01]  /*3160*/  LDC R43, c[0x0][0x268] ;  /* 0x00009a00ff2b7b82 */ /* 0x000e620000000800 */
[----:B------:R-:W-:Y:S01]  /*3170*/  IMAD.HI R4, R3, 0x2, RZ ;  /* 0x0000000203047827 */ /* 0x000fe200078e02ff */
[----:B------:R-:W-:Y:S01]  /*3180*/  R2UR UR7, R12 ;  /* 0x000000000c0772ca */ /* 0x000fe200000e0000 */
[----:B------:R-:W-:Y:S01]  /*3190*/  UIADD3.64 UR10, UR4, 0x100, URZ ;  /* 0x00000100040a7897 */ /* 0x000fe2000fffe03f */
[----:B------:R-:W-:Y:S01]  /*31a0*/  CS2R R52, SRZ ;  /* 0x0000000000347805 */ /* 0x000fe2000001ff00 */
[----:B------:R-:W-:Y:S01]  /*31b0*/  IMAD.HI R8, R8, 0x2, RZ ;  /* 0x0000000208087827 */ /* 0x000fe200078e02ff */
[----:B------:R-:W-:Y:S01]  /*31c0*/  UIADD3.64 UR10, UR4, 0x200, URZ ;  /* 0x00000200040a7897 */ /* 0x000fe2000fffe03f */
[----:B------:R-:W-:-:S02]  /*31d0*/  CS2R R54, SRZ ;  /* 0x0000000000367805 */ /* 0x000fc4000001ff00 */
[----:B---3--:R-:W-:Y:S01]  /*31e0*/  IADD3 R39, P1, P2, R10, R40, R9 ;  /* 0x000000280a277210 */ /* 0x008fe20007a3e009 */
[----:B------:R-:W-:Y:S01]  /*31f0*/  IMAD R3, R11, 0x100, R2 ;  /* 0x000001000b037824 */ /* 0x000fe200078e0202 */
[----:B------:R-:W-:Y:S01]  /*3200*/  UIADD3.64 UR10, UR4, 0x300, URZ ;  /* 0x00000300040a7897 */ /* 0x000fe2000fffe03f */
[----:B------:R-:W-:Y:S01]  /*3210*/  VIADD R9, R20, 0x98 ;  /* 0x0000009814097836 */ /* 0x000fe20000000000 */
[----:B------:R-:W-:Y:S01]  /*3220*/  IADD3.X R41, R8, R41, R4, P1, P2 ;  /* 0x0000002908297210 */ /* 0x000fe20000fe4404 */
[C---:B------:R-:W-:Y:S01]  /*3230*/  VIADD R8, R20.reuse, 0x78 ;  /* 0x0000007814087836 */ /* 0x040fe20000000000 */
[----:B------:R-:W-:Y:S01]  /*3240*/  SHF.R.U32.HI R4, RZ, 0x5, R168 ;  /* 0x00000005ff047819 */ /* 0x000fe200000116a8 */
[----:B------:R-:W-:Y:S01]  /*3250*/  VIADD R11, R20, 0xd8 ;  /* 0x000000d8140b7836 */ /* 0x000fe20000000000 */
[----:B------:R-:W-:Y:S01]  /*3260*/  UIADD3.64 UR10, UR4, 0x400, URZ ;  /* 0x00000400040a7897 */ /* 0x000fe2000fffe03f */
[----:B0-----:R-:W-:Y:S01]  /*3270*/  IMAD R6, R170, R6, RZ ;  /* 0x00000006aa067224 */ /* 0x001fe200078e02ff */
[----:B------:R-:W-:Y:S01]  /*3280*/  UIADD3.64 UR10, UR4, 0x500, URZ ;  /* 0x00000500040a7897 */ /* 0x000fe2000fffe03f */
[C---:B------:R-:W-:Y:S01]  /*3290*/  VIADD R10, R20.reuse, 0xb8 ;  /* 0x000000b8140a7836 */ /* 0x040fe20000000000 */
[----:B------:R-:W-:Y:S01]  /*32a0*/  UIADD3.64 UR10, UR4, 0x600, URZ ;  /* 0x00000600040a7897 */ /* 0x000fe2000fffe03f */
[----:B------:R-:W-:Y:S01]  /*32b0*/  VIADD R12, R20, 0xf8 ;  /* 0x000000f8140c7836 */ /* 0x000fe20000000000 */
[----:B--2---:R-:W-:Y:S01]  /*32c0*/  LEA R196, P0, R6, R196, 0x1 ;  /* 0x000000c406c47211 */ /* 0x004fe200078008ff */
[----:B------:R-:W-:Y:S01]  /*32d0*/  VIADD R13, R20, 0x118 ;  /* 0x00000118140d7836 */ /* 0x000fe20000000000 */
[----:B------:R-:W-:Y:S01]  /*32e0*/  UIADD3.64 UR10, UR4, 0x700, URZ ;  /* 0x00000700040a7897 */ /* 0x000fe2000fffe03f */
[----:B-1----:R-:W-:Y:S01]  /*32f0*/  IMAD R26, R8, R43, RZ ;  /* 0x0000002b081a7224 */ /* 0x002fe200078e02ff */
[----:B------:R-:W-:Y:S01]  /*3300*/  LEA.HI.X.SX32 R6, R6, R197, 0x1, P0 ;  /* 0x000000c506067211 */ /* 0x000fe200000f0eff */
[-C--:B------:R-:W-:Y:S01]  /*3310*/  IMAD R27, R9, R43.reuse, RZ ;  /* 0x0000002b091b7224 */ /* 0x080fe200078e02ff */
[-C--:B------:R-:W-:Y:S01]  /*3320*/  LEA R194, P0, R2, R196.reuse, 0x1 ;  /* 0x000000c402c27211 */ /* 0x080fe200078008ff */
[-C--:B------:R-:W-:Y:S01]  /*3330*/  IMAD R29, R11, R43.reuse, RZ ;  /* 0x0000002b0b1d7224 */ /* 0x080fe200078e02ff */
[C---:B------:R-:W-:Y:S01]  /*3340*/  LEA R196, P1, R3.reuse, R196, 0x1 ;  /* 0x000000c403c47211 */ /* 0x040fe200078208ff */
[-C--:B------:R-:W-:Y:S01]  /*3350*/  IMAD R28, R10, R43.reuse, RZ ;  /* 0x0000002b0a1c7224 */ /* 0x080fe200078e02ff */
[-C--:B------:R-:W-:Y:S01]  /*3360*/  LEA.HI.X.SX32 R195, R2, R6.reuse, 0x1, P0 ;  /* 0x0000000602c37211 */ /* 0x080fe200000f0eff */
[----:B------:R-:W-:Y:S01]  /*3370*/  IMAD R30, R12, R43, RZ ;  /* 0x0000002b0c1e7224 */ /* 0x000fe200078e02ff */
[----:B------:R-:W-:Y:S01]  /*3380*/  SGXT.U32 R2, R4, 0x3 ;  /* 0x000000030402781a */ /* 0x000fe20000000000 */
[C---:B------:R-:W-:Y:S01]  /*3390*/  VIADD R4, R20.reuse, 0x38 ;  /* 0x0000003814047836 */ /* 0x040fe20000000000 */
[----:B------:R-:W-:Y:S01]  /*33a0*/  LEA.HI.X.SX32 R197, R3, R6, 0x1, P1 ;  /* 0x0000000603c57211 */ /* 0x000fe200008f0eff */
[----:B------:R-:W-:Y:S01]  /*33b0*/  VIADD R3, R20, 0x18 ;  /* 0x0000001814037836 */ /* 0x000fe20000000000 */
[----:B------:R-:W-:Y:S01]  /*33c0*/  LEA R174, P6, R26, R39, 0x1 ;  /* 0x000000271aae7211 */ /* 0x000fe200078c08ff */
[----:B------:R-:W-:Y:S01]  /*33d0*/  IMAD R21, R2, R43, RZ ;  /* 0x0000002b02157224 */ /* 0x000fe200078e02ff */
[----:B------:R-:W-:Y:S01]  /*33e0*/  LEA R172, P5, R27, R39, 0x1 ;  /* 0x000000271bac7211 */ /* 0x000fe200078a08ff */
[----:B------:R-:W-:Y:S01]  /*33f0*/  IMAD R23, R3, R43, RZ ;  /* 0x0000002b03177224 */ /* 0x000fe200078e02ff */
[----:B------:R-:W-:Y:S01]  /*3400*/  LEA.HI.X.SX32 R175, R26, R41, 0x1, P6 ;  /* 0x000000291aaf7211 */ /* 0x000fe200030f0eff */
[----:B------:R-:W-:Y:S01]  /*3410*/  IMAD R22, R43, 0x8, R21 ;  /* 0x000000082b167824 */ /* 0x000fe200078e0215 */
[-C--:B------:R-:W-:Y:S01]  /*3420*/  LEA R170, P4, R21, R39.reuse, 0x1 ;  /* 0x0000002715aa7211 */ /* 0x080fe200078808ff */
[----:B------:R-:W-:Y:S01]  /*3430*/  VIADD R6, R20, 0x58 ;  /* 0x0000005814067836 */ /* 0x000fe20000000000 */
[-C--:B------:R-:W-:Y:S01]  /*3440*/  LEA R168, P2, R23, R39.reuse, 0x1 ;  /* 0x0000002717a87211 */ /* 0x080fe200078408ff */
[----:B------:R-:W-:Y:S01]  /*3450*/  IMAD R3, R43, 0x8, R22 ;  /* 0x000000082b037824 */ /* 0x000fe200078e0216 */
[----:B------:R-:W-:Y:S01]  /*3460*/  LEA R182, P3, R22, R39, 0x1 ;  /* 0x0000002716b67211 */ /* 0x000fe200078608ff */
[----:B------:R-:W-:Y:S01]  /*3470*/  IMAD R24, R4, R43, RZ ;  /* 0x0000002b04187224 */ /* 0x000fe200078e02ff */
[----:B------:R-:W-:Y:S01]  /*3480*/  LEA.HI.X.SX32 R171, R21, R41, 0x1, P4 ;  /* 0x0000002915ab7211 */ /* 0x000fe200020f0eff */
[----:B------:R-:W-:Y:S01]  /*3490*/  IMAD R25, R6, R43, RZ ;  /* 0x0000002b06197224 */ /* 0x000fe200078e02ff */
[----:B------:R-:W-:Y:S01]  /*34a0*/  LEA.HI.X.SX32 R183, R22, R41, 0x1, P3 ;  /* 0x0000002916b77211 */ /* 0x000fe200018f0eff */
[----:B------:R-:W-:Y:S01]  /*34b0*/  IMAD R4, R43, 0x10, R3 ;  /* 0x000000102b047824 */ /* 0x000fe200078e0203 */
[----:B------:R-:W-:Y:S01]  /*34c0*/  LEA R180, P1, R24, R39, 0x1 ;  /* 0x0000002718b47211 */ /* 0x000fe200078208ff */
[----:B------:R-:W-:Y:S01]  /*34d0*/  IMAD R31, R13, R43, RZ ;  /* 0x0000002b0d1f7224 */ /* 0x000fe200078e02ff */
[----:B------:R-:W-:Y:S01]  /*34e0*/  LEA.HI.X.SX32 R169, R23, R41, 0x1, P2 ;  /* 0x0000002917a97211 */ /* 0x000fe200010f0eff */
[----:B------:R-:W-:Y:S01]  /*34f0*/  IMAD R6, R43, 0x8, R4 ;  /* 0x000000082b067824 */ /* 0x000fe200078e0204 */
[----:B------:R-:W-:Y:S01]  /*3500*/  LEA R178, P0, R25, R39, 0x1 ;  /* 0x0000002719b27211 */ /* 0x000fe200078008ff */
[----:B------:R-:W-:Y:S01]  /*3510*/  VIADD R2, R20, 0x158 ;  /* 0x0000015814027836 */ /* 0x000fe20000000000 */
[----:B------:R0:W-:Y:S01]  /*3520*/  STL.64 [R1+0x208], R170 ;  /* 0x000208aa01007387 */ /* 0x0001e20000100a00 */
[----:B------:R-:W-:Y:S01]  /*3530*/  IMAD R36, R18, R43, RZ ;  /* 0x0000002b12247224 */ /* 0x000fe200078e02ff */
[----:B------:R-:W-:Y:S01]  /*3540*/  LEA R18, P3, R29, R39, 0x1 ;  /* 0x000000271d127211 */ /* 0x000fe200078608ff */
[----:B----4-:R-:W-:Y:S01]  /*3550*/  VIADD R14, R20, 0x138 ;  /* 0x00000138140e7836 */ /* 0x010fe20000000000 */
[----:B------:R-:W-:Y:S01]  /*3560*/  STL.64 [R1+0x200], R182 ;  /* 0x000200b601007387 */ /* 0x000fe20000100a00 */
[----:B------:R-:W-:Y:S01]  /*3570*/  IMAD R8, R43, 0x8, R6 ;  /* 0x000000082b087824 */ /* 0x000fe200078e0206 */
[----:B------:R-:W-:Y:S01]  /*3580*/  LEA.HI.X.SX32 R181, R24, R41, 0x1, P1 ;  /* 0x0000002918b57211 */ /* 0x000fe200008f0eff */
[----:B------:R-:W-:Y:S01]  /*3590*/  IMAD R33, R2, R43, RZ ;  /* 0x0000002b02217224 */ /* 0x000fe200078e02ff */
[----:B------:R1:W-:Y:S01]  /*35a0*/  STL.64 [R1+0x1f0], R168 ;  /* 0x0001f0a801007387 */ /* 0x0003e20000100a00 */
[----:B------:R-:W-:Y:S01]  /*35b0*/  LEA.HI.X.SX32 R179, R25, R41, 0x1, P0 ;  /* 0x0000002919b37211 */ /* 0x000fe200000f0eff */
[----:B------:R-:W-:Y:S01]  /*35c0*/  IMAD R37, R19, R43, RZ ;  /* 0x0000002b13257224 */ /* 0x000fe200078e02ff */
[-C--:B------:R-:W-:Y:S01]  /*35d0*/  LEA R22, P1, R31, R39.reuse, 0x1 ;  /* 0x000000271f167211 */ /* 0x080fe200078208ff */
[----:B------:R-:W-:Y:S01]  /*35e0*/  VIADD R20, R20, 0x1f8 ;  /* 0x000001f814147836 */ /* 0x000fe20000000000 */
[----:B0-----:R-:W-:Y:S01]  /*35f0*/  LEA R170, P4, R28, R39, 0x1 ;  /* 0x000000271caa7211 */ /* 0x001fe200078808ff */
[----:B------:R-:W-:Y:S01]  /*3600*/  IMAD R32, R14, R43, RZ ;  /* 0x0000002b0e207224 */ /* 0x000fe200078e02ff */
[-C--:B------:R-:W-:Y:S01]  /*3610*/  LEA.HI.X.SX32 R173, R27, R41.reuse, 0x1, P5 ;  /* 0x000000291bad7211 */ /* 0x080fe200028f0eff */
[----:B------:R-:W-:Y:S01]  /*3620*/  IMAD R2, R43, 0x10, R8 ;  /* 0x000000102b027824 */ /* 0x000fe200078e0208 */
[-C--:B------:R-:W-:Y:S01]  /*3630*/  LEA.HI.X.SX32 R19, R29, R41.reuse, 0x1, P3 ;  /* 0x000000291d137211 */ /* 0x080fe200018f0eff */
[----:B------:R-:W-:Y:S01]  /*3640*/  STL.64 [R1+0x1d0], R180 ;  /* 0x0001d0b401007387 */ /* 0x000fe20000100a00 */
[----:B------:R-:W-:Y:S01]  /*3650*/  LEA.HI.X.SX32 R171, R28, R41, 0x1, P4 ;  /* 0x000000291cab7211 */ /* 0x000fe200020f0eff */
[----:B------:R-:W-:Y:S01]  /*3660*/  IMAD R34, R15, R43, RZ ;  /* 0x0000002b0f227224 */ /* 0x000fe200078e02ff */
[----:B-1----:R-:W-:Y:S01]  /*3670*/  LEA R168, P2, R30, R39, 0x1 ;  /* 0x000000271ea87211 */ /* 0x002fe200078408ff */
[----:B------:R0:W-:Y:S01]  /*3680*/  STL.64 [R1+0x1b0], R178 ;  /* 0x0001b0b201007387 */ /* 0x0001e20000100a00 */
[----:B------:R-:W-:Y:S01]  /*3690*/  IMAD R35, R17, R43, RZ ;  /* 0x0000002b11237224 */ /* 0x000fe200078e02ff */
[----:B------:R-:W-:Y:S01]  /*36a0*/  LEA.HI.X.SX32 R23, R31, R41, 0x1, P1 ;  /* 0x000000291f177211 */ /* 0x000fe200008f0eff */
[----:B------:R-:W-:Y:S01]  /*36b0*/  IMAD R38, R20, R43, RZ ;  /* 0x0000002b14267224 */ /* 0x000fe200078e02ff */
[----:B------:R-:W-:Y:S01]  /*36c0*/  LEA.HI.X.SX32 R169, R30, R41, 0x1, P2 ;  /* 0x000000291ea97211 */ /* 0x000fe200010f0eff */
[----:B------:R1:W-:Y:S01]  /*36d0*/  STL.64 [R1+0x190], R174 ;  /* 0x000190ae01007387 */ /* 0x0003e20000100a00 */
[C---:B------:R-:W-:Y:S01]  /*36e0*/  IMAD R9, R43.reuse, 0x8, R2 ;  /* 0x000000082b097824 */ /* 0x040fe200078e0202 */
[----:B------:R-:W-:Y:S01]  /*36f0*/  LEA R20, P0, R32, R39, 0x1 ;  /* 0x0000002720147211 */ /* 0x000fe200078008ff */
[----:B------:R-:W-:Y:S01]  /*3700*/  IMAD R5, R152, 0x20, R5 ;  /* 0x0000002098057824 */ /* 0x000fe200078e0205 */
[----:B------:R2:W-:Y:S01]  /*3710*/  STL.64 [R1+0x170], R172 ;  /* 0x000170ac01007387 */ /* 0x0005e20000100a00 */
[----:B------:R-:W-:Y:S01]  /*3720*/  IMAD R10, R43, 0x8, R9 ;  /* 0x000000082b0a7824 */ /* 0x000fe200078e0209 */
[----:B------:R-:W-:Y:S01]  /*3730*/  LEA.HI.X.SX32 R21, R32, R41, 0x1, P0 ;  /* 0x0000002920157211 */ /* 0x000fe200000f0eff */
[----:B------:R-:W-:Y:S01]  /*3740*/  IMAD R152, R7, 0xb, RZ ;  /* 0x0000000b07987824 */ /* 0x000fe200078e02ff */
[----:B------:R-:W-:Y:S01]  /*3750*/  STL.64 [R1+0x130], R18 ;  /* 0x0001301201007387 */ /* 0x000fe20000100a00 */
[-C--:B0-----:R-:W-:Y:S01]  /*3760*/  LEA R178, P6, R33, R39.reuse, 0x1 ;  /* 0x0000002721b27211 */ /* 0x081fe200078c08ff */
[C---:B------:R-:W-:Y:S01]  /*3770*/  IMAD R11, R43.reuse, 0x10, R10 ;  /* 0x000000102b0b7824 */ /* 0x040fe200078e020a */
[----:B------:R-:W-:Y:S01]  /*3780*/  UIADD3.64 UR10, UR4, 0x800, URZ ;  /* 0x00000800040a7897 */ /* 0x000fe2000fffe03f */
[----:B------:R0:W-:Y:S01]  /*3790*/  STL.64 [R1+0x150], R170 ;  /* 0x000150aa01007387 */ /* 0x0001e20000100a00 */
[C---:B-1----:R-:W-:Y:S01]  /*37a0*/  LEA R174, P5, R34.reuse, R39, 0x1 ;  /* 0x0000002722ae7211 */ /* 0x042fe200078a08ff */
[----:B------:R-:W-:Y:S01]  /*37b0*/  IMAD R12, R43, 0x8, R11 ;  /* 0x000000082b0c7824 */ /* 0x000fe200078e020b */
[----:B------:R-:W-:Y:S01]  /*37c0*/  LEA.HI.X.SX32 R179, R33, R41, 0x1, P6 ;  /* 0x0000002921b37211 */ /* 0x000fe200030f0eff */
[----:B------:R1:W-:Y:S01]  /*37d0*/  STL.64 [R1+0x110], R168 ;  /* 0x000110a801007387 */ /* 0x0003e20000100a00 */
[----:B--2---:R-:W-:Y:S01]  /*37e0*/  LEA R172, P4, R35, R39, 0x1 ;  /* 0x0000002723ac7211 */ /* 0x004fe200078808ff */
[----:B------:R-:W-:Y:S01]  /*37f0*/  IMAD R13, R43, 0x8, R12 ;  /* 0x000000082b0d7824 */ /* 0x000fe200078e020c */
[-C--:B------:R-:W-:Y:S01]  /*3800*/  LEA.HI.X.SX32 R175, R34, R41.reuse, 0x1, P5 ;  /* 0x0000002922af7211 */ /* 0x080fe200028f0eff */
[----:B------:R2:W-:Y:S01]  /*3810*/  STL.64 [R1+0xf0], R22 ;  /* 0x0000f01601007387 */ /* 0x0005e20000100a00 */
[----:B------:R-:W-:Y:S01]  /*3820*/  LEA.HI.X.SX32 R173, R35, R41, 0x1, P4 ;  /* 0x0000002923ad7211 */ /* 0x000fe200020f0eff */
[C---:B------:R-:W-:Y:S01]  /*3830*/  IMAD R14, R43.reuse, 0x10, R13 ;  /* 0x000000102b0e7824 */ /* 0x040fe200078e020d */
[----:B------:R-:W-:Y:S01]  /*3840*/  UIADD3.64 UR10, UR4, 0x900, URZ ;  /* 0x00000900040a7897 */ /* 0x000fe2000fffe03f */
[CC--:B0-----:R-:W-:Y:S01]  /*3850*/  LEA R170, P3, R36.reuse, R39.reuse, 0x1 ;  /* 0x0000002724aa7211 */ /* 0x0c1fe200078608ff */
[----:B------:R0:W-:Y:S01]  /*3860*/  STL.64 [R1+0xd0], R20 ;  /* 0x0000d01401007387 */ /* 0x0001e20000100a00 */
[----:B------:R-:W-:Y:S01]  /*3870*/  IMAD R15, R43, 0x8, R14 ;  /* 0x000000082b0f7824 */ /* 0x000fe200078e020e */
[----:B------:R-:W-:Y:S01]  /*3880*/  UIADD3.64 UR10, UR6, 0x2, URZ ;  /* 0x00000002060a7897 */ /* 0x000fe2000fffe03f */
[----:B-1----:R-:W-:Y:S01]  /*3890*/  LEA R168, P2, R37, R39, 0x1 ;  /* 0x0000002725a87211 */ /* 0x002fe200078408ff */
[----:B------:R-:W-:Y:S01]  /*38a0*/  STL.64 [R1+0xb0], R178 ;  /* 0x0000b0b201007387 */ /* 0x000fe20000100a00 */
[----:B------:R-:W-:Y:S01]  /*38b0*/  LEA.HI.X.SX32 R171, R36, R41, 0x1, P3 ;  /* 0x0000002924ab7211 */ /* 0x000fe200018f0eff */
[----:B------:R-:W-:Y:S01]  /*38c0*/  IMAD R17, R43, 0x8, R15 ;  /* 0x000000082b117824 */ /* 0x000fe200078e020f */
[C---:B--2---:R-:W-:Y:S01]  /*38d0*/  LEA R22, P1, R38.reuse, R39, 0x1 ;  /* 0x0000002726167211 */ /* 0x044fe200078208ff */
[----:B------:R-:W-:Y:S01]  /*38e0*/  STL.64 [R1+0x90], R174 ;  /* 0x000090ae01007387 */ /* 0x000fe20000100a00 */
[-C--:B------:R-:W-:Y:S01]  /*38f0*/  LEA.HI.X.SX32 R169, R37, R41.reuse, 0x1, P2 ;  /* 0x0000002925a97211 */ /* 0x080fe200010f0eff */
[----:B------:R-:W-:Y:S01]  /*3900*/  IMAD R18, R43, 0x10, R17 ;  /* 0x000000102b127824 */ /* 0x000fe200078e0211 */
[----:B------:R-:W-:Y:S01]  /*3910*/  LEA.HI.X.SX32 R23, R38, R41, 0x1, P1 ;  /* 0x0000002926177211 */ /* 0x000fe200008f0eff */
[----:B------:R1:W-:Y:S01]  /*3920*/  STL.64 [R1+0x70], R172 ;  /* 0x000070ac01007387 */ /* 0x0003e20000100a00 */
[----:B------:R-:W-:Y:S01]  /*3930*/  IMAD R153, R7, 0xc, RZ ;  /* 0x0000000c07997824 */ /* 0x000fe200078e02ff */
[----:B------:R-:W-:Y:S01]  /*3940*/  UIADD3.64 UR14, UR6, 0x4, URZ ;  /* 0x00000004060e7897 */ /* 0x000fe2000fffe03f */
[----:B------:R-:W-:Y:S01]  /*3950*/  IMAD R19, R43, 0x8, R18 ;  /* 0x000000082b137824 */ /* 0x000fe200078e0212 */
[----:B------:R2:W-:Y:S01]  /*3960*/  STL.64 [R1+0x10], R22 ;  /* 0x0000101601007387 */ /* 0x0005e20000100a00 */
[----:B------:R-:W-:Y:S01]  /*3970*/  IMAD R154, R7, 0xd, RZ ;  /* 0x0000000d079a7824 */ /* 0x000fe200078e02ff */
[----:B------:R-:W-:Y:S01]  /*3980*/  UIADD3.64 UR18, UR6, 0xfe, URZ ;  /* 0x000000fe06127897 */ /* 0x000fe2000fffe03f */
[----:B0-----:R-:W-:Y:S01]  /*3990*/  IMAD R20, R43, 0x8, R19 ;  /* 0x000000082b147824 */ /* 0x001fe200078e0213 */
[----:B------:R0:W-:Y:S01]  /*39a0*/  STL.64 [R1+0x50], R170 ;  /* 0x000050aa01007387 */ /* 0x0001e20000100a00 */
[----:B------:R-:W-:Y:S01]  /*39b0*/  IMAD R155, R7, 0xe, RZ ;  /* 0x0000000e079b7824 */ /* 0x000fe200078e02ff */
[----:B------:R-:W-:Y:S01]  /*39c0*/  UIADD3.64 UR58, UR6, 0x7e, URZ ;  /* 0x0000007e063a7897 */ /* 0x000fe2000fffe03f */
[----:B------:R-:W-:Y:S01]  /*39d0*/  IMAD R21, R43, 0x10, R20 ;  /* 0x000000102b157824 */ /* 0x000fe200078e0214 */
[----:B-1----:R-:W-:Y:S01]  /*39e0*/  LEA R172, P0, R3, R39, 0x1 ;  /* 0x0000002703ac7211 */ /* 0x002fe200078008ff */
[----:B------:R1:W-:Y:S01]  /*39f0*/  STL.64 [R1+0x30], R168 ;  /* 0x000030a801007387 */ /* 0x0003e20000100a00 */
[----:B------:R-:W-:Y:S01]  /*3a00*/  IMAD R156, R7, 0xf, RZ ;  /* 0x0000000f079c7824 */ /* 0x000fe200078e02ff */
[----:B------:R-:W-:Y:S01]  /*3a10*/  UIADD3.64 UR8, UR4, 0x80, URZ ;  /* 0x0000008004087897 */ /* 0x000fe2000fffe03f */
[----:B------:R-:W-:Y:S01]  /*3a20*/  LEA.HI.X.SX32 R173, R3, R41, 0x1, P0 ;  /* 0x0000002903ad7211 */ /* 0x000fe200000f0eff */
[----:B--2---:R-:W-:Y:S01]  /*3a30*/  IMAD R22, R43, 0x8, R21 ;  /* 0x000000082b167824 */ /* 0x004fe200078e0215 */
[----:B------:R-:W-:Y:S01]  /*3a40*/  UIADD3.64 UR8, UR4, 0x180, URZ ;  /* 0x0000018004087897 */ /* 0x000fe2000fffe03f */
[----:B------:R-:W-:Y:S01]  /*3a50*/  IMAD.SHL.U32 R157, R7, 0x10, RZ ;  /* 0x00000010079d7824 */ /* 0x000fe200078e00ff */
[C---:B0-----:R-:W-:Y:S01]  /*3a60*/  LEA R170, P1, R4.reuse, R39, 0x1 ;  /* 0x0000002704aa7211 */ /* 0x041fe200078208ff */
[----:B------:R0:W-:Y:S01]  /*3a70*/  STL.64 [R1+0x1f8], R172 ;  /* 0x0001f8ac01007387 */ /* 0x0001e20000100a00 */
[----:B------:R-:W-:Y:S01]  /*3a80*/  IMAD R23, R43, 0x8, R22 ;  /* 0x000000082b177824 */ /* 0x000fe200078e0216 */
[----:B------:R-:W-:Y:S01]  /*3a90*/  UIADD3.64 UR8, UR4, 0x280, URZ ;  /* 0x0000028004087897 */ /* 0x000fe2000fffe03f */
[----:B------:R-:W-:Y:S01]  /*3aa0*/  LEA.HI.X.SX32 R171, R4, R41, 0x1, P1 ;  /* 0x0000002904ab7211 */ /* 0x000fe200008f0eff */
[----:B------:R-:W-:Y:S01]  /*3ab0*/  IMAD R158, R7, 0x11, RZ ;  /* 0x00000011079e7824 */ /* 0x000fe200078e02ff */
[C---:B-1----:R-:W-:Y:S01]  /*3ac0*/  LEA R168, P2, R6.reuse, R39, 0x1 ;  /* 0x0000002706a87211 */ /* 0x042fe200078408ff */
[C---:B------:R-:W-:Y:S01]  /*3ad0*/  IMAD R3, R43.reuse, 0x10, R23 ;  /* 0x000000102b037824 */ /* 0x040fe200078e0217 */
[----:B------:R-:W-:Y:S01]  /*3ae0*/  UIADD3.64 UR8, UR4, 0x380, URZ ;  /* 0x0000038004087897 */ /* 0x000fe2000fffe03f */
[----:B------:R1:W-:Y:S01]  /*3af0*/  STL.64 [R1+0x1e8], R170 ;  /* 0x0001e8aa01007387 */ /* 0x0003e20000100a00 */
[----:B------:R-:W-:Y:S01]  /*3b00*/  LEA.HI.X.SX32 R169, R6, R41, 0x1, P2 ;  /* 0x0000002906a97211 */ /* 0x000fe200010f0eff */
[----:B------:R-:W-:Y:S01]  /*3b10*/  IMAD R4, R43, 0x8, R3 ;  /* 0x000000082b047824 */ /* 0x000fe200078e0203 */
[----:B------:R-:W-:Y:S01]  /*3b20*/  UIADD3.64 UR8, UR4, 0x480, URZ ;  /* 0x0000048004087897 */ /* 0x000fe2000fffe03f */
[C---:B0-----:R-:W-:Y:S01]  /*3b30*/  LEA R172, P0, R8.reuse, R39, 0x1 ;  /* 0x0000002708ac7211 */ /* 0x041fe200078008ff */
[C---:B------:R-:W-:Y:S01]  /*3b40*/  IMAD R159, R7.reuse, 0x12, RZ ;  /* 0x00000012079f7824 */ /* 0x040fe200078e02ff */
[----:B------:R0:W-:Y:S01]  /*3b50*/  STL.64 [R1+0x1e0], R168 ;  /* 0x0001e0a801007387 */ /* 0x0001e20000100a00 */
[C---:B------:R-:W-:Y:S01]  /*3b60*/  IMAD R160, R7.reuse, 0x13, RZ ;  /* 0x0000001307a07824 */ /* 0x040fe200078e02ff */
[----:B------:R-:W-:Y:S01]  /*3b70*/  LEA.HI.X.SX32 R173, R8, R41, 0x1, P0 ;  /* 0x0000002908ad7211 */ /* 0x000fe200000f0eff */
[C---:B------:R-:W-:Y:S01]  /*3b80*/  IMAD R161, R7.reuse, 0x14, RZ ;  /* 0x0000001407a17824 */ /* 0x040fe200078e02ff */
[----:B------:R-:W-:Y:S01]  /*3b90*/  UIADD3.64 UR8, UR4, 0x580, URZ ;  /* 0x0000058004087897 */ /* 0x000fe2000fffe03f */
[C---:B------:R-:W-:Y:S01]  /*3ba0*/  IMAD R162, R7.reuse, 0x15, RZ ;  /* 0x0000001507a27824 */ /* 0x040fe200078e02ff */
[----:B-1----:R-:W-:Y:S01]  /*3bb0*/  LEA R170, P1, R2, R39, 0x1 ;  /* 0x0000002702aa7211 */ /* 0x002fe200078208ff */
[----:B------:R1:W-:Y:S01]  /*3bc0*/  STL.64 [R1+0x1d8], R172 ;  /* 0x0001d8ac01007387 */ /* 0x0003e20000100a00 */
[----:B------:R-:W-:Y:S01]  /*3bd0*/  IMAD R163, R7, 0x16, RZ ;  /* 0x0000001607a37824 */ /* 0x000fe200078e02ff */
[----:B------:R-:W-:-:S02]  /*3be0*/  CS2R R24, SRZ ;  /* 0x0000000000187805 */ /* 0x000fc4000001ff00 */
[----:B------:R-:W-:Y:S01]  /*3bf0*/  LEA.HI.X.SX32 R171, R2, R41, 0x1, P1 ;  /* 0x0000002902ab7211 */ /* 0x000fe200008f0eff */
[----:B------:R-:W-:Y:S01]  /*3c00*/  IMAD R2, R43, 0x8, R4 ;  /* 0x000000082b027824 */ /* 0x000fe200078e0204 */
[----:B0-----:R-:W-:Y:S01]  /*3c10*/  LEA R168, P2, R9, R39, 0x1 ;  /* 0x0000002709a87211 */ /* 0x001fe200078408ff */
[----:B------:R-:W-:Y:S01]  /*3c20*/  IMAD R164, R7, 0x17, RZ ;  /* 0x0000001707a47824 */ /* 0x000fe200078e02ff */
[----:B------:R-:W-:Y:S01]  /*3c30*/  CS2R R26, SRZ ;  /* 0x00000000001a7805 */ /* 0x000fe2000001ff00 */
[----:B------:R0:W-:Y:S01]  /*3c40*/  STL.64 [R1+0x1c8], R170 ;  /* 0x0001c8aa01007387 */ /* 0x0001e20000100a00 */
[----:B------:R-:W-:Y:S01]  /*3c50*/  LEA.HI.X.SX32 R169, R9, R41, 0x1, P2 ;  /* 0x0000002909a97211 */ /* 0x000fe200010f0eff */
[----:B------:R-:W-:Y:S01]  /*3c60*/  IMAD R6, R43, 0x10, R2 ;  /* 0x000000102b067824 */ /* 0x000fe200078e0202 */
[----:B------:R-:W-:Y:S02]  /*3c70*/  CS2R R28, SRZ ;  /* 0x00000000001c7805 */ /* 0x000fe4000001ff00 */
[C---:B-1----:R-:W-:Y:S01]  /*3c80*/  LEA R172, P0, R10.reuse, R39, 0x1 ;  /* 0x000000270aac7211 */ /* 0x042fe200078008ff */
[----:B------:R-:W-:Y:S01]  /*3c90*/  IMAD R165, R7, 0x18, RZ ;  /* 0x0000001807a57824 */ /* 0x000fe200078e02ff */
[----:B------:R1:W-:Y:S01]  /*3ca0*/  STL.64 [R1+0x1c0], R168 ;  /* 0x0001c0a801007387 */ /* 0x0003e20000100a00 */
[----:B------:R-:W-:Y:S01]  /*3cb0*/  IMAD R8, R43, 0x8, R6 ;  /* 0x000000082b087824 */ /* 0x000fe200078e0206 */
[----:B------:R-:W-:Y:S01]  /*3cc0*/  LEA.HI.X.SX32 R173, R10, R41, 0x1, P0 ;  /* 0x000000290aad7211 */ /* 0x000fe200000f0eff */
[----:B------:R-:W-:Y:S01]  /*3cd0*/  IMAD R166, R7, 0x19, RZ ;  /* 0x0000001907a67824 */ /* 0x000fe200078e02ff */
[----:B------:R-:W-:Y:S01]  /*3ce0*/  CS2R R30, SRZ ;  /* 0x00000000001e7805 */ /* 0x000fe2000001ff00 */
[----:B------:R-:W-:Y:S01]  /*3cf0*/  IMAD R9, R43, 0x8, R8 ;  /* 0x000000082b097824 */ /* 0x000fe200078e0208 */
[----:B0-----:R-:W-:Y:S01]  /*3d00*/  LEA R170, P1, R11, R39, 0x1 ;  /* 0x000000270baa7211 */ /* 0x001fe200078208ff */
[----:B------:R0:W-:Y:S01]  /*3d10*/  STL.64 [R1+0x1b8], R172 ;  /* 0x0001b8ac01007387 */ /* 0x0001e20000100a00 */
[----:B------:R-:W-:Y:S01]  /*3d20*/  IMAD R167, R7, 0x1a, RZ ;  /* 0x0000001a07a77824 */ /* 0x000fe200078e02ff */
[----:B------:R-:W-:-:S02]  /*3d30*/  CS2R R32, SRZ ;  /* 0x0000000000207805 */ /* 0x000fc4000001ff00 */
[----:B------:R-:W-:Y:S01]  /*3d40*/  LEA.HI.X.SX32 R171, R11, R41, 0x1, P1 ;  /* 0x000000290bab7211 */ /* 0x000fe200008f0eff */
[----:B------:R-:W-:Y:S01]  /*3d50*/  IMAD R174, R7, 0x1f, RZ ;  /* 0x0000001f07ae7824 */ /* 0x000fe200078e02ff */
[C---:B-1----:R-:W-:Y:S01]  /*3d60*/  LEA R168, P2, R12.reuse, R39, 0x1 ;  /* 0x000000270ca87211 */ /* 0x042fe200078408ff */
[----:B------:R-:W-:Y:S01]  /*3d70*/  IMAD.SHL.U32 R5, R5, 0x2, RZ ;  /* 0x0000000205057824 */ /* 0x000fe200078e00ff */
[----:B------:R-:W-:Y:S01]  /*3d80*/  CS2R R34, SRZ ;  /* 0x0000000000227805 */ /* 0x000fe2000001ff00 */
[----:B------:R1:W-:Y:S01]  /*3d90*/  STL.64 [R1+0x1a8], R170 ;  /* 0x0001a8aa01007387 */ /* 0x0003e20000100a00 */
[----:B------:R-:W-:Y:S02]  /*3da0*/  LEA.HI.X.SX32 R169, R12, R41, 0x1, P2 ;  /* 0x000000290ca97211 */ /* 0x000fe400010f0eff */
[----:B------:R-:W-:Y:S02]  /*3db0*/  CS2R R36, SRZ ;  /* 0x0000000000247805 */ /* 0x000fe4000001ff00 */
[----:B------:R-:W-:Y:S01]  /*3dc0*/  LEA R10, P2, R15, R39, 0x1 ;  /* 0x000000270f0a7211 */ /* 0x000fe200078408ff */
[----:B0-----:R-:W-:Y:S01]  /*3dd0*/  IMAD R173, R7, 0x1e, RZ ;  /* 0x0000001e07ad7824 */ /* 0x001fe200078e02ff */
[----:B------:R-:W-:Y:S01]  /*3de0*/  CS2R R56, SRZ ;  /* 0x0000000000387805 */ /* 0x000fe2000001ff00 */
[----:B------:R0:W-:Y:S01]  /*3df0*/  STL.64 [R1+0x1a0], R168 ;  /* 0x0001a0a801007387 */ /* 0x0001e20000100a00 */
[----:B------:R-:W-:Y:S01]  /*3e00*/  LEA.HI.X.SX32 R11, R15, R41, 0x1, P2 ;  /* 0x000000290f0b7211 */ /* 0x000fe200010f0eff */
[----:B------:R-:W-:Y:S01]  /*3e10*/  IMAD.MOV.U32 R172, RZ, RZ, -0x800000 ;  /* 0xff800000ffac7424 */ /* 0x000fe200078e00ff */
[----:B------:R-:W-:-:S02]  /*3e20*/  LEA R12, P2, R19, R39, 0x1 ;  /* 0x00000027130c7211 */ /* 0x000fc400078408ff */
[----:B------:R-:W-:Y:S02]  /*3e30*/  CS2R R58, SRZ ;  /* 0x00000000003a7805 */ /* 0x000fe4000001ff00 */
[----:B------:R-:W-:Y:S02]  /*3e40*/  CS2R R60, SRZ ;  /* 0x00000000003c7805 */ /* 0x000fe4000001ff00 */
[C---:B-1----:R-:W-:Y:S01]  /*3e50*/  LEA R170, P0, R13.reuse, R39, 0x1 ;  /* 0x000000270daa7211 */ /* 0x042fe200078008ff */
[----:B------:R1:W-:Y:S01]  /*3e60*/  STL.64 [R1+0x180], R10 ;  /* 0x0001800a01007387 */ /* 0x0003e20000100a00 */
[----:B------:R-:W-:Y:S02]  /*3e70*/  CS2R R62, SRZ ;  /* 0x00000000003e7805 */ /* 0x000fe4000001ff00 */
[----:B------:R-:W-:Y:S02]  /*3e80*/  CS2R R64, SRZ ;  /* 0x0000000000407805 */ /* 0x000fe4000001ff00 */
[----:B------:R-:W-:-:S02]  /*3e90*/  LEA.HI.X.SX32 R171, R13, R41, 0x1, P0 ;  /* 0x000000290dab7211 */ /* 0x000fc400000f0eff */
[----:B------:R-:W-:Y:S02]  /*3ea0*/  CS2R R66, SRZ ;  /* 0x0000000000427805 */ /* 0x000fe4000001ff00 */
[C---:B0-----:R-:W-:Y:S02]  /*3eb0*/  LEA R168, P1, R14.reuse, R39, 0x1 ;  /* 0x000000270ea87211 */ /* 0x041fe400078208ff */
[----:B------:R-:W-:Y:S02]  /*3ec0*/  CS2R R68, SRZ ;  /* 0x0000000000447805 */ /* 0x000fe4000001ff00 */
[-C--:B------:R-:W-:Y:S01]  /*3ed0*/  LEA.HI.X.SX32 R13, R19, R41.reuse, 0x1, P2 ;  /* 0x00000029130d7211 */ /* 0x080fe200010f0eff */
[----:B------:R0:W-:Y:S01]  /*3ee0*/  STL.64 [R1+0x198], R170 ;  /* 0x000198aa01007387 */ /* 0x0001e20000100a00 */
[----:B------:R-:W-:Y:S02]  /*3ef0*/  LEA.HI.X.SX32 R169, R14, R41, 0x1, P1 ;  /* 0x000000290ea97211 */ /* 0x000fe400008f0eff */
[----:B------:R-:W-:-:S02]  /*3f00*/  CS2R R70, SRZ ;  /* 0x0000000000467805 */ /* 0x000fc4000001ff00 */
[C---:B------:R-:W-:Y:S01]  /*3f10*/  LEA R14, P2, R22.reuse, R39, 0x1 ;  /* 0x00000027160e7211 */ /* 0x040fe200078408ff */
[C---:B-1----:R-:W-:Y:S01]  /*3f20*/  IMAD R10, R43.reuse, 0x10, R9 ;  /* 0x000000102b0a7824 */ /* 0x042fe200078e0209 */
[----:B------:R-:W-:Y:S01]  /*3f30*/  CS2R R72, SRZ ;  /* 0x0000000000487805 */ /* 0x000fe2000001ff00 */
[----:B------:R1:W-:Y:S01]  /*3f40*/  STL.64 [R1+0x188], R168 ;  /* 0x000188a801007387 */ /* 0x0003e20000100a00 */
[----:B------:R-:W-:Y:S01]  /*3f50*/  LEA.HI.X.SX32 R15, R22, R41, 0x1, P2 ;  /* 0x00000029160f7211 */ /* 0x000fe200010f0eff */
[----:B------:R-:W-:Y:S01]  /*3f60*/  IMAD R11, R43, 0x8, R10 ;  /* 0x000000082b0b7824 */ /* 0x000fe200078e020a */
[----:B------:R-:W-:Y:S01]  /*3f70*/  CS2R R74, SRZ ;  /* 0x00000000004a7805 */ /* 0x000fe2000001ff00 */
[----:B------:R2:W-:Y:S01]  /*3f80*/  STL.64 [R1+0x160], R12 ;  /* 0x0001600c01007387 */ /* 0x0005e20000100a00 */
[----:B------:R-:W-:Y:S02]  /*3f90*/  CS2R R76, SRZ ;  /* 0x00000000004c7805 */ /* 0x000fe4000001ff00 */
[----:B0-----:R-:W-:-:S02]  /*3fa0*/  LEA R170, P0, R17, R39, 0x1 ;  /* 0x0000002711aa7211 */ /* 0x001fc400078008ff */
[----:B------:R-:W-:Y:S02]  /*3fb0*/  CS2R R78, SRZ ;  /* 0x00000000004e7805 */ /* 0x000fe4000001ff00 */
[----:B------:R-:W-:Y:S02]  /*3fc0*/  CS2R R80, SRZ ;  /* 0x0000000000507805 */ /* 0x000fe4000001ff00 */
[----:B------:R-:W-:Y:S02]  /*3fd0*/  CS2R R82, SRZ ;  /* 0x0000000000527805 */ /* 0x000fe4000001ff00 */
[----:B------:R-:W-:Y:S01]  /*3fe0*/  LEA.HI.X.SX32 R171, R17, R41, 0x1, P0 ;  /* 0x0000002911ab7211 */ /* 0x000fe200000f0eff */
[----:B------:R-:W-:Y:S01]  /*3ff0*/  IMAD.SHL.U32 R17, R7, 0x4, RZ ;  /* 0x0000000407117824 */ /* 0x000fe200078e00ff */
[----:B-1----:R-:W-:Y:S02]  /*4000*/  LEA R168, P1, R18, R39, 0x1 ;  /* 0x0000002712a87211 */ /* 0x002fe400078208ff */
[----:B------:R-:W-:-:S02]  /*4010*/  CS2R R84, SRZ ;  /* 0x0000000000547805 */ /* 0x000fc4000001ff00 */
[----:B------:R-:W-:Y:S01]  /*4020*/  CS2R R86, SRZ ;  /* 0x0000000000567805 */ /* 0x000fe2000001ff00 */
[----:B------:R0:W-:Y:S01]  /*4030*/  STL.64 [R1+0x178], R170 ;  /* 0x000178aa01007387 */ /* 0x0001e20000100a00 */
[----:B------:R-:W-:Y:S01]  /*4040*/  LEA.HI.X.SX32 R169, R18, R41, 0x1, P1 ;  /* 0x0000002912a97211 */ /* 0x000fe200008f0eff */
[C---:B--2---:R-:W-:Y:S01]  /*4050*/  IMAD R12, R43.reuse, 0x8, R11 ;  /* 0x000000082b0c7824 */ /* 0x044fe200078e020b */
[C---:B------:R-:W-:Y:S02]  /*4060*/  LEA R18, P2, R4.reuse, R39, 0x1 ;  /* 0x0000002704127211 */ /* 0x040fe400078408ff */
[----:B------:R-:W-:Y:S02]  /*4070*/  CS2R R88, SRZ ;  /* 0x0000000000587805 */ /* 0x000fe4000001ff00 */
[----:B------:R-:W-:Y:S01]  /*4080*/  CS2R R90, SRZ ;  /* 0x00000000005a7805 */ /* 0x000fe2000001ff00 */
[----:B------:R1:W-:Y:S01]  /*4090*/  STL.64 [R1+0x168], R168 ;  /* 0x000168a801007387 */ /* 0x0003e20000100a00 */
[----:B------:R-:W-:Y:S01]  /*40a0*/  LEA.HI.X.SX32 R19, R4, R41, 0x1, P2 ;  /* 0x0000002904137211 */ /* 0x000fe200010f0eff */
[----:B------:R-:W-:Y:S01]  /*40b0*/  IMAD R13, R43, 0x10, R12 ;  /* 0x000000102b0d7824 */ /* 0x000fe200078e020c */
[----:B------:R-:W-:Y:S01]  /*40c0*/  CS2R R92, SRZ ;  /* 0x00000000005c7805 */ /* 0x000fe2000001ff00 */
[----:B------:R2:W-:Y:S01]  /*40d0*/  STL.64 [R1+0x140], R14 ;  /* 0x0001400e01007387 */ /* 0x0005e20000100a00 */
[----:B------:R-:W-:-:S02]  /*40e0*/  CS2R R94, SRZ ;  /* 0x00000000005e7805 */ /* 0x000fc4000001ff00 */
[C---:B0-----:R-:W-:Y:S02]  /*40f0*/  LEA R170, P0, R20.reuse, R39, 0x1 ;  /* 0x0000002714aa7211 */ /* 0x041fe400078008ff */
[----:B------:R-:W-:Y:S02]  /*4100*/  CS2R R96, SRZ ;  /* 0x0000000000607805 */ /* 0x000fe4000001ff00 */
[----:B------:R-:W-:Y:S02]  /*4110*/  CS2R R98, SRZ ;  /* 0x0000000000627805 */ /* 0x000fe4000001ff00 */
[----:B------:R-:W-:Y:S02]  /*4120*/  CS2R R100, SRZ ;  /* 0x0000000000647805 */ /* 0x000fe4000001ff00 */
[----:B------:R-:W-:Y:S02]  /*4130*/  LEA.HI.X.SX32 R171, R20, R41, 0x1, P0 ;  /* 0x0000002914ab7211 */ /* 0x000fe400000f0eff */
[----:B------:R-:W-:-:S02]  /*4140*/  CS2R R102, SRZ ;  /* 0x0000000000667805 */ /* 0x000fc4000001ff00 */
[C---:B-1----:R-:W-:Y:S02]  /*4150*/  LEA R168, P1, R21.reuse, R39, 0x1 ;  /* 0x0000002715a87211 */ /* 0x042fe400078208ff */
[----:B------:R-:W-:Y:S02]  /*4160*/  CS2R R104, SRZ ;  /* 0x0000000000687805 */ /* 0x000fe4000001ff00 */
[----:B------:R-:W-:Y:S01]  /*4170*/  CS2R R106, SRZ ;  /* 0x00000000006a7805 */ /* 0x000fe2000001ff00 */
[----:B------:R0:W-:Y:S01]  /*4180*/  STL.64 [R1+0x158], R170 ;  /* 0x000158aa01007387 */ /* 0x0001e20000100a00 */
[----:B------:R-:W-:Y:S01]  /*4190*/  LEA.HI.X.SX32 R169, R21, R41, 0x1, P1 ;  /* 0x0000002915a97211 */ /* 0x000fe200008f0eff */
[----:B--2---:R-:W-:Y:S01]  /*41a0*/  IMAD R14, R43, 0x8, R13 ;  /* 0x000000082b0e7824 */ /* 0x004fe200078e020d */
[----:B------:R-:W-:Y:S02]  /*41b0*/  LEA R20, P1, R3, R39, 0x1 ;  /* 0x0000002703147211 */ /* 0x000fe400078208ff */
[----:B------:R-:W-:-:S02]  /*41c0*/  CS2R R108, SRZ ;  /* 0x00000000006c7805 */ /* 0x000fc4000001ff00 */
[----:B------:R-:W-:Y:S01]  /*41d0*/  CS2R R110, SRZ ;  /* 0x00000000006e7805 */ /* 0x000fe2000001ff00 */
[----:B------:R1:W-:Y:S01]  /*41e0*/  STL.64 [R1+0x148], R168 ;  /* 0x000148a801007387 */ /* 0x0003e20000100a00 */
[----:B------:R-:W-:Y:S01]  /*41f0*/  LEA.HI.X.SX32 R21, R3, R41, 0x1, P1 ;  /* 0x0000002903157211 */ /* 0x000fe200008f0eff */
[C---:B------:R-:W-:Y:S01]  /*4200*/  IMAD R15, R43.reuse, 0x8, R14 ;  /* 0x000000082b0f7824 */ /* 0x040fe200078e020e */
[----:B------:R-:W-:Y:S02]  /*4210*/  CS2R R112, SRZ ;  /* 0x0000000000707805 */ /* 0x000fe4000001ff00 */
[----:B------:R-:W-:Y:S02]  /*4220*/  CS2R R114, SRZ ;  /* 0x0000000000727805 */ /* 0x000fe4000001ff00 */
[----:B------:R-:W-:Y:S01]  /*4230*/  CS2R R116, SRZ ;  /* 0x0000000000747805 */ /* 0x000fe2000001ff00 */
[----:B------:R-:W-:Y:S01]  /*4240*/  IMAD R3, R43, 0x10, R15 ;  /* 0x000000102b037824 */ /* 0x000fe200078e020f */
[----:B------:R-:W-:Y:S01]  /*4250*/  CS2R R118, SRZ ;  /* 0x0000000000767805 */ /* 0x000fe2000001ff00 */
[----:B0-----:R-:W-:Y:S01]  /*4260*/  IMAD R170, R7, 0x1d, RZ ;  /* 0x0000001d07aa7824 */ /* 0x001fe200078e02ff */
[----:B------:R-:W-:Y:S01]  /*4270*/  CS2R R120, SRZ ;  /* 0x0000000000787805 */ /* 0x000fe2000001ff00 */
[----:B------:R-:W-:Y:S01]  /*4280*/  IMAD R4, R43, 0x8, R3 ;  /* 0x000000082b047824 */ /* 0x000fe200078e0203 */
[----:B------:R-:W-:-:S02]  /*4290*/  CS2R R122, SRZ ;  /* 0x00000000007a7805 */ /* 0x000fc4000001ff00 */
[C---:B-1----:R-:W-:Y:S01]  /*42a0*/  LEA R168, P0, R23.reuse, R39, 0x1 ;  /* 0x0000002717a87211 */ /* 0x042fe200078008ff */
[----:B------:R-:W-:Y:S01]  /*42b0*/  IMAD.MOV.U32 R171, RZ, RZ, RZ ;  /* 0x000000ffffab7224 */ /* 0x000fe200078e00ff */
[----:B------:R-:W-:Y:S02]  /*42c0*/  CS2R R124, SRZ ;  /* 0x00000000007c7805 */ /* 0x000fe4000001ff00 */
[----:B------:R-:W-:Y:S02]  /*42d0*/  CS2R R126, SRZ ;  /* 0x00000000007e7805 */ /* 0x000fe4000001ff00 */
[----:B------:R-:W-:Y:S02]  /*42e0*/  LEA.HI.X.SX32 R169, R23, R41, 0x1, P0 ;  /* 0x0000002917a97211 */ /* 0x000fe400000f0eff */
[----:B------:R-:W-:Y:S02]  /*42f0*/  CS2R R128, SRZ ;  /* 0x0000000000807805 */ /* 0x000fe4000001ff00 */
[----:B------:R-:W-:-:S02]  /*4300*/  LEA R22, P0, R2, R39, 0x1 ;  /* 0x0000002702167211 */ /* 0x000fc400078008ff */
[----:B------:R-:W-:Y:S02]  /*4310*/  CS2R R130, SRZ ;  /* 0x0000000000827805 */ /* 0x000fe4000001ff00 */
[----:B------:R-:W-:Y:S01]  /*4320*/  CS2R R132, SRZ ;  /* 0x0000000000847805 */ /* 0x000fe2000001ff00 */
[----:B------:R0:W-:Y:S01]  /*4330*/  STL.64 [R1+0x138], R168 ;  /* 0x000138a801007387 */ /* 0x0001e20000100a00 */
[----:B------:R-:W-:Y:S01]  /*4340*/  LEA.HI.X.SX32 R23, R2, R41, 0x1, P0 ;  /* 0x0000002902177211 */ /* 0x000fe200000f0eff */
[----:B------:R-:W-:Y:S01]  /*4350*/  IMAD R2, R43, 0x8, R4 ;  /* 0x000000082b027824 */ /* 0x000fe200078e0204 */
[----:B------:R-:W-:Y:S01]  /*4360*/  CS2R R134, SRZ ;  /* 0x0000000000867805 */ /* 0x000fe2000001ff00 */
[----:B------:R1:W-:Y:S01]  /*4370*/  STL.64 [R1+0x128], R20 ;  /* 0x0001281401007387 */ /* 0x0003e20000100a00 */
[----:B------:R-:W-:Y:S02]  /*4380*/  CS2R R136, SRZ ;  /* 0x0000000000887805 */ /* 0x000fe4000001ff00 */
[----:B------:R-:W-:-:S02]  /*4390*/  CS2R R138, SRZ ;  /* 0x00000000008a7805 */ /* 0x000fc4000001ff00 */
[----:B------:R-:W-:Y:S01]  /*43a0*/  CS2R R140, SRZ ;  /* 0x00000000008c7805 */ /* 0x000fe2000001ff00 */
[----:B------:R2:W-:Y:S01]  /*43b0*/  STL.64 [R1+0x120], R18 ;  /* 0x0001201201007387 */ /* 0x0005e20000100a00 */
[----:B------:R-:W-:Y:S02]  /*43c0*/  CS2R R142, SRZ ;  /* 0x00000000008e7805 */ /* 0x000fe4000001ff00 */
[----:B------:R-:W-:Y:S02]  /*43d0*/  CS2R R144, SRZ ;  /* 0x0000000000907805 */ /* 0x000fe4000001ff00 */
[----:B------:R-:W-:Y:S01]  /*43e0*/  CS2R R146, SRZ ;  /* 0x0000000000927805 */ /* 0x000fe2000001ff00 */
[----:B------:R3:W-:Y:S01]  /*43f0*/  STL.64 [R1+0x118], R22 ;  /* 0x0001181601007387 */ /* 0x0007e20000100a00 */
[C---:B0-----:R-:W-:Y:S01]  /*4400*/  IMAD R168, R7.reuse, 0x1b, RZ ;  /* 0x0000001b07a87824 */ /* 0x041fe200078e02ff */
[----:B------:R-:W-:Y:S01]  /*4410*/  CS2R R148, SRZ ;  /* 0x0000000000947805 */ /* 0x000fe2000001ff00 */
[----:B------:R-:W-:Y:S01]  /*4420*/  IMAD R169, R7, 0x1c, RZ ;  /* 0x0000001c07a97824 */ /* 0x000fe200078e02ff */
[----:B-1----:R-:W-:-:S02]  /*4430*/  LEA R20, P1, R6, R39, 0x1 ;  /* 0x0000002706147211 */ /* 0x002fc400078208ff */
[----:B------:R-:W-:Y:S01]  /*4440*/  CS2R R150, SRZ ;  /* 0x0000000000967805 */ /* 0x000fe2000001ff00 */
[----:B------:R-:W-:Y:S01]  /*4450*/  VIADD R175, R16, 0x8 ;  /* 0x0000000810af7836 */ /* 0x000fe20000000000 */
[----:B------:R-:W-:Y:S01]  /*4460*/  UIADD3.64 UR8, UR4, 0x680, URZ ;  /* 0x0000068004087897 */ /* 0x000fe2000fffe03f */
[----:B--2---:R-:W-:Y:S01]  /*4470*/  LEA R18, P2, R8, R39, 0x1 ;  /* 0x0000002708127211 */ /* 0x004fe200078408ff */
[----:B------:R-:W-:Y:S01]  /*4480*/  UIADD3.64 UR8, UR4, 0x780, URZ ;  /* 0x0000078004087897 */ /* 0x000fe2000fffe03f */
[-C--:B------:R-:W-:Y:S01]  /*4490*/  LEA.HI.X.SX32 R21, R6, R41.reuse, 0x1, P1 ;  /* 0x0000002906157211 */ /* 0x080fe200008f0eff */
[----:B------:R-:W-:Y:S01]  /*44a0*/  IMAD R6, R43, 0x10, R2 ;  /* 0x000000102b067824 */ /* 0x000fe200078e0202 */
[----:B------:R-:W-:Y:S01]  /*44b0*/  LEA.HI.X.SX32 R19, R8, R41, 0x1, P2 ;  /* 0x0000002908137211 */ /* 0x000fe200010f0eff */
[----:B------:R-:W-:Y:S01]  /*44c0*/  UIADD3.64 UR8, UR4, 0x880, URZ ;  /* 0x0000088004087897 */ /* 0x000fe2000fffe03f */
[----:B---3--:R-:W-:Y:S01]  /*44d0*/  LEA R22, P0, R9, R39, 0x1 ;  /* 0x0000002709167211 */ /* 0x008fe200078008ff */
[----:B------:R0:W-:Y:S01]  /*44e0*/  STL.64 [R1+0x108], R20 ;  /* 0x0001081401007387 */ /* 0x0001e20000100a00 */
[----:B------:R-:W-:Y:S01]  /*44f0*/  IMAD R8, R43, 0x8, R6 ;  /* 0x000000082b087824 */ /* 0x000fe200078e0206 */
[----:B------:R-:W-:Y:S01]  /*4500*/  UMOV UR57, 0x40000040 ;  /* 0x4000004000397882 */ /* 0x000fe20000000000 */
[----:B------:R-:W-:Y:S01]  /*4510*/  LEA.HI.X.SX32 R23, R9, R41, 0x1, P0 ;  /* 0x0000002909177211 */ /* 0x000fe200000f0eff */
[----:B------:R1:W-:Y:S01]  /*4520*/  STL.64 [R1+0x100], R18 ;  /* 0x0001001201007387 */ /* 0x0003e20000100a00 */
[----:B------:R-:W-:Y:S01]  /*4530*/  IMAD R9, R43, 0x8, R8 ;  /* 0x000000082b097824 */ /* 0x000fe200078e0208 */
[----:B------:R-:W-:-:S02]  /*4540*/  UIADD3.64 UR8, UR4, 0x980, URZ ;  /* 0x0000098004087897 */ /* 0x000fc4000fffe03f */
[----:B------:R2:W-:Y:S01]  /*4550*/  STL.64 [R1+0xf8], R22 ;  /* 0x0000f81601007387 */ /* 0x0005e20000100a00 */
[----:B------:R-:W-:Y:S02]  /*4560*/  UIADD3.64 UR12, UR4, 0xa00, URZ ;  /* 0x00000a00040c7897 */ /* 0x000fe4000fffe03f */
[----:B------:R-:W-:Y:S01]  /*4570*/  UIADD3.64 UR16, UR4, 0xa80, URZ ;  /* 0x00000a8004107897 */ /* 0x000fe2000fffe03f */
[CC--:B0-----:R-:W-:Y:S01]  /*4580*/  LEA R20, P1, R10.reuse, R39.reuse, 0x1 ;  /* 0x000000270a147211 */ /* 0x0c1fe200078208ff */
[----:B------:R-:W-:Y:S02]  /*4590*/  UIADD3.64 UR20, UR4, 0xb00, URZ ;  /* 0x00000b0004147897 */ /* 0x000fe4000fffe03f */
[----:B------:R-:W-:Y:S01]  /*45a0*/  UIADD3.64 UR24, UR4, 0xb80, URZ ;  /* 0x00000b8004187897 */ /* 0x000fe2000fffe03f */
[----:B-1----:R-:W-:Y:S01]  /*45b0*/  LEA R18, P2, R11, R39, 0x1 ;  /* 0x000000270b127211 */ /* 0x002fe200078408ff */
[----:B------:R-:W-:Y:S01]  /*45c0*/  UIADD3.64 UR28, UR4, 0xc00, URZ ;  /* 0x00000c00041c7897 */ /* 0x000fe2000fffe03f */
[-C--:B------:R-:W-:Y:S01]  /*45d0*/  LEA.HI.X.SX32 R21, R10, R41.reuse, 0x1, P1 ;  /* 0x000000290a157211 */ /* 0x080fe200008f0eff */
[----:B------:R-:W-:Y:S01]  /*45e0*/  IMAD R10, R43, 0x10, R9 ;  /* 0x000000102b0a7824 */ /* 0x000fe200078e0209 */
[----:B------:R-:W-:Y:S01]  /*45f0*/  LEA.HI.X.SX32 R19, R11, R41, 0x1, P2 ;  /* 0x000000290b137211 */ /* 0x000fe200010f0eff */
[----:B------:R-:W-:Y:S01]  /*4600*/  UIADD3.64 UR32, UR4, 0xc80, URZ ;  /* 0x00000c8004207897 */ /* 0x000fe2000fffe03f */
[C---:B--2---:R-:W-:Y:S01]  /*4610*/  LEA R22, P0, R12.reuse, R39, 0x1 ;  /* 0x000000270c167211 */ /* 0x044fe200078008ff */
[----:B------:R0:W-:Y:S01]  /*4620*/  STL.64 [R1+0xe8], R20 ;  /* 0x0000e81401007387 */ /* 0x0001e20000100a00 */
[----:B------:R-:W-:Y:S01]  /*4630*/  IMAD R11, R43, 0x8, R10 ;  /* 0x000000082b0b7824 */ /* 0x000fe200078e020a */
[----:B------:R-:W-:Y:S01]  /*4640*/  UIADD3.64 UR36, UR4, 0xd00, URZ ;  /* 0x00000d0004247897 */ /* 0x000fe2000fffe03f */
[----:B------:R-:W-:Y:S01]  /*4650*/  LEA.HI.X.SX32 R23, R12, R41, 0x1, P0 ;  /* 0x000000290c177211 */ /* 0x000fe200000f0eff */
[----:B------:R1:W-:Y:S01]  /*4660*/  STL.64 [R1+0xe0], R18 ;  /* 0x0000e01201007387 */ /* 0x0003e20000100a00 */
[----:B------:R-:W-:-:S02]  /*4670*/  UIADD3.64 UR40, UR4, 0xd80, URZ ;  /* 0x00000d8004287897 */ /* 0x000fc4000fffe03f */
[----:B------:R-:W-:Y:S01]  /*4680*/  UIADD3.64 UR44, UR4, 0xe00, URZ ;  /* 0x00000e00042c7897 */ /* 0x000fe2000fffe03f */
[----:B------:R2:W-:Y:S01]  /*4690*/  STL.64 [R1+0xd8], R22 ;  /* 0x0000d81601007387 */ /* 0x0005e20000100a00 */
[----:B------:R-:W-:Y:S02]  /*46a0*/  UIADD3.64 UR48, UR4, 0xe80, URZ ;  /* 0x00000e8004307897 */ /* 0x000fe4000fffe03f */
[----:B------:R-:W-:Y:S01]  /*46b0*/  UIADD3.64 UR52, UR4, 0xf00, URZ ;  /* 0x00000f0004347897 */ /* 0x000fe2000fffe03f */
[CC--:B0-----:R-:W-:Y:S01]  /*46c0*/  LEA R20, P1, R13.reuse, R39.reuse, 0x1 ;  /* 0x000000270d147211 */ /* 0x0c1fe200078208ff */
[----:B------:R-:W-:Y:S02]  /*46d0*/  UIADD3.64 UR22, UR6, 0x504, URZ ;  /* 0x0000050406167897 */ /* 0x000fe4000fffe03f */
[----:B------:R-:W-:Y:S01]  /*46e0*/  UIADD3.64 UR26, UR6, 0x5fe, URZ ;  /* 0x000005fe061a7897 */ /* 0x000fe2000fffe03f */
[C---:B-1----:R-:W-:Y:S01]  /*46f0*/  LEA R18, P2, R14.reuse, R39, 0x1 ;  /* 0x000000270e127211 */ /* 0x042fe200078408ff */
[----:B------:R-:W-:Y:S01]  /*4700*/  UIADD3.64 UR30, UR6, 0x600, URZ ;  /* 0x00000600061e7897 */ /* 0x000fe2000fffe03f */
[-C--:B------:R-:W-:Y:S01]  /*4710*/  LEA.HI.X.SX32 R21, R13, R41.reuse, 0x1, P1 ;  /* 0x000000290d157211 */ /* 0x080fe200008f0eff */
[----:B------:R-:W-:Y:S01]  /*4720*/  UIADD3.64 UR34, UR6, 0x602, URZ ;  /* 0x0000060206227897 */ /* 0x000fe2000fffe03f */
[----:B------:R-:W-:Y:S01]  /*4730*/  LEA.HI.X.SX32 R19, R14, R41, 0x1, P2 ;  /* 0x000000290e137211 */ /* 0x000fe200010f0eff */
[C---:B--2---:R-:W-:Y:S01]  /*4740*/  IMAD R22, R7.reuse, 0x9, RZ ;  /* 0x0000000907167824 */ /* 0x044fe200078e02ff */
[C---:B------:R-:W-:Y:S01]  /*4750*/  LEA R12, P2, R4.reuse, R39, 0x1 ;  /* 0x00000027040c7211 */ /* 0x040fe200078408ff */
[----:B------:R0:W-:Y:S01]  /*4760*/  STL.64 [R1+0xc8], R20 ;  /* 0x0000c81401007387 */ /* 0x0001e20000100a00 */
[----:B------:R-:W-:Y:S01]  /*4770*/  IMAD R23, R7, 0xa, RZ ;  /* 0x0000000a07177824 */ /* 0x000fe200078e02ff */
[----:B------:R-:W-:Y:S01]  /*4780*/  UIADD3.64 UR38, UR6, 0x604, URZ ;  /* 0x0000060406267897 */ /* 0x000fe2000fffe03f */
[----:B------:R-:W-:Y:S01]  /*4790*/  LEA.HI.X.SX32 R13, R4, R41, 0x1, P2 ;  /* 0x00000029040d7211 */ /* 0x000fe200010f0eff */
[----:B------:R1:W-:Y:S01]  /*47a0*/  STL.64 [R1+0xc0], R18 ;  /* 0x0000c01201007387 */ /* 0x0003e20000100a00 */
[----:B------:R-:W-:-:S02]  /*47b0*/  UIADD3.64 UR42, UR6, 0x6fe, URZ ;  /* 0x000006fe062a7897 */ /* 0x000fc4000fffe03f */
[----:B------:R-:W-:Y:S02]  /*47c0*/  UIADD3.64 UR46, UR6, 0x700, URZ ;  /* 0x00000700062e7897 */ /* 0x000fe4000fffe03f */
[----:B------:R-:W-:Y:S02]  /*47d0*/  UIADD3.64 UR50, UR6, 0x702, URZ ;  /* 0x0000070206327897 */ /* 0x000fe4000fffe03f */
[----:B------:R-:W-:Y:S01]  /*47e0*/  UIADD3.64 UR54, UR6, 0x704, URZ ;  /* 0x0000070406367897 */ /* 0x000fe2000fffe03f */
[-C--:B0-----:R-:W-:Y:S02]  /*47f0*/  LEA R20, P0, R15, R39.reuse, 0x1 ;  /* 0x000000270f147211 */ /* 0x081fe400078008ff */
[----:B-1----:R-:W-:Y:S02]  /*4800*/  LEA R18, P1, R3, R39, 0x1 ;  /* 0x0000002703127211 */ /* 0x002fe400078208ff */
[-C--:B------:R-:W-:Y:S02]  /*4810*/  LEA.HI.X.SX32 R21, R15, R41.reuse, 0x1, P0 ;  /* 0x000000290f157211 */ /* 0x080fe400000f0eff */
[----:B------:R-:W-:Y:S01]  /*4820*/  LEA.HI.X.SX32 R19, R3, R41, 0x1, P1 ;  /* 0x0000002903137211 */ /* 0x000fe200008f0eff */
[C---:B------:R-:W-:Y:S01]  /*4830*/  IMAD R3, R43.reuse, 0x8, R11 ;  /* 0x000000082b037824 */ /* 0x040fe200078e020b */
[C---:B------:R-:W-:Y:S01]  /*4840*/  LEA R14, P1, R6.reuse, R39, 0x1 ;  /* 0x00000027060e7211 */ /* 0x040fe200078208ff */
[----:B------:R0:W-:Y:S02]  /*4850*/  STL.64 [R1+0xb8], R20 ;  /* 0x0000b81401007387 */ /* 0x0001e40000100a00 */
[----:B------:R-:W-:Y:S01]  /*4860*/  IMAD R4, R43, 0x10, R3 ;  /* 0x000000102b047824 */ /* 0x000fe200078e0203 */
[----:B------:R-:W-:Y:S01]  /*4870*/  LEA.HI.X.SX32 R15, R6, R41, 0x1, P1 ;  /* 0x00000029060f7211 */ /* 0x000fe200008f0eff */
[----:B------:R1:W-:Y:S04]  /*4880*/  STL.64 [R1+0xa8], R18 ;  /* 0x0000a81201007387 */ /* 0x0003e80000100a00 */
[----:B------:R2:W-:Y:S01]  /*4890*/  STL.64 [R1+0xa0], R12 ;  /* 0x0000a00c01007387 */ /* 0x0005e20000100a00 */
[----:B0-----:R-:W-:-:S02]  /*48a0*/  IMAD R20, R7, 0x7, RZ ;  /* 0x0000000707147824 */ /* 0x001fc400078e02ff */
[----:B------:R-:W-:Y:S01]  /*48b0*/  IMAD.SHL.U32 R21, R7, 0x8, RZ ;  /* 0x0000000807157824 */ /* 0x000fe200078e00ff */
[----:B-1----:R-:W-:-:S04]  /*48c0*/  LEA R18, P0, R2, R39, 0x1 ;  /* 0x0000002702127211 */ /* 0x002fc800078008ff */
[----:B------:R-:W-:Y:S01]  /*48d0*/  LEA.HI.X.SX32 R19, R2, R41, 0x1, P0 ;  /* 0x0000002902137211 */ /* 0x000fe200000f0eff */
[----:B------:R-:W-:Y:S01]  /*48e0*/  IMAD R2, R43, 0x8, R4 ;  /* 0x000000082b027824 */ /* 0x000fe200078e0204 */
[----:B--2---:R-:W-:-:S03]  /*48f0*/  LEA R12, P2, R8, R39, 0x1 ;  /* 0x00000027080c7211 */ /* 0x004fc600078408ff */
[----:B------:R0:W-:Y:S01]  /*4900*/  STL.64 [R1+0x98], R18 ;  /* 0x0000981201007387 */ /* 0x0001e20000100a00 */
[----:B------:R-:W-:Y:S01]  /*4910*/  LEA.HI.X.SX32 R13, R8, R41, 0x1, P2 ;  /* 0x00000029080d7211 */ /* 0x000fe200010f0eff */
[C---:B------:R-:W-:Y:S02]  /*4920*/  IMAD R6, R43.reuse, 0x8, R2 ;  /* 0x000000082b067824 */ /* 0x040fe400078e0202 */
[----:B------:R1:W-:Y:S02]  /*4930*/  STL.64 [R1+0x88], R14 ;  /* 0x0000880e01007387 */ /* 0x0003e40000100a00 */
[----:B------:R-:W-:Y:S02]  /*4940*/  IMAD R8, R43, 0x10, R6 ;  /* 0x000000102b087824 */ /* 0x000fe400078e0206 */
[----:B------:R2:W-:Y:S01]  /*4950*/  STL.64 [R1+0x80], R12 ;  /* 0x0000800c01007387 */ /* 0x0005e20000100a00 */
[-C--:B0-----:R-:W-:Y:S02]  /*4960*/  LEA R18, P0, R9, R39.reuse, 0x1 ;  /* 0x0000002709127211 */ /* 0x081fe400078008ff */
[----:B-1----:R-:W-:-:S02]  /*4970*/  LEA R14, P1, R10, R39, 0x1 ;  /* 0x000000270a0e7211 */ /* 0x002fc400078208ff */
[----:B------:R-:W-:Y:S01]  /*4980*/  LEA.HI.X.SX32 R19, R9, R41, 0x1, P0 ;  /* 0x0000002909137211 */ /* 0x000fe200000f0eff */
[----:B------:R-:W-:Y:S01]  /*4990*/  IMAD R9, R43, 0x8, R8 ;  /* 0x000000082b097824 */ /* 0x000fe200078e0208 */
[C---:B--2---:R-:W-:Y:S02]  /*49a0*/  LEA R12, P2, R11.reuse, R39, 0x1 ;  /* 0x000000270b0c7211 */ /* 0x044fe400078408ff */
[-C--:B------:R-:W-:Y:S01]  /*49b0*/  LEA.HI.X.SX32 R15, R10, R41.reuse, 0x1, P1 ;  /* 0x000000290a0f7211 */ /* 0x080fe200008f0eff */
[----:B------:R0:W-:Y:S01]  /*49c0*/  STL.64 [R1+0x78], R18 ;  /* 0x0000781201007387 */ /* 0x0001e20000100a00 */
[----:B------:R-:W-:-:S03]  /*49d0*/  LEA.HI.X.SX32 R13, R11, R41, 0x1, P2 ;  /* 0x000000290b0d7211 */ /* 0x000fc600010f0eff */
[----:B------:R1:W-:Y:S04]  /*49e0*/  STL.64 [R1+0x68], R14 ;  /* 0x0000680e01007387 */ /* 0x0003e80000100a00 */
[----:B------:R2:W-:Y:S01]  /*49f0*/  STL.64 [R1+0x60], R12 ;  /* 0x0000600c01007387 */ /* 0x0005e20000100a00 */
[CC--:B0-----:R-:W-:Y:S02]  /*4a00*/  LEA R18, P0, R3.reuse, R39.reuse, 0x1 ;  /* 0x0000002703127211 */ /* 0x0c1fe400078008ff */
[----:B-1----:R-:W-:Y:S02]  /*4a10*/  LEA R14, P1, R4, R39, 0x1 ;  /* 0x00000027040e7211 */ /* 0x002fe400078208ff */
[----:B------:R-:W-:Y:S02]  /*4a20*/  LEA.HI.X.SX32 R19, R3, R41, 0x1, P0 ;  /* 0x0000002903137211 */ /* 0x000fe400000f0eff */
[----:B--2---:R-:W-:-:S02]  /*4a30*/  LEA R12, P2, R2, R39, 0x1 ;  /* 0x00000027020c7211 */ /* 0x004fc400078408ff */
[-C--:B------:R-:W-:Y:S01]  /*4a40*/  LEA.HI.X.SX32 R15, R4, R41.reuse, 0x1, P1 ;  /* 0x00000029040f7211 */ /* 0x080fe200008f0eff */
[----:B------:R0:W-:Y:S01]  /*4a50*/  STL.64 [R1+0x58], R18 ;  /* 0x0000581201007387 */ /* 0x0001e20000100a00 */
[----:B------:R-:W-:Y:S01]  /*4a60*/  LEA.HI.X.SX32 R13, R2, R41, 0x1, P2 ;  /* 0x00000029020d7211 */ /* 0x000fe200010f0eff */
[----:B------:R-:W-:Y:S01]  /*4a70*/  IMAD R2, R43, 0x8, R9 ;  /* 0x000000082b027824 */ /* 0x000fe200078e0209 */
[----:B------:R-:W-:Y:S01]  /*4a80*/  CS2R R42, SRZ ;  /* 0x00000000002a7805 */ /* 0x000fe2000001ff00 */
[----:B------:R1:W-:Y:S01]  /*4a90*/  STL.64 [R1+0x48], R14 ;  /* 0x0000480e01007387 */ /* 0x0003e20000100a00 */
[----:B------:R-:W-:Y:S02]  /*4aa0*/  IMAD.MOV.U32 R4, RZ, RZ, -0x800000 ;  /* 0xff800000ff047424 */ /* 0x000fe400078e00ff */
[C---:B------:R-:W-:Y:S01]  /*4ab0*/  LEA R10, P3, R2.reuse, R39, 0x1 ;  /* 0x00000027020a7211 */ /* 0x040fe200078608ff */
[----:B------:R2:W-:Y:S03]  /*4ac0*/  STL.64 [R1+0x40], R12 ;  /* 0x0000400c01007387 */ /* 0x0005e60000100a00 */
[----:B------:R-:W-:Y:S01]  /*4ad0*/  LEA.HI.X.SX32 R11, R2, R41, 0x1, P3 ;  /* 0x00000029020b7211 */ /* 0x000fe200018f0eff */
[----:B------:R-:W-:Y:S01]  /*4ae0*/  IMAD.MOV.U32 R2, RZ, RZ, 0x3f800000 ;  /* 0x3f800000ff027424 */ /* 0x000fe200078e00ff */
[----:B0-----:R-:W-:-:S02]  /*4af0*/  LEA R18, P0, R6, R39, 0x1 ;  /* 0x0000002706127211 */ /* 0x001fc400078008ff */
[----:B-1----:R-:W-:Y:S02]  /*4b00*/  LEA R14, P1, R8, R39, 0x1 ;  /* 0x00000027080e7211 */ /* 0x002fe400078208ff */
[----:B------:R-:W-:Y:S02]  /*4b10*/  LEA.HI.X.SX32 R19, R6, R41, 0x1, P0 ;  /* 0x0000002906137211 */ /* 0x000fe400000f0eff */
[C---:B--2---:R-:W-:Y:S02]  /*4b20*/  LEA R12, P2, R9.reuse, R39, 0x1 ;  /* 0x00000027090c7211 */ /* 0x044fe400078408ff */
[----:B------:R-:W-:Y:S02]  /*4b30*/  CS2R R38, SRZ ;  /* 0x0000000000267805 */ /* 0x000fe4000001ff00 */
[-C--:B------:R-:W-:Y:S01]  /*4b40*/  LEA.HI.X.SX32 R15, R8, R41.reuse, 0x1, P1 ;  /* 0x00000029080f7211 */ /* 0x080fe200008f0eff */
[----:B------:R0:W-:Y:S01]  /*4b50*/  STL.64 [R1+0x38], R18 ;  /* 0x0000381201007387 */ /* 0x0001e20000100a00 */
[----:B------:R-:W-:Y:S01]  /*4b60*/  LEA.HI.X.SX32 R13, R9, R41, 0x1, P2 ;  /* 0x00000029090d7211 */ /* 0x000fe200010f0eff */
[C---:B------:R-:W-:Y:S01]  /*4b70*/  IMAD.WIDE R8, R7.reuse, 0x2, R194 ;  /* 0x0000000207087825 */ /* 0x040fe200078e02c2 */
[----:B------:R-:W-:Y:S01]  /*4b80*/  CS2R R40, SRZ ;  /* 0x0000000000287805 */ /* 0x000fe2000001ff00 */
[----:B------:R1:W-:Y:S04]  /*4b90*/  STL.64 [R1+0x28], R14 ;  /* 0x0000280e01007387 */ /* 0x0003e80000100a00 */
[----:B------:R2:W-:Y:S01]  /*4ba0*/  STL.64 [R1+0x20], R12 ;  /* 0x0000200c01007387 */ /* 0x0005e20000100a00 */
[----:B0-----:R-:W-:-:S03]  /*4bb0*/  IMAD R18, R7, 0x5, RZ ;  /* 0x0000000507127824 */ /* 0x001fc600078e02ff */
[----:B------:R0:W-:Y:S01]  /*4bc0*/  STL.64 [R1+0x18], R10 ;  /* 0x0000180a01007387 */ /* 0x0001e20000100a00 */
[C---:B------:R-:W-:Y:S02]  /*4bd0*/  IMAD R19, R7.reuse, 0x6, RZ ;  /* 0x0000000607137824 */ /* 0x040fe400078e02ff */
[C---:B-1----:R-:W-:Y:S01]  /*4be0*/  IMAD.SHL.U32 R14, R7.reuse, 0x2, RZ ;  /* 0x00000002070e7824 */ /* 0x042fe200078e00ff */
[----:B------:R1:W-:Y:S01]  /*4bf0*/  STL.64 [R1+0x588], R8 ;  /* 0x0005880801007387 */ /* 0x0003e20000100a00 */
[C---:B------:R-:W-:Y:S02]  /*4c00*/  IMAD R15, R7.reuse, 0x3, RZ ;  /* 0x00000003070f7824 */ /* 0x040fe400078e02ff */
[----:B------:R-:W-:-:S04]  /*4c10*/  IMAD.WIDE R6, R7, 0x2, R196 ;  /* 0x0000000207067825 */ /* 0x000fc800078e02c4 */
[----:B--2---:R-:W-:Y:S01]  /*4c20*/  IMAD.IADD R12, R176, 0x1, R5 ;  /* 0x00000001b00c7824 */ /* 0x004fe200078e0205 */
[----:B------:R2:W-:Y:S01]  /*4c30*/  STL.64 [R1+0x580], R6 ;  /* 0x0005800601007387 */ /* 0x0005e20000100a00 */
[C---:B0-----:R-:W-:Y:S01]  /*4c40*/  LOP3.LUT R11, R5.reuse, 0x10, RZ, 0x3c, !PT ;  /* 0x00000010050b7812 */ /* 0x041fe200078e3cff */
[----:B------:R-:W-:Y:S01]  /*4c50*/  IMAD.WIDE R178, R14, 0x2, R194 ;  /* 0x000000020eb27825 */ /* 0x000fe200078e02c2 */
[C---:B------:R-:W-:Y:S01]  /*4c60*/  LOP3.LUT R10, R5.reuse, 0x20, RZ, 0x3c, !PT ;  /* 0x00000020050a7812 */ /* 0x040fe200078e3cff */
[----:B------:R0:W-:Y:S01]  /*4c70*/  STL [R1+0xc], R2 ;  /* 0x00000c0201007387 */ /* 0x0001e20000100800 */
[C---:B-1----:R-:W-:Y:S01]  /*4c80*/  LOP3.LUT R9, R5.reuse, 0x30, RZ, 0x3c, !PT ;  /* 0x0000003005097812 */ /* 0x042fe200078e3cff */
[C---:B------:R-:W-:Y:S01]  /*4c90*/  IMAD.IADD R11, R176.reuse, 0x1, R11 ;  /* 0x00000001b00b7824 */ /* 0x040fe200078e020b */
[----:B------:R-:W-:Y:S01]  /*4ca0*/  LOP3.LUT R8, R5, 0x40, RZ, 0x3c, !PT ;  /* 0x0000004005087812 */ /* 0x000fe200078e3cff */
[C---:B------:R-:W-:Y:S02]  /*4cb0*/  IMAD.IADD R10, R176.reuse, 0x1, R10 ;  /* 0x00000001b00a7824 */ /* 0x040fe400078e020a */
[----:B------:R-:W-:-:S02]  /*4cc0*/  IMAD.IADD R9, R176, 0x1, R9 ;  /* 0x00000001b0097824 */ /* 0x000fc400078e0209 */
[----:B--2---:R-:W-:Y:S01]  /*4cd0*/  IMAD.MOV.U32 R6, RZ, RZ, 0x3f800000 ;  /* 0x3f800000ff067424 */ /* 0x004fe200078e00ff */
[----:B------:R-:W-:Y:S01]  /*4ce0*/  LOP3.LUT R7, R5, 0x50, RZ, 0x3c, !PT ;  /* 0x0000005005077812 */ /* 0x000fe200078e3cff */
[C---:B------:R-:W-:Y:S01]  /*4cf0*/  IMAD.IADD R8, R176.reuse, 0x1, R8 ;  /* 0x00000001b0087824 */ /* 0x040fe200078e0208 */
[----:B0-----:R-:W-:Y:S01]  /*4d00*/  CS2R R2, SRZ ;  /* 0x0000000000027805 */ /* 0x001fe2000001ff00 */
[----:B------:R-:W-:Y:S01]  /*4d10*/  IMAD.WIDE R180, R15, 0x2, R194 ;  /* 0x000000020fb47825 */ /* 0x000fe200078e02c2 */
[----:B------:R0:W-:Y:S03]  /*4d20*/  STL [R1+0x8], R6 ;  /* 0x0000080601007387 */ /* 0x0001e60000100800 */
[----:B------:R-:W-:Y:S01]  /*4d30*/  IMAD.IADD R7, R176, 0x1, R7 ;  /* 0x00000001b0077824 */ /* 0x000fe200078e0207 */
[----:B------:R1:W-:Y:S01]  /*4d40*/  STL.64 [R1+0x3e8], R178 ;  /* 0x0003e8b201007387 */ /* 0x0003e20000100a00 */
[----:B------:R-:W-:Y:S01]  /*4d50*/  IMAD.MOV.U32 R13, RZ, RZ, RZ ;  /* 0x000000ffff0d7224 */ /* 0x000fe200078e00ff */
[----:B0-----:R-:W-:-:S02]  /*4d60*/  LOP3.LUT R6, R5, 0x60, RZ, 0x3c, !PT ;  /* 0x0000006005067812 */ /* 0x001fc400078e3cff */
[----:B------:R-:W-:-:S03]  /*4d70*/  LOP3.LUT R5, R5, 0x70, RZ, 0x3c, !PT ;  /* 0x0000007005057812 */ /* 0x000fc600078e3cff */
[C---:B------:R-:W-:Y:S02]  /*4d80*/  IMAD.IADD R6, R176.reuse, 0x1, R6 ;  /* 0x00000001b0067824 */ /* 0x040fe400078e0206 */
[----:B------:R-:W-:Y:S02]  /*4d90*/  IMAD.IADD R5, R176, 0x1, R5 ;  /* 0x00000001b0057824 */ /* 0x000fe400078e0205 */
[----:B------:R-:W-:-:S04]  /*4da0*/  IMAD.WIDE R176, R14, 0x2, R196 ;  /* 0x000000020eb07825 */ /* 0x000fc800078e02c4 */
[--C-:B-1----:R-:W-:Y:S01]  /*4db0*/  IMAD.WIDE R178, R15, 0x2, R196.reuse ;  /* 0x000000020fb27825 */ /* 0x102fe200078e02c4 */
[----:B------:R0:W-:Y:S03]  /*4dc0*/  STL.64 [R1+0x3e0], R176 ;  /* 0x0003e0b001007387 */ /* 0x0001e60000100a00 */
[C---:B------:R-:W-:Y:S01]  /*4dd0*/  IMAD.WIDE R14, R17.reuse, 0x2, R196 ;  /* 0x00000002110e7825 */ /* 0x040fe200078e02c4 */
[----:B------:R-:W-:Y:S04]  /*4de0*/  STL.64 [R1+0x3d8], R180 ;  /* 0x0003d8b401007387 */ /* 0x000fe80000100a00 */
[----:B------:R1:W-:Y:S01]  /*4df0*/  STL.64 [R1+0x3d0], R178 ;  /* 0x0003d0b201007387 */ /* 0x0003e20000100a00 */
[----:B0-----:R-:W-:-:S05]  /*4e00*/  IMAD.WIDE R176, R17, 0x2, R194 ;  /* 0x0000000211b07825 */ /* 0x001fca00078e02c2 */
[----:B------:R0:W-:Y:S01]  /*4e10*/  STL.64 [R1+0x3c8], R176 ;  /* 0x0003c8b001007387 */ /* 0x0001e20000100a00 */
[----:B-1----:R-:W-:-:S03]  /*4e20*/  IMAD.WIDE R178, R18, 0x2, R194 ;  /* 0x0000000212b27825 */ /* 0x002fc600078e02c2 */
[----:B------:R1:W-:Y:S04]  /*4e30*/  STL.64 [R1+0x3c0], R14 ;  /* 0x0003c00e01007387 */ /* 0x0003e80000100a00 */
[----:B------:R-:W-:Y:S01]  /*4e40*/  STL.64 [R1+0x3b8], R178 ;  /* 0x0003b8b201007387 */ /* 0x000fe20000100a00 */
[----:B0-----:R-:W-:-:S04]  /*4e50*/  IMAD.WIDE R176, R18, 0x2, R196 ;  /* 0x0000000212b07825 */ /* 0x001fc800078e02c4 */
[C---:B-1----:R-:W-:Y:S01]  /*4e60*/  IMAD.WIDE R14, R19.reuse, 0x2, R194 ;  /* 0x00000002130e7825 */ /* 0x042fe200078e02c2 */
[----:B------:R0:W-:Y:S03]  /*4e70*/  STL.64 [R1+0x3b0], R176 ;  /* 0x0003b0b001007387 */ /* 0x0001e60000100a00 */
[----:B------:R-:W-:Y:S01]  /*4e80*/  IMAD.WIDE R18, R19, 0x2, R196 ;  /* 0x0000000213127825 */ /* 0x000fe200078e02c4 */
[----:B------:R1:W-:Y:S04]  /*4e90*/  STL.64 [R1+0x3a8], R14 ;  /* 0x0003a80e01007387 */ /* 0x0003e80000100a00 */
[----:B------:R2:W-:Y:S01]  /*4ea0*/  STL.64 [R1+0x3a0], R18 ;  /* 0x0003a01201007387 */ /* 0x0005e20000100a00 */
[----:B0-----:R-:W-:-:S04]  /*4eb0*/  IMAD.WIDE R176, R20, 0x2, R194 ;  /* 0x0000000214b07825 */ /* 0x001fc800078e02c2 */
[----:B-1----:R-:W-:Y:S01]  /*4ec0*/  IMAD.WIDE R14, R20, 0x2, R196 ;  /* 0x00000002140e7825 */ /* 0x002fe200078e02c4 */
[----:B------:R-:W-:Y:S03]  /*4ed0*/  STL.64 [R1+0x398], R176 ;  /* 0x000398b001007387 */ /* 0x000fe60000100a00 */
[C---:B--2---:R-:W-:Y:S01]  /*4ee0*/  IMAD.WIDE R18, R21.reuse, 0x2, R194 ;  /* 0x0000000215127825 */ /* 0x044fe200078e02c2 */
[----:B------:R0:W-:Y:S03]  /*4ef0*/  STL.64 [R1+0x390], R14 ;  /* 0x0003900e01007387 */ /* 0x0001e60000100a00 */
[----:B------:R-:W-:Y:S01]  /*4f00*/  IMAD.WIDE R20, R21, 0x2, R196 ;  /* 0x0000000215147825 */ /* 0x000fe200078e02c4 */
[----:B------:R1:W-:Y:S04]  /*4f10*/  STL.64 [R1+0x388], R18 ;  /* 0x0003881201007387 */ /* 0x0003e80000100a00 */
[----:B------:R2:W-:Y:S01]  /*4f20*/  STL.64 [R1+0x380], R20 ;  /* 0x0003801401007387 */ /* 0x0005e20000100a00 */
[----:B0-----:R-:W-:-:S04]  /*4f30*/  IMAD.WIDE R14, R22, 0x2, R194 ;  /* 0x00000002160e7825 */ /* 0x001fc800078e02c2 */
[----:B-1----:R-:W-:Y:S01]  /*4f40*/  IMAD.WIDE R18, R22, 0x2, R196 ;  /* 0x0000000216127825 */ /* 0x002fe200078e02c4 */
[----:B------:R0:W-:Y:S03]  /*4f50*/  STL.64 [R1+0x378], R14 ;  /* 0x0003780e01007387 */ /* 0x0001e60000100a00 */
[C---:B--2---:R-:W-:Y:S01]  /*4f60*/  IMAD.WIDE R20, R23.reuse, 0x2, R194 ;  /* 0x0000000217147825 */ /* 0x044fe200078e02c2 */
[----:B------:R1:W-:Y:S04]  /*4f70*/  STL.64 [R1+0x370], R18 ;  /* 0x0003701201007387 */ /* 0x0003e80000100a00 */
[----:B------:R2:W-:Y:S01]  /*4f80*/  STL.64 [R1+0x368], R20 ;  /* 0x0003681401007387 */ /* 0x0005e20000100a00 */
[----:B0-----:R-:W-:-:S04]  /*4f90*/  IMAD.WIDE R14, R23, 0x2, R196 ;  /* 0x00000002170e7825 */ /* 0x001fc800078e02c4 */
[--C-:B-1----:R-:W-:Y:S01]  /*4fa0*/  IMAD.WIDE R18, R152, 0x2, R194.reuse ;  /* 0x0000000298127825 */ /* 0x102fe200078e02c2 */
[----:B------:R0:W-:Y:S03]  /*4fb0*/  STL.64 [R1+0x360], R14 ;  /* 0x0003600e01007387 */ /* 0x0001e60000100a00 */
[----:B--2---:R-:W-:Y:S01]  /*4fc0*/  IMAD.WIDE R20, R164, 0x2, R194 ;  /* 0x00000002a4147825 */ /* 0x004fe200078e02c2 */
[----:B------:R1:W-:Y:S03]  /*4fd0*/  STL.64 [R1+0x358], R18 ;  /* 0x0003581201007387 */ /* 0x0003e60000100a00 */
[----:B0-----:R-:W-:-:S04]  /*4fe0*/  IMAD.WIDE R14, R152, 0x2, R196 ;  /* 0x00000002980e7825 */ /* 0x001fc800078e02c4 */
[C---:B-1----:R-:W-:Y:S01]  /*4ff0*/  IMAD.WIDE R18, R153.reuse, 0x2, R194 ;  /* 0x0000000299127825 */ /* 0x042fe200078e02c2 */
[----:B------:R0:W-:Y:S04]  /*5000*/  STL.64 [R1+0x350], R14 ;  /* 0x0003500e01007387 */ /* 0x0001e80000100a00 */
[----:B------:R1:W-:Y:S01]  /*5010*/  STL.64 [R1+0x348], R18 ;  /* 0x0003481201007387 */ /* 0x0003e20000100a00 */
        /* <DEDUP_REMOVED lines=41> */
[----:B-1----:R-:W-:Y:S01]  /*52b0*/  IMAD.WIDE R18, R164, 0x2, R196 ;  /* 0x00000002a4127825 */ /* 0x002fe200078e02c4 */
[----:B------:R0:W-:Y:S04]  /*52c0*/  STL.64 [R1+0x2a0], R14 ;  /* 0x0002a00e01007387 */ /* 0x0001e80000100a00 */
        /* <DEDUP_REMOVED lines=9> */
[C---:B-1----:R-:W-:Y:S01]  /*5360*/  IMAD.WIDE R20, R167.reuse, 0x2, R194 ;  /* 0x00000002a7147825 */ /* 0x042fe200078e02c2 */
[----:B------:R0:W-:Y:S03]  /*5370*/  STL.64 [R1+0x270], R14 ;  /* 0x0002700e01007387 */ /* 0x0001e60000100a00 */
[----:B--2---:R-:W-:Y:S01]  /*5380*/  IMAD.WIDE R18, R167, 0x2, R196 ;  /* 0x00000002a7127825 */ /* 0x004fe200078e02c4 */
        /* <DEDUP_REMOVED lines=18> */
[----:B------:R-:W-:Y:S04]  /*54b0*/  STL.64 [R1+0x220], R20 ;  /* 0x0002201401007387 */ /* 0x000fe80000100a00 */
[----:B------:R1:W-:Y:S01]  /*54c0*/  STL.64 [R1+0x218], R18 ;  /* 0x0002181201007387 */ /* 0x0003e20000100a00 */
[----:B0-----:R-:W-:-:S05]  /*54d0*/  IMAD.WIDE R14, R174, 0x2, R196 ;  /* 0x00000002ae0e7825 */ /* 0x001fca00078e02c4 */
[----:B------:R0:W-:Y:S01]  /*54e0*/  STL.64 [R1+0x210], R14 ;  /* 0x0002100e01007387 */ /* 0x0001e20000100a00 */
[----:B-1----:R-:W-:Y:S02]  /*54f0*/  IMAD.U32 R18, RZ, RZ, UR10 ;  /* 0x0000000aff127e24 */ /* 0x002fe4000f8e00ff */
[----:B------:R-:W-:Y:S01]  /*5500*/  IMAD.U32 R19, RZ, RZ, UR11 ;  /* 0x0000000bff137e24 */ /* 0x000fe2000f8e00ff */
[----:B------:R-:W-:-:S04]  /*5510*/  UIADD3.64 UR10, UR6, 0x100, URZ ;  /* 0x00000100060a7897 */ /* 0x000fc8000fffe03f */
[----:B------:R1:W-:Y:S01]  /*5520*/  STL.64 [R1+0x578], R18 ;  /* 0x0005781201007387 */ /* 0x0003e20000100a00 */
[----:B0-----:R-:W-:Y:S02]  /*5530*/  IMAD.U32 R14, RZ, RZ, UR14 ;  /* 0x0000000eff0e7e24 */ /* 0x001fe4000f8e00ff */
[----:B------:R-:W-:Y:S01]  /*5540*/  IMAD.U32 R15, RZ, RZ, UR15 ;  /* 0x0000000fff0f7e24 */ /* 0x000fe2000f8e00ff */
[----:B------:R-:W-:-:S04]  /*5550*/  UIADD3.64 UR14, UR6, 0x102, URZ ;  /* 0x00000102060e7897 */ /* 0x000fc8000fffe03f */
        /* <DEDUP_REMOVED lines=68> */
[----:B------:R1:W-:Y:S02]  /*59a0*/  STL.64 [R1+0x4e8], R18 ;  /* 0x0004e81201007387 */ /* 0x0003e40000100a00 */
[----:B0-----:R-:W-:Y:S02]  /*59b0*/  IMAD.U32 R14, RZ, RZ, UR58 ;  /* 0x0000003aff0e7e24 */ /* 0x001fe4000f8e00ff */
[----:B------:R-:W-:Y:S01]  /*59c0*/  IMAD.U32 R15, RZ, RZ, UR59 ;  /* 0x0000003bff0f7e24 */ /* 0x000fe2000f8e00ff */
[----:B------:R-:W-:-:S04]  /*59d0*/  UIADD3.64 UR58, UR6, 0x82, URZ ;  /* 0x00000082063a7897 */ /* 0x000fc8000fffe03f */
[----:B------:R0:W-:Y:S02]  /*59e0*/  STL.64 [R1+0x4e0], R14 ;  /* 0x0004e00e01007387 */ /* 0x0001e40000100a00 */
        /* <DEDUP_REMOVED lines=117> */
[----:B------:R-:W-:-:S05]  /*6140*/  IMAD.U32 R15, RZ, RZ, UR59 ;  /* 0x0000003bff0f7e24 */ /* 0x000fca000f8e00ff */
[----:B------:R1:W-:Y:S02]  /*6150*/  STL.64 [R1+0x3f0], R14 ;  /* 0x0003f00e01007387 */ /* 0x0003e40000100a00 */
.L_x_1:
[----:B-1----:R-:W2:Y:S04]  /*6160*/  LDL.64 R18, [R1+0x570] ;  /* 0x0005700001127983 */ /* 0x002ea80000100a00 */
[----:B------:R-:W3:Y:S04]  /*6170*/  LDL.64 R14, [R1+0x578] ;  /* 0x00057800010e7983 */ /* 0x000ee80000100a00 */
[----:B------:R-:W-:Y:S04]  /*6180*/  STL [R1+0x5c4], R13 ;  /* 0x0005c40d01007387 */ /* 0x000fe80000100800 */
[----:B------:R-:W-:Y:S04]  /*6190*/  STL [R1+0x5c0], R171 ;  /* 0x0005c0ab01007387 */ /* 0x000fe80000100800 */
[----:B------:R0:W-:Y:S01]  /*61a0*/  STL [R1+0x5bc], R16 ;  /* 0x0005bc1001007387 */ /* 0x0001e20000100800 */
[----:B------:R-:W-:-:S02]  /*61b0*/  MOV R239, UR20 ;  /* 0x0000001400ef7c02 */ /* 0x000fc40008000f00 */
[----:B------:R-:W-:Y:S01]  /*61c0*/  MOV R238, UR27 ;  /* 0x0000001b00ee7c02 */ /* 0x000fe20008000f00 */
[----:B------:R1:W-:Y:S01]  /*61d0*/  STL [R1+0x5b8], R3 ;  /* 0x0005b80301007387 */ /* 0x0003e20000100800 */
[----:B------:R-:W-:Y:S02]  /*61e0*/  MOV R237, UR26 ;  /* 0x0000001a00ed7c02 */ /* 0x000fe40008000f00 */
[----:B------:R-:W-:Y:S01]  /*61f0*/  MOV R236, UR25 ;  /* 0x0000001900ec7c02 */ /* 0x000fe20008000f00 */
[----:B------:R4:W-:Y:S01]  /*6200*/  STL [R1+0x5b4], R0 ;  /* 0x0005b40001007387 */ /* 0x0009e20000100800 */
[----:B------:R-:W-:Y:S02]  /*6210*/  MOV R235, UR24 ;  /* 0x0000001800eb7c02 */ /* 0x000fe40008000f00 */
[----:B0-----:R-:W-:Y:S01]  /*6220*/  MOV R16, UR15 ;  /* 0x0000000f00107c02 */ /* 0x001fe20008000f00 */
[----:B------:R0:W-:Y:S01]  /*6230*/  STL [R1+0x5b0], R4 ;  /* 0x0005b00401007387 */ /* 0x0001e20000100800 */
[----:B------:R-:W-:-:S02]  /*6240*/  MOV R234, UR31 ;  /* 0x0000001f00ea7c02 */ /* 0x000fc40008000f00 */
[----:B-1----:R-:W-:Y:S01]  /*6250*/  MOV R3, UR11 ;  /* 0x0000000b00037c02 */ /* 0x002fe20008000f00 */
[----:B------:R-:W-:Y:S01]  /*6260*/  STL [R1+0x5ac], R172 ;  /* 0x0005acac01007387 */ /* 0x000fe20000100800 */
[C---:B------:R-:W-:Y:S01]  /*6270*/  IMAD.WIDE R152, R2.reuse, 0x2, R194 ;  /* 0x0000000202987825 */ /* 0x040fe200078e02c2 */
[----:B----4-:R-:W-:Y:S02]  /*6280*/  MOV R0, UR10 ;  /* 0x0000000a00007c02 */ /* 0x010fe40008000f00 */
[----:B------:R1:W-:Y:S01]  /*6290*/  STL [R1+0x4], R3 ;  /* 0x0000040301007387 */ /* 0x0003e20000100800 */
[----:B------:R-:W-:Y:S01]  /*62a0*/  IMAD.WIDE R156, R2, 0x2, R196 ;  /* 0x00000002029c7825 */ /* 0x000fe200078e02c4 */
[----:B------:R-:W-:Y:S01]  /*62b0*/  UMOV UR59, 0x40000040 ;  /* 0x40000040003b7882 */ /* 0x000fe20000000000 */
[----:B0-----:R-:W-:Y:S01]  /*62c0*/  MOV R4, UR12 ;  /* 0x0000000c00047c02 */ /* 0x001fe20008000f00 */
[----:B------:R0:W-:Y:S01]  /*62d0*/  STL [R1], R0 ;  /* 0x0000000001007387 */ /* 0x0001e20000100800 */
[----:B------:R-:W-:-:S02]  /*62e0*/  MOV R13, UR9 ;  /* 0x00000009000d7c02 */ /* 0x000fc40008000f00 */
[----:B------:R-:W-:Y:S01]  /*62f0*/  MOV R171, UR8 ;  /* 0x0000000800ab7c02 */ /* 0x000fe20008000f00 */
[----:B------:R-:W4:Y:S01]  /*6300*/  LDL.64 R190, [R1+0x3e0] ;  /* 0x0003e00001be7983 */ /* 0x000f220000100a00 */
[----:B-1----:R-:W-:-:S03]  /*6310*/  MOV R3, UR14 ;  /* 0x0000000e00037c02 */ /* 0x002fc60008000f00 */
[----:B------:R-:W5:Y:S01]  /*6320*/  LDL.64 R180, [R1+0x580] ;  /* 0x0005800001b47983 */ /* 0x000f620000100a00 */
[----:B0-----:R-:W-:-:S03]  /*6330*/  MOV R0, UR13 ;  /* 0x0000000d00007c02 */ /* 0x001fc60008000f00 */
[----:B------:R-:W5:Y:S04]  /*6340*/  LDL.64 R168, [R1+0x588] ;  /* 0x0005880001a87983 */ /* 0x000f680000100a00 */
[----:B------:R-:W5:Y:S04]  /*6350*/  LDL.64 R178, [R1+0x3e8] ;  /* 0x0003e80001b27983 */ /* 0x000f680000100a00 */
[----:B------:R-:W5:Y:S04]  /*6360*/  LDL.64 R174, [R1+0x3d8] ;  /* 0x0003d80001ae7983 */ /* 0x000f680000100a00 */
[----:B------:R-:W5:Y:S04]  /*6370*/  LDL.64 R188, [R1+0x3d0] ;  /* 0x0003d00001bc7983 */ /* 0x000f680000100a00 */
[----:B------:R-:W5:Y:S04]  /*6380*/  LDG.E.U16 R152, desc[UR60][R152.64] ;  /* 0x0000003c98987981 */ /* 0x000f68000c1e1500 */
[----:B------:R0:W5:Y:S01]  /*6390*/  LDG.E.U16 R153, desc[UR60][R156.64] ;  /* 0x0000003c9c997981 */ /* 0x000162000c1e1500 */
[----:B--2---:R-:W-:-:S02]  /*63a0*/  R2UR UR10, R18 ;  /* 0x00000000120a72ca */ /* 0x004fc400000e0000 */
[----:B------:R-:W-:Y:S02]  /*63b0*/  R2UR UR11, R19 ;  /* 0x00000000130b72ca */ /* 0x000fe400000e0000 */
[----:B---3--:R-:W-:Y:S02]  /*63c0*/  R2UR UR14, R14 ;  /* 0x000000000e0e72ca */ /* 0x008fe400000e0000 */
[----:B------:R-:W-:Y:S02]  /*63d0*/  R2UR UR15, R15 ;  /* 0x000000000f0f72ca */ /* 0x000fe400000e0000 */
[----:B------:R-:W2:Y:S04]  /*63e0*/  LDL.64 R14, [R1+0x568] ;  /* 0x00056800010e7983 */ /* 0x000ea80000100a00 */
[----:B------:R1:W-:Y:S04]  /*63f0*/  STL.64 [R1+0x5c8], R238 ;  /* 0x0005c8ee01007387 */ /* 0x0003e80000100a00 */
[----:B------:R-:W-:Y:S04]  /*6400*/  STL.64 [R1+0x5d0], R236 ;  /* 0x0005d0ec01007387 */ /* 0x000fe80000100a00 */
[----:B------:R3:W-:Y:S04]  /*6410*/  STL.64 [R1+0x5d8], R234 ;  /* 0x0005d8ea01007387 */ /* 0x0007e80000100a00 */
[----:B------:R-:W2:Y:S04]  /*6420*/  LDL.64 R176, [R1+0x3c0] ;  /* 0x0003c00001b07983 */ /* 0x000ea80000100a00 */
[----:B------:R-:W2:Y:S04]  /*6430*/  LDL.64 R192, [R1+0x398] ;  /* 0x0003980001c07983 */ /* 0x000ea80000100a00 */
[----:B------:R-:W2:Y:S04]  /*6440*/  LDL.64 R184, [R1+0x3b0] ;  /* 0x0003b00001b87983 */ /* 0x000ea80000100a00 */
[----:B------:R-:W2:Y:S04]  /*6450*/  LDL.64 R198, [R1+0x3a0] ;  /* 0x0003a00001c67983 */ /* 0x000ea80000100a00 */
[----:B------:R-:W2:Y:S01]  /*6460*/  LDL.64 R186, [R1+0x3b8] ;  /* 0x0003b80001ba7983 */ /* 0x000ea20000100a00 */
[----:B----4-:R-:W-:-:S03]  /*6470*/  IMAD.WIDE R158, R2, 0x2, R190 ;  /* 0x00000002029e7825 */ /* 0x010fc600078e02be */
[----:B-1----:R-:W4:Y:S04]  /*6480*/  LDL.64 R238, [R1+0x358] ;  /* 0x0003580001ee7983 */ /* 0x002f280000100a00 */
[----:B------:R-:W4:Y:S01]  /*6490*/  LDL.64 R190, [R1+0x390] ;  /* 0x0003900001be7983 */ /* 0x000f220000100a00 */
[----:B-----5:R-:W-:-:S03]  /*64a0*/  IMAD.WIDE R154, R2, 0x2, R180 ;  /* 0x00000002029a7825 */ /* 0x020fc600078e02b4 */
[----:B------:R-:W5:Y:S04]  /*64b0*/  LDL.64 R212, [R1+0x388] ;  /* 0x0003880001d47983 */ /* 0x000f680000100a00 */
[----:B------:R2:W5:Y:S01]  /*64c0*/  LDG.E.U16 R181, desc[UR60][R154.64] ;  /* 0x0000003c9ab57981 */ /* 0x000562000c1e1500 */
[----:B------:R-:W-:-:S03]  /*64d0*/  IMAD.WIDE R174, R2, 0x2, R174 ;  /* 0x0000000202ae7825 */ /* 0x000fc600078e02ae */
[----:B---3--:R-:W3:Y:S01]  /*64e0*/  LDL.64 R234, [R1+0x3a8] ;  /* 0x0003a80001ea7983 */ /* 0x008ee20000100a00 */
[----:B0-----:R-:W-:-:S03]  /*64f0*/  IMAD.WIDE R156, R2, 0x2, R188 ;  /* 0x00000002029c7825 */ /* 0x001fc600078e02bc */
[----:B------:R-:W5:Y:S04]  /*6500*/  LDL.64 R236, [R1+0x350] ;  /* 0x0003500001ec7983 */ /* 0x000f680000100a00 */
[----:B------:R-:W3:Y:S04]  /*6510*/  LDL.64 R188, [R1+0x380] ;  /* 0x0003800001bc7983 */ /* 0x000ee80000100a00 */
[----:B------:R-:W5:Y:S04]  /*6520*/  LDG.E.U16 R174, desc[UR60][R174.64] ;  /* 0x0000003caeae7981 */ /* 0x000f68000c1e1500 */
[----:B------:R-:W5:Y:S01]  /*6530*/  LDG.E.U16 R173, desc[UR60][R156.64] ;  /* 0x0000003c9cad7981 */ /* 0x000f62000c1e1500 */
[----:B--2---:R-:W-:-:S03]  /*6540*/  IMAD.WIDE R154, R2, 0x2, R176 ;  /* 0x00000002029a7825 */ /* 0x004fc600078e02b0 */
[----:B------:R-:W2:Y:S04]  /*6550*/  LDG.E.U16 R177, desc[UR60][R158.64] ;  /* 0x0000003c9eb17981 */ /* 0x000ea8000c1e1500 */
[----:B------:R0:W2:Y:S02]  /*6560*/  LDG.E.U16 R167, desc[UR60][R154.64] ;  /* 0x0000003c9aa77981 */ /* 0x0000a4000c1e1500 */
[C---:B0-----:R-:W-:Y:S02]  /*6570*/  IMAD.WIDE R154, R2.reuse, 0x2, R192 ;  /* 0x00000002029a7825 */ /* 0x041fe400078e02c0 */
[----:B------:R-:W5:Y:S04]  /*6580*/  LDL.64 R192, [R1+0x368] ;  /* 0x0003680001c07983 */ /* 0x000f680000100a00 */
[----:B------:R-:W2:Y:S01]  /*6590*/  LDG.E.U16 R155, desc[UR60][R154.64] ;  /* 0x0000003c9a9b7981 */ /* 0x000ea2000c1e1500 */
[----:B----4-:R-:W-:-:S05]  /*65a0*/  IMAD.WIDE R190, R2, 0x2, R190 ;  /* 0x0000000202be7825 */ /* 0x010fca00078e02be */
[----:B------:R0:W4:Y:S04]  /*65b0*/  LDG.E.U16 R154, desc[UR60][R190.64] ;  /* 0x0000003cbe9a7981 */ /* 0x000128000c1e1500 */
[----:B------:R-:W0:Y:S01]  /*65c0*/  LDL.64 R190, [R1+0x360] ;  /* 0x0003600001be7983 */ /* 0x000e220000100a00 */
[----:B------:R-:W-:-:S03]  /*65d0*/  IMAD.WIDE R158, R2, 0x2, R184 ;  /* 0x00000002029e7825 */ /* 0x000fc600078e02b8 */
[----:B------:R-:W2:Y:S01]  /*65e0*/  LDL.64 R184, [R1+0x370] ;  /* 0x0003700001b87983 */ /* 0x000ea20000100a00 */
[----:B------:R-:W-:-:S03]  /*65f0*/  IMAD.WIDE R156, R2, 0x2, R198 ;  /* 0x00000002029c7825 */ /* 0x000fc600078e02c6 */
[----:B------:R-:W4:Y:S01]  /*6600*/  LDL.64 R198, [R1+0x348] ;  /* 0x0003480001c67983 */ /* 0x000f220000100a00 */
[----:B------:R-:W-:-:S03]  /*6610*/  IMAD.WIDE R182, R2, 0x2, R168 ;  /* 0x0000000202b67825 */ /* 0x000fc600078e02a8 */
[----:B------:R-:W4:Y:S01]  /*6620*/  LDL.64 R168, [R1+0x3c8] ;  /* 0x0003c80001a87983 */ /* 0x000f220000100a00 */
[----:B------:R-:W-:-:S03]  /*6630*/  IMAD.WIDE R164, R2, 0x2, R186 ;  /* 0x0000000202a47825 */ /* 0x000fc600078e02ba */
[----:B------:R-:W4:Y:S01]  /*6640*/  LDL.64 R186, [R1+0x378] ;  /* 0x0003780001ba7983 */ /* 0x000f220000100a00 */
[----:B---3--:R-:W-:-:S03]  /*6650*/  IMAD.WIDE R188, R2, 0x2, R188 ;  /* 0x0000000202bc7825 */ /* 0x008fc600078e02bc */
[----:B------:R-:W3:Y:S04]  /*6660*/  LDG.E.U16 R182, desc[UR60][R182.64] ;  /* 0x0000003cb6b67981 */ /* 0x000ee8000c1e1500 */
[----:B------:R-:W3:Y:S01]  /*6670*/  LDG.E.U16 R163, desc[UR60][R158.64] ;  /* 0x0000003c9ea37981 */ /* 0x000ee2000c1e1500 */
[----:B------:R-:W-:-:S03]  /*6680*/  IMAD.WIDE R178, R2, 0x2, R178 ;  /* 0x0000000202b27825 */ /* 0x000fc600078e02b2 */
[----:B------:R-:W3:Y:S04]  /*6690*/  LDG.E.U16 R164, desc[UR60][R164.64] ;  /* 0x0000003ca4a47981 */ /* 0x000ee8000c1e1500 */
[----:B------:R1:W3:Y:S04]  /*66a0*/  LDG.E.U16 R183, desc[UR60][R188.64] ;  /* 0x0000003cbcb77981 */ /* 0x0002e8000c1e1500 */
[----:B------:R1:W3:Y:S01]  /*66b0*/  LDG.E.U16 R159, desc[UR60][R156.64] ;  /* 0x0000003c9c9f7981 */ /* 0x0002e2000c1e1500 */
[----:B------:R-:W-:-:S03]  /*66c0*/  IMAD.WIDE R160, R2, 0x2, R234 ;  /* 0x0000000202a07825 */ /* 0x000fc600078e02ea */
[----:B------:R-:W3:Y:S01]  /*66d0*/  LDL.64 R234, [R1+0x328] ;  /* 0x0003280001ea7983 */ /* 0x000ee20000100a00 */
[----:B-----5:R-:W-:-:S03]  /*66e0*/  IMAD.WIDE R192, R2, 0x2, R192 ;  /* 0x0000000202c07825 */ /* 0x020fc600078e02c0 */
[----:B------:R-:W5:Y:S04]  /*66f0*/  LDG.E.U16 R178, desc[UR60][R178.64] ;  /* 0x0000003cb2b27981 */ /* 0x000f68000c1e1500 */
[----:B------:R-:W5:Y:S01]  /*6700*/  LDG.E.U16 R176, desc[UR60][R192.64] ;  /* 0x0000003cc0b07981 */ /* 0x000f62000c1e1500 */
[----:B0-----:R-:W-:-:S03]  /*6710*/  IMAD.WIDE R190, R2, 0x2, R190 ;  /* 0x0000000202be7825 */ /* 0x001fc600078e02be */
[----:B------:R-:W3:Y:S04]  /*6720*/  LDL.64 R192, [R1+0x340] ;  /* 0x0003400001c07983 */ /* 0x000ee80000100a00 */
[----:B------:R-:W5:Y:S01]  /*6730*/  LDG.E.U16 R175, desc[UR60][R190.64] ;  /* 0x0000003cbeaf7981 */ /* 0x000f62000c1e1500 */
[----:B-1----:R-:W-:-:S03]  /*6740*/  IMAD.WIDE R188, R2, 0x2, R238 ;  /* 0x0000000202bc7825 */ /* 0x002fc600078e02ee */
[----:B------:R-:W5:Y:S01]  /*6750*/  LDL.64 R238, [R1+0x308] ;  /* 0x0003080001ee7983 */ /* 0x000f620000100a00 */
[----:B------:R-:W-:-:S03]  /*6760*/  IMAD.WIDE R156, R2, 0x2, R212 ;  /* 0x00000002029c7825 */ /* 0x000fc600078e02d4 */
[----:B------:R-:W5:Y:S04]  /*6770*/  LDL.64 R212, [R1+0x320] ;  /* 0x0003200001d47983 */ /* 0x000f680000100a00 */
[----:B------:R-:W5:Y:S01]  /*6780*/  LDL.64 R190, [R1+0x338] ;  /* 0x0003380001be7983 */ /* 0x000f620000100a00 */
[----:B--2---:R-:W-:-:S03]  /*6790*/  IMAD.WIDE R184, R2, 0x2, R184 ;  /* 0x0000000202b87825 */ /* 0x004fc600078e02b8 */
[----:B------:R-:W2:Y:S04]  /*67a0*/  LDG.E.U16 R170, desc[UR60][R188.64] ;  /* 0x0000003cbcaa7981 */ /* 0x000ea8000c1e1500 */
[----:B------:R0:W2:Y:S01]  /*67b0*/  LDG.E.U16 R179, desc[UR60][R184.64] ;  /* 0x0000003cb8b37981 */ /* 0x0000a2000c1e1500 */
[----:B----4-:R-:W-:-:S03]  /*67c0*/  IMAD.WIDE R186, R2, 0x2, R186 ;  /* 0x0000000202ba7825 */ /* 0x010fc600078e02ba */
[----:B------:R-:W4:Y:S04]  /*67d0*/  LDG.E.U16 R156, desc[UR60][R156.64] ;  /* 0x0000003c9c9c7981 */ /* 0x000f28000c1e1500 */
[----:B------:R-:W2:Y:S01]  /*67e0*/  LDL.64 R188, [R1+0x330] ;  /* 0x0003300001bc7983 */ /* 0x000ea20000100a00 */
[----:B0-----:R-:W-:-:S03]  /*67f0*/  IMAD.WIDE R184, R2, 0x2, R198 ;  /* 0x0000000202b87825 */ /* 0x001fc600078e02c6 */
[----:B------:R-:W4:Y:S01]  /*6800*/  LDL.64 R198, [R1+0x2f8] ;  /* 0x0002f80001c67983 */ /* 0x000f220000100a00 */
[----:B------:R-:W-:-:S03]  /*6810*/  IMAD.WIDE R168, R2, 0x2, R168 ;  /* 0x0000000202a87825 */ /* 0x000fc600078e02a8 */
[----:B------:R0:W4:Y:S04]  /*6820*/  LDG.E.U16 R180, desc[UR60][R186.64] ;  /* 0x0000003cbab47981 */ /* 0x000128000c1e1500 */
[----:B------:R1:W4:Y:S04]  /*6830*/  LDG.E.U16 R166, desc[UR60][R184.64] ;  /* 0x0000003cb8a67981 */ /* 0x000328000c1e1500 */
[----:B------:R-:W4:Y:S04]  /*6840*/  LDG.E.U16 R168, desc[UR60][R168.64] ;  /* 0x0000003ca8a87981 */ /* 0x000f28000c1e1500 */
[----:B------:R-:W4:Y:S01]  /*6850*/  LDG.E.U16 R160, desc[UR60][R160.64] ;  /* 0x0000003ca0a07981 */ /* 0x000f22000c1e1500 */
[----:B---3--:R-:W-:-:S05]  /*6860*/  IMAD.WIDE R192, R2, 0x2, R192 ;  /* 0x0000000202c07825 */ /* 0x008fca00078e02c0 */
[----:B------:R-:W3:Y:S04]  /*6870*/  LDG.E.U16 R165, desc[UR60][R192.64] ;  /* 0x0000003cc0a57981 */ /* 0x000ee8000c1e1500 */
[----:B------:R-:W4:Y:S01]  /*6880*/  LDL.64 R192, [R1+0x310] ;  /* 0x0003100001c07983 */ /* 0x000f220000100a00 */
[----:B-----5:R-:W-:-:S05]  /*6890*/  IMAD.WIDE R190, R2, 0x2, R190 ;  /* 0x0000000202be7825 */ /* 0x020fca00078e02be */
[----:B------:R-:W5:Y:S04]  /*68a0*/  LDG.E.U16 R162, desc[UR60][R190.64] ;  /* 0x0000003cbea27981 */ /* 0x000f68000c1e1500 */
[----:B------:R-:W3:Y:S01]  /*68b0*/  LDL.64 R190, [R1+0x318] ;  /* 0x0003180001be7983 */ /* 0x000ee20000100a00 */
[----:B0-----:R-:W-:-:S03]  /*68c0*/  IMAD.WIDE R186, R2, 0x2, R236 ;  /* 0x0000000202ba7825 */ /* 0x001fc600078e02ec */
[----:B------:R-:W5:Y:S01]  /*68d0*/  LDL.64 R236, [R1+0x300] ;  /* 0x0003000001ec7983 */ /* 0x000f620000100a00 */
[----:B-1----:R-:W-:-:S03]  /*68e0*/  IMAD.WIDE R184, R2, 0x2, R212 ;  /* 0x0000000202b87825 */ /* 0x002fc600078e02d4 */
[----:B------:R0:W5:Y:S01]  /*68f0*/  LDG.E.U16 R169, desc[UR60][R186.64] ;  /* 0x0000003cbaa97981 */ /* 0x000162000c1e1500 */
[----:B--2---:R-:W-:-:S03]  /*6900*/  IMAD.WIDE R188, R2, 0x2, R188 ;  /* 0x0000000202bc7825 */ /* 0x004fc600078e02bc */
[----:B------:R-:W2:Y:S04]  /*6910*/  LDG.E.U16 R157, desc[UR60][R184.64] ;  /* 0x0000003cb89d7981 */ /* 0x000ea8000c1e1500 */
[----:B------:R1:W2:Y:S01]  /*6920*/  LDG.E.U16 R161, desc[UR60][R188.64] ;  /* 0x0000003cbca17981 */ /* 0x0002a2000c1e1500 */
[----:B0-----:R-:W-:-:S03]  /*6930*/  IMAD.WIDE R186, R2, 0x2, R234 ;  /* 0x0000000202ba7825 */ /* 0x001fc600078e02ea */
[----:B------:R-:W2:Y:S04]  /*6940*/  LDL.64 R234, [R1+0x2d8] ;  /* 0x0002d80001ea7983 */ /* 0x000ea80000100a00 */
[----:B------:R4:W2:Y:S01]  /*6950*/  LDG.E.U16 R158, desc[UR60][R186.64] ;  /* 0x0000003cba9e7981 */ /* 0x0008a2000c1e1500 */
[----:B-1----:R-:W-:-:S03]  /*6960*/  IMAD.WIDE R188, R2, 0x2, R238 ;  /* 0x0000000202bc7825 */ /* 0x002fc600078e02ee */
[----:B------:R-:W2:Y:S04]  /*6970*/  LDL.64 R212, [R1+0x2d0] ;  /* 0x0002d00001d47983 */ /* 0x000ea80000100a00 */
[----:B------:R-:W2:Y:S04]  /*6980*/  LDG.E.U16 R200, desc[UR60][R188.64] ;  /* 0x0000003cbcc87981 */ /* 0x000ea8000c1e1500 */
[----:B------:R-:W2:Y:S04]  /*6990*/  LDL.64 R238, [R1+0x2b0] ;  /* 0x0002b00001ee7983 */ /* 0x000ea80000100a00 */
[----:B------:R-:W2:Y:S01]  /*69a0*/  LDL.64 R188, [R1+0x2e0] ;  /* 0x0002e00001bc7983 */ /* 0x000ea20000100a00 */
[----:B----4-:R-:W-:-:S04]  /*69b0*/  IMAD.WIDE R186, R2, 0x2, R192 ;  /* 0x0000000202ba7825 */ /* 0x010fc800078e02c0 */
[C---:B------:R-:W-:Y:S02]  /*69c0*/  IMAD.WIDE R192, R2.reuse, 0x2, R198 ;  /* 0x0000000202c07825 */ /* 0x040fe400078e02c6 */
[----:B------:R-:W4:Y:S04]  /*69d0*/  LDG.E.U16 R199, desc[UR60][R186.64] ;  /* 0x0000003cbac77981 */ /* 0x000f28000c1e1500 */
[----:B------:R-:W4:Y:S01]  /*69e0*/  LDG.E.U16 R204, desc[UR60][R192.64] ;  /* 0x0000003cc0cc7981 */ /* 0x000f22000c1e1500 */
[----:B---3--:R-:W-:-:S03]  /*69f0*/  IMAD.WIDE R184, R2, 0x2, R190 ;  /* 0x0000000202b87825 */ /* 0x008fc600078e02be */
[----:B------:R-:W3:Y:S04]  /*6a00*/  LDL.64 R186, [R1+0x2e8] ;  /* 0x0002e80001ba7983 */ /* 0x000ee80000100a00 */
[----:B------:R-:W4:Y:S04]  /*6a10*/  LDG.E.U16 R198, desc[UR60][R184.64] ;  /* 0x0000003cb8c67981 */ /* 0x000f28000c1e1500 */
[----:B------:R-:W4:Y:S01]  /*6a20*/  LDL.64 R184, [R1+0x2f0] ;  /* 0x0002f00001b87983 */ /* 0x000f220000100a00 */
[----:B-----5:R-:W-:-:S03]  /*6a30*/  IMAD.WIDE R190, R2, 0x2, R236 ;  /* 0x0000000202be7825 */ /* 0x020fc600078e02ec */
[----:B------:R-:W5:Y:S04]  /*6a40*/  LDL.64 R236, [R1+0x2a8] ;  /* 0x0002a80001ec7983 */ /* 0x000f680000100a00 */
[----:B------:R2:W5:Y:S02]  /*6a50*/  LDG.E.U16 R202, desc[UR60][R190.64] ;  /* 0x0000003cbeca7981 */ /* 0x000564000c1e1500 */
[C---:B--2---:R-:W-:Y:S02]  /*6a60*/  IMAD.WIDE R190, R2.reuse, 0x2, R234 ;  /* 0x0000000202be7825 */ /* 0x044fe400078e02ea */
[----:B------:R-:W2:Y:S02]  /*6a70*/  LDL.64 R234, [R1+0x2a0] ;  /* 0x0002a00001ea7983 */ /* 0x000ea40000100a00 */
[----:B------:R-:W-:-:S05]  /*6a80*/  IMAD.WIDE R188, R2, 0x2, R188 ;  /* 0x0000000202bc7825 */ /* 0x000fca00078e02bc */
[----:B------:R-:W2:Y:S04]  /*6a90*/  LDG.E.U16 R210, desc[UR60][R188.64] ;  /* 0x0000003cbcd27981 */ /* 0x000ea8000c1e1500 */
[----:B------:R-:W5:Y:S01]  /*6aa0*/  LDL.64 R188, [R1+0x2b8] ;  /* 0x0002b80001bc7983 */ /* 0x000f620000100a00 */
[----:B---3--:R-:W-:-:S05]  /*6ab0*/  IMAD.WIDE R186, R2, 0x2, R186 ;  /* 0x0000000202ba7825 */ /* 0x008fca00078e02ba */
[----:B------:R-:W3:Y:S01]  /*6ac0*/  LDG.E.U16 R208, desc[UR60][R186.64] ;  /* 0x0000003cbad07981 */ /* 0x000ee2000c1e1500 */
[----:B----4-:R-:W-:-:S03]  /*6ad0*/  IMAD.WIDE R184, R2, 0x2, R184 ;  /* 0x0000000202b87825 */ /* 0x010fc600078e02b8 */
[----:B------:R-:W4:Y:S04]  /*6ae0*/  LDL.64 R186, [R1+0x2c0] ;  /* 0x0002c00001ba7983 */ /* 0x000f280000100a00 */
[----:B------:R-:W3:Y:S04]  /*6af0*/  LDG.E.U16 R206, desc[UR60][R184.64] ;  /* 0x0000003cb8ce7981 */ /* 0x000ee8000c1e1500 */
[----:B------:R-:W2:Y:S01]  /*6b00*/  LDL.64 R184, [R1+0x2c8] ;  /* 0x0002c80001b87983 */ /* 0x000ea20000100a00 */
[----:B------:R-:W-:-:S03]  /*6b10*/  IMAD.WIDE R192, R2, 0x2, R212 ;  /* 0x0000000202c07825 */ /* 0x000fc600078e02d4 */
[----:B------:R0:W3:Y:S04]  /*6b20*/  LDG.E.U16 R212, desc[UR60][R190.64] ;  /* 0x0000003cbed47981 */ /* 0x0000e8000c1e1500 */
[----:B------:R1:W3:Y:S01]  /*6b30*/  LDG.E.U16 R213, desc[UR60][R192.64] ;  /* 0x0000003cc0d57981 */ /* 0x0002e2000c1e1500 */
[----:B0-----:R-:W-:-:S03]  /*6b40*/  IMAD.WIDE R190, R2, 0x2, R238 ;  /* 0x0000000202be7825 */ /* 0x001fc600078e02ee */
[----:B------:R-:W3:Y:S04]  /*6b50*/  LDL.64 R238, [R1+0x268] ;  /* 0x0002680001ee7983 */ /* 0x000ee80000100a00 */
[----:B------:R-:W3:Y:S01]  /*6b60*/  LDG.E.U16 R222, desc[UR60][R190.64] ;  /* 0x0000003cbede7981 */ /* 0x000ee2000c1e1500 */
[----:B-----5:R-:W-:-:S03]  /*6b70*/  IMAD.WIDE R188, R2, 0x2, R188 ;  /* 0x0000000202bc7825 */ /* 0x020fc600078e02bc */
[----:B------:R-:W5:Y:S04]  /*6b80*/  LDL.64 R190, [R1+0x288] ;  /* 0x0002880001be7983 */ /* 0x000f680000100a00 */
[----:B------:R-:W3:Y:S01]  /*6b90*/  LDG.E.U16 R220, desc[UR60][R188.64] ;  /* 0x0000003cbcdc7981 */ /* 0x000ee2000c1e1500 */
[----:B-1----:R-:W-:-:S03]  /*6ba0*/  IMAD.WIDE R192, R2, 0x2, R236 ;  /* 0x0000000202c07825 */ /* 0x002fc600078e02ec */
[----:B------:R-:W3:Y:S04]  /*6bb0*/  LDL.64 R236, [R1+0x260] ;  /* 0x0002600001ec7983 */ /* 0x000ee80000100a00 */
[----:B------:R-:W3:Y:S04]  /*6bc0*/  LDG.E.U16 R224, desc[UR60][R192.64] ;  /* 0x0000003cc0e07981 */ /* 0x000ee8000c1e1500 */
[----:B------:R-:W3:Y:S04]  /*6bd0*/  LDL.64 R188, [R1+0x290] ;  /* 0x0002900001bc7983 */ /* 0x000ee80000100a00 */
[----:B------:R-:W3:Y:S01]  /*6be0*/  LDL.64 R192, [R1+0x280] ;  /* 0x0002800001c07983 */ /* 0x000ee20000100a00 */
[----:B----4-:R-:W-:-:S05]  /*6bf0*/  IMAD.WIDE R186, R2, 0x2, R186 ;  /* 0x0000000202ba7825 */ /* 0x010fca00078e02ba */
[----:B------:R-:W4:Y:S01]  /*6c00*/  LDG.E.U16 R218, desc[UR60][R186.64] ;  /* 0x0000003cbada7981 */ /* 0x000f22000c1e1500 */
[----:B--2---:R-:W-:-:S03]  /*6c10*/  IMAD.WIDE R184, R2, 0x2, R184 ;  /* 0x0000000202b87825 */ /* 0x004fc600078e02b8 */
[----:B------:R-:W2:Y:S04]  /*6c20*/  LDL.64 R186, [R1+0x298] ;  /* 0x0002980001ba7983 */ /* 0x000ea80000100a00 */
[----:B------:R0:W4:Y:S02]  /*6c30*/  LDG.E.U16 R215, desc[UR60][R184.64] ;  /* 0x0000003cb8d77981 */ /* 0x000124000c1e1500 */
[C---:B0-----:R-:W-:Y:S02]  /*6c40*/  IMAD.WIDE R184, R2.reuse, 0x2, R234 ;  /* 0x0000000202b87825 */ /* 0x041fe400078e02ea */
[----:B------:R-:W4:Y:S04]  /*6c50*/  LDL.64 R234, [R1+0x258] ;  /* 0x0002580001ea7983 */ /* 0x000f280000100a00 */
[----:B------:R-:W4:Y:S04]  /*6c60*/  LDG.E.U16 R226, desc[UR60][R184.64] ;  /* 0x0000003cb8e27981 */ /* 0x000f28000c1e1500 */
[----:B------:R-:W4:Y:S01]  /*6c70*/  LDL.64 R184, [R1+0x278] ;  /* 0x0002780001b87983 */ /* 0x000f220000100a00 */
[----:B-----5:R-:W-:-:S06]  /*6c80*/  IMAD.WIDE R190, R2, 0x2, R190 ;  /* 0x0000000202be7825 */ /* 0x020fcc00078e02be */
[----:B------:R-:W5:Y:S01]  /*6c90*/  LDG.E.U16 R190, desc[UR60][R190.64] ;  /* 0x0000003cbebe7981 */ /* 0x000f62000c1e1500 */
[----:B---3--:R-:W-:-:S05]  /*6ca0*/  IMAD.WIDE R188, R2, 0x2, R188 ;  /* 0x0000000202bc7825 */ /* 0x008fca00078e02bc */
[----:B------:R0:W3:Y:S02]  /*6cb0*/  LDG.E.U16 R230, desc[UR60][R188.64] ;  /* 0x0000003cbce67981 */ /* 0x0000e4000c1e1500 */
[C---:B0-----:R-:W-:Y:S02]  /*6cc0*/  IMAD.WIDE R188, R2.reuse, 0x2, R238 ;  /* 0x0000000202bc7825 */ /* 0x041fe400078e02ee */
[----:B------:R-:W5:Y:S04]  /*6cd0*/  LDL.64 R238, [R1+0x220] ;  /* 0x0002200001ee7983 */ /* 0x000f680000100a00 */
[----:B------:R-:W3:Y:S01]  /*6ce0*/  LDG.E.U16 R188, desc[UR60][R188.64] ;  /* 0x0000003cbcbc7981 */ /* 0x000ee2000c1e1500 */
[----:B--2---:R-:W-:-:S05]  /*6cf0*/  IMAD.WIDE R186, R2, 0x2, R186 ;  /* 0x0000000202ba7825 */ /* 0x004fca00078e02ba */
[----:B------:R-:W2:Y:S04]  /*6d00*/  LDG.E.U16 R228, desc[UR60][R186.64] ;  /* 0x0000003cbae47981 */ /* 0x000ea8000c1e1500 */
[----:B------:R-:W5:Y:S01]  /*6d10*/  LDL.64 R186, [R1+0x270] ;  /* 0x0002700001ba7983 */ /* 0x000f620000100a00 */
[----:B----4-:R-:W-:-:S05]  /*6d20*/  IMAD.WIDE R184, R2, 0x2, R184 ;  /* 0x0000000202b87825 */ /* 0x010fca00078e02b8 */
[----:B------:R0:W4:Y:S02]  /*6d30*/  LDG.E.U16 R191, desc[UR60][R184.64] ;  /* 0x0000003cb8bf7981 */ /* 0x000124000c1e1500 */
[C---:B0-----:R-:W-:Y:S02]  /*6d40*/  IMAD.WIDE R184, R2.reuse, 0x2, R236 ;  /* 0x0000000202b87825 */ /* 0x041fe400078e02ec */
[----:B------:R-:W3:Y:S04]  /*6d50*/  LDL.64 R236, [R1+0x218] ;  /* 0x0002180001ec7983 */ /* 0x000ee80000100a00 */
[----:B------:R-:W2:Y:S04]  /*6d60*/  LDG.E.U16 R189, desc[UR60][R184.64] ;  /* 0x0000003cb8bd7981 */ /* 0x000ea8000c1e1500 */
[----:B------:R-:W4:Y:S01]  /*6d70*/  LDL.64 R184, [R1+0x250] ;  /* 0x0002500001b87983 */ /* 0x000f220000100a00 */
[----:B------:R-:W-:-:S06]  /*6d80*/  IMAD.WIDE R192, R2, 0x2, R192 ;  /* 0x0000000202c07825 */ /* 0x000fcc00078e02c0 */
[----:B------:R-:W2:Y:S01]  /*6d90*/  LDG.E.U16 R192, desc[UR60][R192.64] ;  /* 0x0000003cc0c07981 */ /* 0x000ea2000c1e1500 */
[----:B-----5:R-:W-:-:S05]  /*6da0*/  IMAD.WIDE R186, R2, 0x2, R186 ;  /* 0x0000000202ba7825 */ /* 0x020fca00078e02ba */
[----:B------:R0:W5:Y:S02]  /*6db0*/  LDG.E.U16 R193, desc[UR60][R186.64] ;  /* 0x0000003cbac17981 */ /* 0x000164000c1e1500 */
[C---:B0-----:R-:W-:Y:S02]  /*6dc0*/  IMAD.WIDE R186, R2.reuse, 0x2, R234 ;  /* 0x0000000202ba7825 */ /* 0x041fe400078e02ea */
[----:B------:R-:W2:Y:S04]  /*6dd0*/  LDL.64 R234, [R1+0x210] ;  /* 0x0002100001ea7983 */ /* 0x000ea80000100a00 */
[----:B------:R-:W5:Y:S01]  /*6de0*/  LDG.E.U16 R186, desc[UR60][R186.64] ;  /* 0x0000003cbaba7981 */ /* 0x000f62000c1e1500 */
[----:B----4-:R-:W-:-:S05]  /*6df0*/  IMAD.WIDE R184, R2, 0x2, R184 ;  /* 0x0000000202b87825 */ /* 0x010fca00078e02b8 */
[----:B------:R0:W4:Y:S04]  /*6e00*/  LDG.E.U16 R187, desc[UR60][R184.64] ;  /* 0x0000003cb8bb7981 */ /* 0x000128000c1e1500 */
[----:B------:R-:W0:Y:S02]  /*6e10*/  LDL.64 R184, [R1+0x248] ;  /* 0x0002480001b87983 */ /* 0x000e240000100a00 */
[----:B0-----:R-:W-:-:S05]  /*6e20*/  IMAD.WIDE R184, R2, 0x2, R184 ;  /* 0x0000000202b87825 */ /* 0x001fca00078e02b8 */
        /* <DEDUP_REMOVED lines=12> */
[----:B------:R0:W4:Y:S02]  /*6ef0*/  LDG.E.U16 R248, desc[UR60][R184.64] ;  /* 0x0000003cb8f87981 */ /* 0x000124000c1e1500 */
[C---:B0-----:R-:W-:Y:S02]  /*6f00*/  IMAD.WIDE R184, R2.reuse, 0x2, R238 ;  /* 0x0000000202b87825 */ /* 0x041fe400078e02ee */
[----:B------:R-:W4:Y:S04]  /*6f10*/  LDL R238, [R1+0x598] ;  /* 0x0005980001ee7983 */ /* 0x000f280000100800 */
[----:B------:R3:W4:Y:S02]  /*6f20*/  LDG.E.U16 R250, desc[UR60][R184.64] ;  /* 0x0000003cb8fa7981 */ /* 0x000724000c1e1500 */
[C---:B---3--:R-:W-:Y:S01]  /*6f30*/  IMAD.WIDE R184, R2.reuse, 0x2, R236 ;  /* 0x0000000202b87825 */ /* 0x048fe200078e02ec */
[----:B------:R-:W-:Y:S01]  /*6f40*/  UIADD3.64 UR12, UR4, 0x80, URZ ;  /* 0x00000080040c7897 */ /* 0x000fe2000fffe03f */
[----:B------:R-:W3:Y:S04]  /*6f50*/  LDL.64 R236, [R1+0x550] ;  /* 0x0005500001ec7983 */ /* 0x000ee80000100a00 */
[----:B------:R2:W3:Y:S02]  /*6f60*/  LDG.E.U16 R252, desc[UR60][R184.64] ;  /* 0x0000003cb8fc7981 */ /* 0x0004e4000c1e1500 */
[----:B--2---:R-:W-:-:S02]  /*6f70*/  IMAD.WIDE R184, R2, 0x2, R234 ;  /* 0x0000000202b87825 */ /* 0x004fc400078e02ea */
[----:B------:R-:W2:Y:S04]  /*6f80*/  LDL.64 R234, [R1+0x548] ;  /* 0x0005480001ea7983 */ /* 0x000ea80000100a00 */
[----:B------:R-:W2:Y:S01]  /*6f90*/  LDG.E.U16 R184, desc[UR60][R184.64] ;  /* 0x0000003cb8b87981 */ /* 0x000ea2000c1e1500 */
[----:B------:R-:W-:Y:S06]  /*6fa0*/  BAR.SYNC.DEFER_BLOCKING 0x0 ;  /* 0x0000000000007b1d */ /* 0x000fec0000010000 */
        /* <DEDUP_REMOVED lines=8> */
[----:B------:R0:W-:Y:S04]  /*7030*/  STS.U16 [R11+0x10080], R182 ;  /* 0x010080b60b007388 */ /* 0x0001e80000000400 */
[----:B------:R-:W-:Y:S04]  /*7040*/  STS.U16 [R11+0x14080], R181 ;  /* 0x014080b50b007388 */ /* 0x000fe80000000400 */
[----:B------:R1:W-:Y:S04]  /*7050*/  STS.U16 [R11+0x10480], R180 ;  /* 0x010480b40b007388 */ /* 0x0003e80000000400 */
[----:B------:R-:W-:Y:S04]  /*7060*/  STS.U16 [R11+0x14480], R179 ;  /* 0x014480b30b007388 */ /* 0x000fe80000000400 */
[----:B------:R-:W-:Y:S04]  /*7070*/  STS.U16 [R11+0x10880], R204 ;  /* 0x010880cc0b007388 */ /* 0x000fe80000000400 */
[----:B------:R-:W-:Y:S04]  /*7080*/  STS.U16 [R11+0x14880], R206 ;  /* 0x014880ce0b007388 */ /* 0x000fe80000000400 */
[----:B------:R-:W-:Y:S04]  /*7090*/  STS.U16 [R11+0x10c80], R191 ;  /* 0x010c80bf0b007388 */ /* 0x000fe80000000400 */
[----:B-----5:R5:W-:Y:S04]  /*70a0*/  STS.U16 [R11+0x14c80], R193 ;  /* 0x014c80c10b007388 */ /* 0x020be80000000400 */
        /* <DEDUP_REMOVED lines=15> */
[----:B----4-:R-:W-:Y:S04]  /*71a0*/  STS.U16 [R9+0x14d80], R187 ;  /* 0x014d80bb09007388 */ /* 0x010fe80000000400 */
        /* <DEDUP_REMOVED lines=21> */
[----:B------:R-:W-:Y:S01]  /*7300*/  STS.U16 [R6+0x14b00], R226 ;  /* 0x014b00e206007388 */ /* 0x000fe20000000400 */
[----:B------:R-:W-:-:S03]  /*7310*/  UIADD3.64 UR8, UR4, 0x100, URZ ;  /* 0x0000010004087897 */ /* 0x000fc6000fffe03f */
[----:B0-----:R-:W4:Y:S04]  /*7320*/  LDL.64 R182, [R1+0x540] ;  /* 0x0005400001b67983 */ /* 0x001f280000100a00 */
[----:B-1----:R-:W4:Y:S04]  /*7330*/  LDL.64 R180, [R1+0x558] ;  /* 0x0005580001b47983 */ /* 0x002f280000100a00 */
[----:B------:R-:W-:Y:S01]  /*7340*/  STS.U16 [R6+0x10f00], R248 ;  /* 0x010f00f806007388 */ /* 0x000fe20000000400 */
[----:B------:R-:W-:-:S03]  /*7350*/  R2UR UR58, R238 ;  /* 0x00000000ee3a72ca */ /* 0x000fc600000e0000 */
[----:B-----5:R-:W5:Y:S04]  /*7360*/  LDL.64 R192, [R1+0x520] ;  /* 0x0005200001c07983 */ /* 0x020f680000100a00 */
[----:B------:R-:W-:Y:S04]  /*7370*/  STS.U16 [R6+0x14f00], R250 ;  /* 0x014f00fa06007388 */ /* 0x000fe80000000400 */
[----:B------:R-:W-:Y:S04]  /*7380*/  STS.U16 [R5+0x10380], R155 ;  /* 0x0103809b05007388 */ /* 0x000fe80000000400 */
[----:B------:R-:W-:Y:S04]  /*7390*/  STS.U16 [R5+0x14380], R154 ;  /* 0x0143809a05007388 */ /* 0x000fe80000000400 */
[----:B------:R-:W-:Y:S04]  /*73a0*/  STS.U16 [R5+0x10780], R198 ;  /* 0x010780c605007388 */ /* 0x000fe80000000400 */
[----:B------:R0:W-:Y:S04]  /*73b0*/  STS.U16 [R5+0x14780], R199 ;  /* 0x014780c705007388 */ /* 0x0001e80000000400 */
[----:B------:R1:W-:Y:S04]  /*73c0*/  STS.U16 [R5+0x10b80], R228 ;  /* 0x010b80e405007388 */ /* 0x0003e80000000400 */
[----:B------:R1:W-:Y:S04]  /*73d0*/  STS.U16 [R5+0x14b80], R230 ;  /* 0x014b80e605007388 */ /* 0x0003e80000000400 */
[----:B---3--:R-:W-:Y:S04]  /*73e0*/  STS.U16 [R5+0x10f80], R252 ;  /* 0x010f80fc05007388 */ /* 0x008fe80000000400 */
[----:B--2---:R2:W-:Y:S01]  /*73f0*/  STS.U16 [R5+0x14f80], R184 ;  /* 0x014f80b805007388 */ /* 0x0045e20000000400 */
[----:B------:R3:W-:Y:S06]  /*7400*/  MEMBAR.ALL.CTA ;  /* 0x0000000000007992 */ /* 0x0007ec0000008000 */
[----:B---3--:R-:W3:Y:S01]  /*7410*/  FENCE.VIEW.ASYNC.S ;  /* 0x00000000000073c6 */ /* 0x008ee20000000000 */
[----:B------:R-:W-:-:S02]  /*7420*/  MOV R214, UR43 ;  /* 0x0000002b00d67c02 */ /* 0x000fc40008000f00 */
[----:B------:R-:W-:Y:S01]  /*7430*/  MOV R211, UR42 ;  /* 0x0000002a00d37c02 */ /* 0x000fe20008000f00 */
[----:B------:R-:W2:Y:S01]  /*7440*/  LDL.64 R238, [R1+0x530] ;  /* 0x0005300001ee7983 */ /* 0x000ea20000100a00 */
[----:B------:R-:W-:Y:S02]  /*7450*/  MOV R209, UR41 ;  /* 0x0000002900d17c02 */ /* 0x000fe40008000f00 */
[----:B------:R-:W-:Y:S01]  /*7460*/  MOV R207, UR40 ;  /* 0x0000002800cf7c02 */ /* 0x000fe20008000f00 */
[----:B0-----:R-:W5:Y:S01]  /*7470*/  LDL.64 R198, [R1+0x528] ;  /* 0x0005280001c67983 */ /* 0x001f620000100a00 */
[----:B------:R-:W-:-:S03]  /*7480*/  MOV R169, UR56 ;  /* 0x0000003800a97c02 */ /* 0x000fc60008000f00 */
[----:B------:R-:W5:Y:S04]  /*7490*/  LDL.64 R190, [R1+0x518] ;  /* 0x0005180001be7983 */ /* 0x000f680000100a00 */
[----:B------:R-:W5:Y:S01]  /*74a0*/  LDL.64 R188, [R1+0x510] ;  /* 0x0005100001bc7983 */ /* 0x000f620000100a00 */
[----:B------:R-:W-:Y:S02]  /*74b0*/  MOV R172, UR19 ;  /* 0x0000001300ac7c02 */ /* 0x000fe40008000f00 */
[----:B------:R-:W-:Y:S01]  /*74c0*/  MOV R251, UR18 ;  /* 0x0000001200fb7c02 */ /* 0x000fe20008000f00 */
[----:B------:R-:W5:Y:S01]  /*74d0*/  LDL.64 R186, [R1+0x508] ;  /* 0x0005080001ba7983 */ /* 0x000f620000100a00 */
[----:B---3--:R-:W-:Y:S01]  /*74e0*/  BAR.SYNC.DEFER_BLOCKING 0x0 ;  /* 0x0000000000007b1d */ /* 0x008fe20000010000 */
[----:B------:R-:W-:-:S02]  /*74f0*/  MOV R249, UR17 ;  /* 0x0000001100f97c02 */ /* 0x000fc40008000f00 */
[----:B------:R-:W-:Y:S02]  /*7500*/  MOV R247, UR16 ;  /* 0x0000001000f77c02 */ /* 0x000fe40008000f00 */
[----:B------:R-:W-:Y:S02]  /*7510*/  MOV R245, UR23 ;  /* 0x0000001700f57c02 */ /* 0x000fe40008000f00 */
[----:B------:R-:W-:Y:S02]  /*7520*/  MOV R243, UR22 ;  /* 0x0000001600f37c02 */ /* 0x000fe40008000f00 */
[----:B------:R-:W-:Y:S01]  /*7530*/  MOV R241, UR21 ;  /* 0x0000001500f17c02 */ /* 0x000fe20008000f00 */
[----:B------:R-:W-:Y:S01]  /*7540*/  UIADD3.64 UR24, UR4, 0x580, URZ ;  /* 0x0000058004187897 */ /* 0x000fe2000fffe03f */
[----:B------:R-:W3:Y:S01]  /*7550*/  LDL.64 R178, [R1+0x4f8] ;  /* 0x0004f80001b27983 */ /* 0x000ee20000100a00 */
[----:B------:R-:W-:Y:S02]  /*7560*/  MOV R233, UR30 ;  /* 0x0000001e00e97c02 */ /* 0x000fe40008000f00 */
[----:B------:R-:W-:Y:S01]  /*7570*/  MOV R232, UR29 ;  /* 0x0000001d00e87c02 */ /* 0x000fe20008000f00 */
[----:B------:R-:W3:Y:S01]  /*7580*/  LDL.64 R176, [R1+0x4f0] ;  /* 0x0004f00001b07983 */ /* 0x000ee20000100a00 */
[----:B------:R-:W-:-:S06]  /*7590*/  WARPGROUP.ARRIVE ;  /* 0x00000000000079c5 */ /* 0x000fcc0000000000 */
[----:B------:R-:W-:Y:S04]  /*75a0*/  HGMMA.64x16x16.F32 R160, gdesc[UR56].tnspA, RZ, !UPT ;  /* 0x2020000038a079f0 */ /* 0x000fe8000c7008ff */
[----:B------:R-:W-:Y:S04]  /*75b0*/  HGMMA.64x16x16.F32 R160, gdesc[UR4].tnspA, R160 ;  /* 0x2020000004a079f0 */ /* 0x000fe800087008a0 */
[----:B------:R-:W-:Y:S04]  /*75c0*/  HGMMA.64x16x16.F32 R160, gdesc[UR12].tnspA, R160 ;  /* 0x202000000ca079f0 */ /* 0x000fe800087008a0 */
[----:B------:R-:W-:Y:S01]  /*75d0*/  HGMMA.64x16x16.F32 R160, gdesc[UR8].tnspA, R160 ;  /* 0x2020000008a079f0 */ /* 0x000fe200087008a0 */
[----:B------:R-:W-:-:S02]  /*75e0*/  R2UR UR10, R234 ;  /* 0x00000000ea0a72ca */ /* 0x000fc400000e0000 */
[----:B------:R-:W-:Y:S02]  /*75f0*/  R2UR UR11, R235 ;  /* 0x00000000eb0b72ca */ /* 0x000fe400000e0000 */
[----:B------:R-:W3:Y:S01]  /*7600*/  LDL.64 R234, [R1+0x560] ;  /* 0x0005600001ea7983 */ /* 0x000ee20000100a00 */
[----:B------:R-:W-:Y:S02]  /*7610*/  R2UR UR42, R14 ;  /* 0x000000000e2a72ca */ /* 0x000fe400000e0000 */
[----:B------:R-:W-:Y:S01]  /*7620*/  R2UR UR43, R15 ;  /* 0x000000000f2b72ca */ /* 0x000fe200000e0000 */
[----:B------:R-:W-:Y:S01]  /*7630*/  UIADD3.64 UR40, UR4, 0x180, URZ ;  /* 0x0000018004287897 */ /* 0x000fe2000fffe03f */
[----:B------:R-:W-:Y:S02]  /*7640*/  R2UR UR58, R236 ;  /* 0x00000000ec3a72ca */ /* 0x000fe400000e0000 */
[----:B------:R-:W-:Y:S02]  /*7650*/  R2UR UR59, R237 ;  /* 0x00000000ed3b72ca */ /* 0x000fe400000e0000 */
[----:B------:R-:W3:Y:S07]  /*7660*/  LDL.64 R236, [R1+0x538] ;  /* 0x0005380001ec7983 */ /* 0x000eee0000100a00 */
[----:B------:R-:W-:Y:S01]  /*7670*/  HGMMA.64x16x16.F32 R160, gdesc[UR40].tnspA, R160 ;  /* 0x2020000028a079f0 */ /* 0x000fe200087008a0 */
[----:B----4-:R-:W-:-:S02]  /*7680*/  R2UR UR14, R182 ;  /* 0x00000000b60e72ca */ /* 0x010fc400000e0000 */
[----:B------:R-:W-:Y:S01]  /*7690*/  R2UR UR15, R183 ;  /* 0x00000000b70f72ca */ /* 0x000fe200000e0000 */
[----:B------:R-:W-:-:S10]  /*76a0*/  UIADD3.64 UR12, UR4, 0x200, URZ ;  /* 0x00000200040c7897 */ /* 0x000fd4000fffe03f */
[----:B------:R-:W-:Y:S02]  /*76b0*/  MOV R175, UR14 ;  /* 0x0000000e00af7c02 */ /* 0x000fe40008000f00 */
[----:B------:R-:W-:Y:S02]  /*76c0*/  MOV R174, UR15 ;  /* 0x0000000f00ae7c02 */ /* 0x000fe40008000f00 */
[----:B------:R-:W-:Y:S02]  /*76d0*/  MOV R170, UR11 ;  /* 0x0000000b00aa7c02 */ /* 0x000fe40008000f00 */
[----:B------:R-:W-:Y:S02]  /*76e0*/  MOV R173, UR10 ;  /* 0x0000000a00ad7c02 */ /* 0x000fe40008000f00 */
[----:B------:R-:W-:Y:S02]  /*76f0*/  R2UR UR10, R180 ;  /* 0x00000000b40a72ca */ /* 0x000fe400000e0000 */
[----:B------:R-:W-:Y:S01]  /*7700*/  R2UR UR11, R181 ;  /* 0x00000000b50b72ca */ /* 0x000fe200000e0000 */
[----:B------:R-:W-:Y:S01]  /*7710*/  UIADD3.64 UR8, UR4, 0x280, URZ ;  /* 0x0000028004087897 */ /* 0x000fe2000fffe03f */
[----:B------:R-:W-:Y:S01]  /*7720*/  MOV R168, UR57 ;  /* 0x0000003900a87c02 */ /* 0x000fe20008000f00 */
[----:B------:R-:W-:Y:S01]  /*7730*/  UIADD3.64 UR56, UR4, 0x300, URZ ;  /* 0x0000030004387897 */ /* 0x000fe2000fffe03f */
[----:B------:R-:W4:Y:S01]  /*7740*/  LDL.64 R180, [R1+0x500] ;  /* 0x0005000001b47983 */ /* 0x000f220000100a00 */
[----:B------:R-:W-:-:S02]  /*7750*/  UIADD3.64 UR16, UR4, 0x480, URZ ;  /* 0x0000048004107897 */ /* 0x000fc4000fffe03f */
[----:B------:R-:W-:Y:S01]  /*7760*/  UIADD3.64 UR20, UR4, 0x500, URZ ;  /* 0x0000050004147897 */ /* 0x000fe2000fffe03f */
[----:B--2---:R-:W-:Y:S01]  /*7770*/  R2UR UR22, R238 ;  /* 0x00000000ee1672ca */ /* 0x004fe200000e0000 */
[----:B------:R-:W2:Y:S01]  /*7780*/  LDL.LU R183, [R1+0x4] ;  /* 0x0000040001b77983 */ /* 0x000ea20000300800 */
[----:B------:R-:W-:Y:S02]  /*7790*/  R2UR UR23, R239 ;  /* 0x00000000ef1772ca */ /* 0x000fe400000e0000 */
[----:B-----5:R-:W-:Y:S01]  /*77a0*/  R2UR UR26, R198 ;  /* 0x00000000c61a72ca */ /* 0x020fe200000e0000 */
[----:B------:R-:W5:Y:S01]  /*77b0*/  LDL.LU R185, [R1] ;  /* 0x0000000001b97983 */ /* 0x000f620000300800 */
[----:B---3--:R-:W-:Y:S02]  /*77c0*/  R2UR UR14, R234 ;  /* 0x00000000ea0e72ca */ /* 0x008fe400000e0000 */
[----:B------:R-:W-:Y:S02]  /*77d0*/  R2UR UR15, R235 ;  /* 0x00000000eb0f72ca */ /* 0x000fe400000e0000 */
[----:B------:R-:W-:-:S02]  /*77e0*/  R2UR UR18, R236 ;  /* 0x00000000ec1272ca */ /* 0x000fc400000e0000 */
[----:B------:R-:W-:Y:S02]  /*77f0*/  R2UR UR19, R237 ;  /* 0x00000000ed1372ca */ /* 0x000fe400000e0000 */
[----:B------:R-:W-:Y:S02]  /*7800*/  R2UR UR27, R199 ;  /* 0x00000000c71b72ca */ /* 0x000fe400000e0000 */
[----:B------:R-:W-:-:S05]  /*7810*/  R2UR UR30, R192 ;  /* 0x00000000c01e72ca */ /* 0x000fca00000e0000 */
[----:B------:R-:W-:Y:S01]  /*7820*/  HGMMA.64x16x16.F32 R160, gdesc[UR12].tnspA, R160 ;  /* 0x202000000ca079f0 */ /* 0x000fe200087008a0 */
[----:B------:R-:W-:Y:S02]  /*7830*/  R2UR UR31, R193 ;  /* 0x00000000c11f72ca */ /* 0x000fe400000e0000 */
[----:B------:R-:W-:Y:S02]  /*7840*/  MOV R231, UR28 ;  /* 0x0000001c00e77c02 */ /* 0x000fe40008000f00 */
[----:B------:R-:W-:Y:S02]  /*7850*/  MOV R229, UR35 ;  /* 0x0000002300e57c02 */ /* 0x000fe40008000f00 */
[----:B------:R-:W-:Y:S02]  /*7860*/  MOV R227, UR34 ;  /* 0x0000002200e37c02 */ /* 0x000fe40008000f00 */
[----:B------:R-:W-:Y:S02]  /*7870*/  MOV R225, UR33 ;  /* 0x0000002100e17c02 */ /* 0x000fe40008000f00 */
[----:B------:R-:W-:-:S02]  /*7880*/  MOV R223, UR32 ;  /* 0x0000002000df7c02 */ /* 0x000fc40008000f00 */
[----:B------:R-:W-:Y:S02]  /*7890*/  MOV R221, UR39 ;  /* 0x0000002700dd7c02 */ /* 0x000fe40008000f00 */
[----:B------:R-:W-:Y:S02]  /*78a0*/  MOV R219, UR38 ;  /* 0x0000002600db7c02 */ /* 0x000fe40008000f00 */
[----:B------:R-:W-:Y:S02]  /*78b0*/  MOV R217, UR37 ;  /* 0x0000002500d97c02 */ /* 0x000fe40008000f00 */
[----:B------:R-:W-:Y:S01]  /*78c0*/  MOV R216, UR36 ;  /* 0x0000002400d87c02 */ /* 0x000fe20008000f00 */
[----:B------:R-:W-:Y:S01]  /*78d0*/  UIADD3.64 UR40, UR4, 0x780, URZ ;  /* 0x0000078004287897 */ /* 0x000fe2000fffe03f */
[----:B------:R-:W-:Y:S01]  /*78e0*/  R2UR UR42, R186 ;  /* 0x00000000ba2a72ca */ /* 0x000fe200000e0000 */
[----:B------:R-:W3:Y:S01]  /*78f0*/  LDL.LU.64 R234, [R1+0x5d8] ;  /* 0x0005d80001ea7983 */ /* 0x000ee20000300a00 */
[----:B------:R-:W-:Y:S01]  /*7900*/  HGMMA.64x16x16.F32 R160, gdesc[UR8].tnspA, R160 ;  /* 0x2020000008a079f0 */ /* 0x000fe200087008a0 */
[----:B------:R-:W-:-:S02]  /*7910*/  R2UR UR11, R170 ;  /* 0x00000000aa0b72ca */ /* 0x000fc400000e0000 */
[----:B------:R-:W-:Y:S02]  /*7920*/  R2UR UR15, R174 ;  /* 0x00000000ae0f72ca */ /* 0x000fe400000e0000 */
[----:B------:R-:W-:Y:S01]  /*7930*/  R2UR UR14, R175 ;  /* 0x00000000af0e72ca */ /* 0x000fe200000e0000 */
[----:B------:R-:W-:Y:S01]  /*7940*/  UIADD3.64 UR12, UR4, 0x400, URZ ;  /* 0x00000400040c7897 */ /* 0x000fe2000fffe03f */
[----:B------:R-:W-:Y:S01]  /*7950*/  R2UR UR10, R173 ;  /* 0x00000000ad0a72ca */ /* 0x000fe200000e0000 */
[----:B------:R-:W-:Y:S02]  /*7960*/  UIADD3.64 UR8, UR4, 0x380, URZ ;  /* 0x0000038004087897 */ /* 0x000fe4000fffe03f */
[----:B------:R-:W-:Y:S01]  /*7970*/  UIADD3.64 UR28, UR4, 0x600, URZ ;  /* 0x00000600041c7897 */ /* 0x000fe2000fffe03f */
[----:B------:R-:W-:Y:S02]  /*7980*/  R2UR UR34, R190 ;  /* 0x00000000be2272ca */ /* 0x000fe400000e0000 */
[----:B------:R-:W-:Y:S01]  /*7990*/  R2UR UR35, R191 ;  /* 0x00000000bf2372ca */ /* 0x000fe200000e0000 */
[----:B------:R-:W-:Y:S01]  /*79a0*/  UIADD3.64 UR32, UR4, 0x680, URZ ;  /* 0x0000068004207897 */ /* 0x000fe2000fffe03f */
[----:B------:R-:W-:-:S02]  /*79b0*/  R2UR UR38, R188 ;  /* 0x00000000bc2672ca */ /* 0x000fc400000e0000 */
[----:B------:R-:W-:Y:S01]  /*79c0*/  R2UR UR39, R189 ;  /* 0x00000000bd2772ca */ /* 0x000fe200000e0000 */
[----:B------:R-:W-:Y:S01]  /*79d0*/  UIADD3.64 UR36, UR4, 0x700, URZ ;  /* 0x0000070004247897 */ /* 0x000fe2000fffe03f */
[----:B------:R-:W-:Y:S01]  /*79e0*/  R2UR UR43, R187 ;  /* 0x00000000bb2b72ca */ /* 0x000fe200000e0000 */
[----:B------:R-:W3:Y:S01]  /*79f0*/  LDL.LU.64 R236, [R1+0x5d0] ;  /* 0x0005d00001ec7983 */ /* 0x000ee20000300a00 */
[----:B------:R-:W-:Y:S01]  /*7a00*/  MOV R205, UR47 ;  /* 0x0000002f00cd7c02 */ /* 0x000fe20008000f00 */
[----:B------:R-:W-:Y:S01]  /*7a10*/  HGMMA.64x16x16.F32 R160, gdesc[UR56].tnspA, R160 ;  /* 0x2020000038a079f0 */ /* 0x000fe200087008a0 */
[----:B------:R-:W-:Y:S01]  /*7a20*/  MOV R203, UR46 ;  /* 0x0000002e00cb7c02 */ /* 0x000fe20008000f00 */
[----:B------:R-:W3:Y:S02]  /*7a30*/  LDL.LU.64 R238, [R1+0x5c8] ;  /* 0x0005c80001ee7983 */ /* 0x000ee40000300a00 */
[----:B------:R-:W-:Y:S04]  /*7a40*/  HGMMA.64x16x16.F32 R160, gdesc[UR8].tnspA, R160 ;  /* 0x2020000008a079f0 */ /* 0x000fe800087008a0 */
[----:B------:R-:W-:Y:S04]  /*7a50*/  HGMMA.64x16x16.F32 R160, gdesc[UR12].tnspA, R160 ;  /* 0x202000000ca079f0 */ /* 0x000fe800087008a0 */
[----:B------:R-:W-:Y:S04]  /*7a60*/  HGMMA.64x16x16.F32 R160, gdesc[UR16].tnspA, R160 ;  /* 0x2020000010a079f0 */ /* 0x000fe800087008a0 */
[----:B------:R-:W-:Y:S04]  /*7a70*/  HGMMA.64x16x16.F32 R160, gdesc[UR20].tnspA, R160 ;  /* 0x2020000014a079f0 */ /* 0x000fe800087008a0 */
[----:B------:R-:W-:Y:S04]  /*7a80*/  HGMMA.64x16x16.F32 R160, gdesc[UR24].tnspA, R160 ;  /* 0x2020000018a079f0 */ /* 0x000fe800087008a0 */
[----:B------:R-:W-:Y:S04]  /*7a90*/  HGMMA.64x16x16.F32 R160, gdesc[UR28].tnspA, R160 ;  /* 0x202000001ca079f0 */ /* 0x000fe800087008a0 */
[----:B------:R-:W-:Y:S04]  /*7aa0*/  HGMMA.64x16x16.F32 R160, gdesc[UR32].tnspA, R160 ;  /* 0x2020000020a079f0 */ /* 0x000fe800087008a0 */
[----:B------:R-:W-:Y:S01]  /*7ab0*/  HGMMA.64x16x16.F32 R160, gdesc[UR36].tnspA, R160 ;  /* 0x2020000024a079f0 */ /* 0x000fe200087008a0 */
[----:B----4-:R-:W-:-:S02]  /*7ac0*/  R2UR UR46, R180 ;  /* 0x00000000b42e72ca */ /* 0x010fc400000e0000 */
[----:B------:R-:W-:Y:S02]  /*7ad0*/  R2UR UR47, R181 ;  /* 0x00000000b52f72ca */ /* 0x000fe400000e0000 */
[----:B------:R-:W-:Y:S02]  /*7ae0*/  MOV R201, UR45 ;  /* 0x0000002d00c97c02 */ /* 0x000fe40008000f00 */
[----:B------:R-:W-:Y:S01]  /*7af0*/  MOV R23, UR44 ;  /* 0x0000002c00177c02 */ /* 0x000fe20008000f00 */
[----:B------:R-:W-:Y:S01]  /*7b00*/  UIADD3.64 UR44, UR4, 0x800, URZ ;  /* 0x00000800042c7897 */ /* 0x000fe2000fffe03f */
[----:B------:R-:W-:Y:S01]  /*7b10*/  HGMMA.64x16x16.F32 R160, gdesc[UR40].tnspA, R160 ;  /* 0x2020000028a079f0 */ /* 0x000fe200087008a0 */
[----:B------:R-:W-:Y:S02]  /*7b20*/  MOV R19, UR51 ;  /* 0x0000003300137c02 */ /* 0x000fe40008000f00 */
[----:B------:R-:W-:Y:S02]  /*7b30*/  MOV R20, UR50 ;  /* 0x0000003200147c02 */ /* 0x000fe40008000f00 */
[----:B------:R-:W-:-:S02]  /*7b40*/  R2UR UR50, R178 ;  /* 0x00000000b23272ca */ /* 0x000fc400000e0000 */
[----:B------:R-:W-:Y:S02]  /*7b50*/  R2UR UR51, R179 ;  /* 0x00000000b33372ca */ /* 0x000fe400000e0000 */
[----:B------:R-:W-:Y:S01]  /*7b60*/  MOV R21, UR49 ;  /* 0x0000003100157c02 */ /* 0x000fe20008000f00 */
[----:B------:R-:W-:Y:S01]  /*7b70*/  HGMMA.64x16x16.F32 R160, gdesc[UR44].tnspA, R160 ;  /* 0x202000002ca079f0 */ /* 0x000fe200087008a0 */
[----:B------:R-:W-:Y:S01]  /*7b80*/  MOV R22, UR48 ;  /* 0x0000003000167c02 */ /* 0x000fe20008000f00 */
[----:B------:R-:W-:Y:S01]  /*7b90*/  UIADD3.64 UR48, UR4, 0x880, URZ ;  /* 0x0000088004307897 */ /* 0x000fe2000fffe03f */
[----:B------:R-:W-:Y:S02]  /*7ba0*/  MOV R14, UR55 ;  /* 0x00000037000e7c02 */ /* 0x000fe40008000f00 */
[----:B------:R-:W-:Y:S02]  /*7bb0*/  MOV R15, UR54 ;  /* 0x00000036000f7c02 */ /* 0x000fe40008000f00 */
[----:B------:R-:W-:-:S02]  /*7bc0*/  R2UR UR54, R176 ;  /* 0x00000000b03672ca */ /* 0x000fc400000e0000 */
[----:B------:R-:W-:Y:S02]  /*7bd0*/  R2UR UR55, R177 ;  /* 0x00000000b13772ca */ /* 0x000fe400000e0000 */
[----:B------:R-:W-:Y:S01]  /*7be0*/  HGMMA.64x16x16.F32 R160, gdesc[UR48].tnspA, R160 ;  /* 0x2020000030a079f0 */ /* 0x000fe200087008a0 */
[----:B------:R-:W-:Y:S02]  /*7bf0*/  MOV R17, UR53 ;  /* 0x0000003500117c02 */ /* 0x000fe40008000f00 */
[----:B------:R-:W-:Y:S01]  /*7c00*/  MOV R18, UR52 ;  /* 0x0000003400127c02 */ /* 0x000fe20008000f00 */
[----:B------:R-:W-:Y:S01]  /*7c10*/  UIADD3.64 UR52, UR4, 0x900, URZ ;  /* 0x0000090004347897 */ /* 0x000fe2000fffe03f */
[----:B--2---:R-:W-:Y:S02]  /*7c20*/  R2UR UR11, R183 ;  /* 0x00000000b70b72ca */ /* 0x004fe400000e0000 */
[----:B-----5:R-:W-:Y:S02]  /*7c30*/  R2UR UR10, R185 ;  /* 0x00000000b90a72ca */ /* 0x020fe400000e0000 */
[----:B------:R-:W-:-:S02]  /*7c40*/  R2UR UR9, R13 ;  /* 0x000000000d0972ca */ /* 0x000fc400000e0000 */
[----:B------:R-:W-:Y:S01]  /*7c50*/  R2UR UR8, R171 ;  /* 0x00000000ab0872ca */ /* 0x000fe200000e0000 */
[----:B------:R-:W2:Y:S01]  /*7c60*/  LDL.LU R13, [R1+0x5c4] ;  /* 0x0005c400010d7983 */ /* 0x000ea20000300800 */
[----:B------:R-:W-:Y:S02]  /*7c70*/  R2UR UR15, R16 ;  /* 0x00000000100f72ca */ /* 0x000fe400000e0000 */
[----:B------:R-:W-:Y:S01]  /*7c80*/  R2UR UR14, R3 ;  /* 0x00000000030e72ca */ /* 0x000fe200000e0000 */
[----:B------:R-:W4:Y:S01]  /*7c90*/  LDL.LU R171, [R1+0x5c0] ;  /* 0x0005c00001ab7983 */ /* 0x000f220000300800 */
[----:B------:R-:W-:Y:S02]  /*7ca0*/  R2UR UR13, R0 ;  /* 0x00000000000d72ca */ /* 0x000fe400000e0000 */
[----:B------:R-:W-:Y:S01]  /*7cb0*/  R2UR UR12, R4 ;  /* 0x00000000040c72ca */ /* 0x000fe200000e0000 */
[----:B------:R-:W5:Y:S01]  /*7cc0*/  LDL.LU R16, [R1+0x5bc] ;  /* 0x0005bc0001107983 */ /* 0x000f620000300800 */
[----:B------:R-:W-:-:S02]  /*7cd0*/  R2UR UR19, R172 ;  /* 0x00000000ac1372ca */ /* 0x000fc400000e0000 */
[----:B------:R-:W-:Y:S01]  /*7ce0*/  R2UR UR18, R251 ;  /* 0x00000000fb1272ca */ /* 0x000fe200000e0000 */
[----:B------:R-:W4:Y:S01]  /*7cf0*/  LDL.LU R3, [R1+0x5b8] ;  /* 0x0005b80001037983 */ /* 0x000f220000300800 */
[----:B------:R-:W-:Y:S02]  /*7d00*/  R2UR UR17, R249 ;  /* 0x00000000f91172ca */ /* 0x000fe400000e0000 */
[----:B------:R-:W-:Y:S01]  /*7d10*/  R2UR UR16, R247 ;  /* 0x00000000f71072ca */ /* 0x000fe200000e0000 */
[----:B------:R-:W4:Y:S01]  /*7d20*/  LDL.LU R0, [R1+0x5b4] ;  /* 0x0005b40001007983 */ /* 0x000f220000300800 */
[----:B------:R-:W-:Y:S02]  /*7d30*/  R2UR UR23, R245 ;  /* 0x00000000f51772ca */ /* 0x000fe400000e0000 */
[----:B------:R-:W-:Y:S01]  /*7d40*/  R2UR UR22, R243 ;  /* 0x00000000f31672ca */ /* 0x000fe200000e0000 */
[----:B------:R-:W4:Y:S01]  /*7d50*/  LDL.LU R4, [R1+0x5b0] ;  /* 0x0005b00001047983 */ /* 0x000f220000300800 */
[----:B------:R-:W-:-:S02]  /*7d60*/  R2UR UR21, R241 ;  /* 0x00000000f11572ca */ /* 0x000fc400000e0000 */
[----:B---3--:R-:W-:Y:S01]  /*7d70*/  R2UR UR20, R239 ;  /* 0x00000000ef1472ca */ /* 0x008fe200000e0000 */
[----:B------:R-:W3:Y:S01]  /*7d80*/  LDL.LU R172, [R1+0x5ac] ;  /* 0x0005ac0001ac7983 */ /* 0x000ee20000300800 */
[----:B------:R-:W-:Y:S02]  /*7d90*/  R2UR UR27, R238 ;  /* 0x00000000ee1b72ca */ /* 0x000fe400000e0000 */
[----:B------:R-:W-:Y:S01]  /*7da0*/  R2UR UR26, R237 ;  /* 0x00000000ed1a72ca */ /* 0x000fe200000e0000 */
[----:B------:R-:W2:Y:S01]  /*7db0*/  LDL.64 R174, [R1+0x4d0] ;  /* 0x0004d00001ae7983 */ /* 0x000ea20000100a00 */
[----:B------:R-:W-:Y:S02]  /*7dc0*/  R2UR UR25, R236 ;  /* 0x00000000ec1972ca */ /* 0x000fe400000e0000 */
[----:B------:R-:W-:Y:S01]  /*7dd0*/  R2UR UR24, R235 ;  /* 0x00000000eb1872ca */ /* 0x000fe200000e0000 */
[----:B------:R-:W5:Y:S01]  /*7de0*/  LDL.64 R178, [R1+0x4e0] ;  /* 0x0004e00001b27983 */ /* 0x000f620000100a00 */
[----:B------:R-:W-:-:S02]  /*7df0*/  R2UR UR31, R234 ;  /* 0x00000000ea1f72ca */ /* 0x000fc400000e0000 */
[----:B------:R-:W-:Y:S01]  /*7e00*/  R2UR UR30, R233 ;  /* 0x00000000e91e72ca */ /* 0x000fe200000e0000 */
[----:B------:R-:W4:Y:S01]  /*7e10*/  LDL.64 R182, [R1+0x4d8] ;  /* 0x0004d80001b67983 */ /* 0x000f220000100a00 */
[----:B------:R-:W-:Y:S01]  /*7e20*/  HGMMA.64x16x16.F32 R160, gdesc[UR52].tnspA, R160 ;  /* 0x2020000034a079f0 */ /* 0x000fe200087008a0 */
[----:B------:R-:W-:Y:S02]  /*7e30*/  R2UR UR29, R232 ;  /* 0x00000000e81d72ca */ /* 0x000fe400000e0000 */
[----:B------:R-:W3:Y:S01]  /*7e40*/  LDL.64 R186, [R1+0x4b8] ;  /* 0x0004b80001ba7983 */ /* 0x000ee20000100a00 */
[----:B------:R-:W-:Y:S02]  /*7e50*/  R2UR UR28, R231 ;  /* 0x00000000e71c72ca */ /* 0x000fe400000e0000 */
[----:B------:R-:W-:Y:S01]  /*7e60*/  R2UR UR57, R168 ;  /* 0x00000000a83972ca */ /* 0x000fe200000e0000 */
[----:B------:R-:W3:Y:S01]  /*7e70*/  LDL.64 R190, [R1+0x4c8] ;  /* 0x0004c80001be7983 */ /* 0x000ee20000100a00 */
[----:B------:R-:W-:-:S03]  /*7e80*/  R2UR UR56, R169 ;  /* 0x00000000a93872ca */ /* 0x000fc600000e0000 */
[----:B------:R-:W2:Y:S04]  /*7e90*/  LDL.64 R168, [R1+0x4c0] ;  /* 0x0004c00001a87983 */ /* 0x000ea80000100a00 */
[----:B------:R-:W3:Y:S01]  /*7ea0*/  LDL.64 R198, [R1+0x4e8] ;  /* 0x0004e80001c67983 */ /* 0x000ee20000100a00 */
[----:B------:R-:W-:Y:S02]  /*7eb0*/  R2UR UR35, R229 ;  /* 0x00000000e52372ca */ /* 0x000fe400000e0000 */
[----:B------:R-:W-:Y:S02]  /*7ec0*/  R2UR UR34, R227 ;  /* 0x00000000e32272ca */ /* 0x000fe400000e0000 */
[----:B------:R-:W-:Y:S02]  /*7ed0*/  R2UR UR33, R225 ;  /* 0x00000000e12172ca */ /* 0x000fe400000e0000 */
[----:B------:R-:W-:-:S02]  /*7ee0*/  R2UR UR32, R223 ;  /* 0x00000000df2072ca */ /* 0x000fc400000e0000 */
[----:B------:R-:W-:Y:S02]  /*7ef0*/  R2UR UR39, R221 ;  /* 0x00000000dd2772ca */ /* 0x000fe400000e0000 */
[----:B------:R-:W-:Y:S02]  /*7f00*/  R2UR UR38, R219 ;  /* 0x00000000db2672ca */ /* 0x000fe400000e0000 */
        /* <DEDUP_REMOVED lines=9> */
[----:B------:R-:W-:Y:S01]  /*7fa0*/  R2UR UR44, R23 ;  /* 0x00000000172c72ca */ /* 0x000fe200000e0000 */
[----:B------:R-:W-:Y:S01]  /*7fb0*/  UMOV UR58, UR48 ;  /* 0x00000030003a7c82 */ /* 0x000fe20008000000 */
[----:B------:R-:W-:Y:S01]  /*7fc0*/  UMOV UR59, UR49 ;  /* 0x00000031003b7c82 */ /* 0x000fe20008000000 */
[----:B------:R-:W-:Y:S01]  /*7fd0*/  R2UR UR51, R19 ;  /* 0x00000000133372ca */ /* 0x000fe200000e0000 */
[----:B------:R-:W3:Y:S01]  /*7fe0*/  LDL.64 R208, [R1+0x4b0] ;  /* 0x0004b00001d07983 */ /* 0x000ee20000100a00 */
[----:B------:R-:W-:Y:S01]  /*7ff0*/  HGMMA.64x16x16.F32 R160, gdesc[UR8].tnspA, R160 ;  /* 0x2020000008a079f0 */ /* 0x000fe200087008a0 */
[----:B------:R-:W-:-:S02]  /*8000*/  R2UR UR50, R20 ;  /* 0x00000000143272ca */ /* 0x000fc400000e0000 */
[----:B------:R-:W3:Y:S01]  /*8010*/  LDL.64 R206, [R1+0x4a8] ;  /* 0x0004a80001ce7983 */ /* 0x000ee20000100a00 */
[----:B------:R-:W-:Y:S02]  /*8020*/  MOV R215, UR7 ;  /* 0x0000000700d77c02 */ /* 0x000fe40008000f00 */
[----:B------:R-:W-:Y:S01]  /*8030*/  MOV R213, UR6 ;  /* 0x0000000600d57c02 */ /* 0x000fe20008000f00 */
[----:B------:R-:W3:Y:S01]  /*8040*/  LDL.64 R204, [R1+0x4a0] ;  /* 0x0004a00001cc7983 */ /* 0x000ee20000100a00 */
[----:B------:R-:W-:Y:S02]  /*8050*/  R2UR UR55, R14 ;  /* 0x000000000e3772ca */ /* 0x000fe400000e0000 */
[----:B------:R-:W-:Y:S01]  /*8060*/  R2UR UR54, R15 ;  /* 0x000000000f3672ca */ /* 0x000fe200000e0000 */
[----:B------:R-:W3:Y:S01]  /*8070*/  LDL.64 R202, [R1+0x498] ;  /* 0x0004980001ca7983 */ /* 0x000ee20000100a00 */
[----:B------:R-:W-:Y:S02]  /*8080*/  MOV R173, UR39 ;  /* 0x0000002700ad7c02 */ /* 0x000fe40008000f00 */
[----:B------:R-:W-:Y:S01]  /*8090*/  MOV R176, UR36 ;  /* 0x0000002400b07c02 */ /* 0x000fe20008000f00 */
[----:B------:R-:W3:Y:S01]  /*80a0*/  LDL.64 R218, [R1+0x490] ;  /* 0x0004900001da7983 */ /* 0x000ee20000100a00 */
[----:B------:R-:W-:-:S02]  /*80b0*/  MOV R177, UR43 ;  /* 0x0000002b00b17c02 */ /* 0x000fc40008000f00 */
[----:B------:R-:W-:Y:S01]  /*80c0*/  MOV R180, UR40 ;  /* 0x0000002800b47c02 */ /* 0x000fe20008000f00 */
[----:B------:R-:W3:Y:S01]  /*80d0*/  LDL.64 R200, [R1+0x488] ;  /* 0x0004880001c87983 */ /* 0x000ee20000100a00 */
[----:B------:R-:W-:-:S03]  /*80e0*/  MOV R170, UR32 ;  /* 0x0000002000aa7c02 */ /* 0x000fc60008000f00 */
[----:B------:R-:W3:Y:S04]  /*80f0*/  LDL.64 R216, [R1+0x480] ;  /* 0x0004800001d87983 */ /* 0x000ee80000100a00 */
[----:B------:R-:W3:Y:S04]  /*8100*/  LDL.64 R210, [R1+0x478] ;  /* 0x0004780001d27983 */ /* 0x000ee80000100a00 */
[----:B------:R-:W3:Y:S04]  /*8110*/  LDL.64 R226, [R1+0x448] ;  /* 0x0004480001e27983 */ /* 0x000ee80000100a00 */
[----:B------:R-:W3:Y:S04]  /*8120*/  LDL.64 R224, [R1+0x440] ;  /* 0x0004400001e07983 */ /* 0x000ee80000100a00 */
[----:B------:R-:W3:Y:S04]  /*8130*/  LDL.64 R222, [R1+0x438] ;  /* 0x0004380001de7983 */ /* 0x000ee80000100a00 */
[----:B------:R-:W3:Y:S01]  /*8140*/  LDL.64 R220, [R1+0x430] ;  /* 0x0004300001dc7983 */ /* 0x000ee20000100a00 */
[----:B------:R-:W-:-:S03]  /*8150*/  MOV R193, UR57 ;  /* 0x0000003900c17c02 */ /* 0x000fc60008000f00 */
[----:B------:R-:W3:Y:S04]  /*8160*/  LDL.64 R232, [R1+0x100] ;  /* 0x0001000001e87983 */ /* 0x000ee80000100a00 */
[----:B-1----:R-:W3:Y:S01]  /*8170*/  LDL.64 R228, [R1+0xe0] ;  /* 0x0000e00001e47983 */ /* 0x002ee20000100a00 */
[----:B------:R-:W-:Y:S03]  /*8180*/  HGMMA.64x16x16.F32 R160, gdesc[UR12].tnspA, R160 ;  /* 0x202000000ca079f0 */ /* 0x000fe600087008a0 */
[----:B------:R-:W3:Y:S04]  /*8190*/  LDL.64 R236, [R1+0xd0] ;  /* 0x0000d00001ec7983 */ /* 0x000ee80000100a00 */
[----:B------:R-:W3:Y:S04]  /*81a0*/  LDL.64 R230, [R1+0xc8] ;  /* 0x0000c80001e67983 */ /* 0x000ee80000100a00 */
[----:B------:R-:W3:Y:S04]  /*81b0*/  LDL.64 R234, [R1+0xa8] ;  /* 0x0000a80001ea7983 */ /* 0x000ee80000100a00 */
[----:B------:R-:W3:Y:S04]  /*81c0*/  LDL.64 R240, [R1+0x60] ;  /* 0x0000600001f07983 */ /* 0x000ee80000100a00 */
[----:B------:R-:W3:Y:S04]  /*81d0*/  LDL.64 R246, [R1+0x48] ;  /* 0x0000480001f67983 */ /* 0x000ee80000100a00 */
[----:B------:R-:W3:Y:S04]  /*81e0*/  LDL.64 R244, [R1+0x30] ;  /* 0x0000300001f47983 */ /* 0x000ee80000100a00 */
[----:B------:R-:W3:Y:S01]  /*81f0*/  LDL.64 R242, [R1+0x28] ;  /* 0x0000280001f27983 */ /* 0x000ee20000100a00 */
[----:B------:R-:W-:Y:S04]  /*8200*/  HGMMA.64x16x16.F32 R160, gdesc[UR16].tnspA, R160 ;  /* 0x2020000010a079f0 */ /* 0x000fe800087008a0 */
[----:B------:R-:W-:Y:S04]  /*8210*/  HGMMA.64x16x16.F32 R160, gdesc[UR20].tnspA, R160 ;  /* 0x2020000014a079f0 */ /* 0x000fe800087008a0 */
[----:B------:R-:W-:Y:S04]  /*8220*/  HGMMA.64x16x16.F32 R160, gdesc[UR24].tnspA, R160 ;  /* 0x2020000018a079f0 */ /* 0x000fe800087008a0 */
[----:B------:R-:W-:Y:S04]  /*8230*/  HGMMA.64x16x16.F32 R160, gdesc[UR28].tnspA, R160 ;  /* 0x202000001ca079f0 */ /* 0x000fe800087008a0 */
[----:B------:R-:W-:Y:S04]  /*8240*/  HGMMA.64x16x16.F32 R160, gdesc[UR32].tnspA, R160 ;  /* 0x2020000020a079f0 */ /* 0x000fe800087008a0 */
[----:B------:R-:W-:Y:S04]  /*8250*/  HGMMA.64x16x16.F32 R160, gdesc[UR36].tnspA, R160 ;  /* 0x2020000024a079f0 */ /* 0x000fe800087008a0 */
[----:B------:R-:W-:Y:S01]  /*8260*/  HGMMA.64x16x16.F32 R160, gdesc[UR40].tnspA, R160 ;  /* 0x2020000028a079f0 */ /* 0x000fe200087008a0 */
[----:B------:R-:W-:-:S02]  /*8270*/  R2UR UR49, R21 ;  /* 0x00000000153172ca */ /* 0x000fc400000e0000 */
[----:B------:R-:W-:Y:S01]  /*8280*/  R2UR UR48, R22 ;  /* 0x00000000163072ca */ /* 0x000fe200000e0000 */
[----:B------:R-:W-:Y:S01]  /*8290*/  HGMMA.64x16x16.F32 R160, gdesc[UR44].tnspA, R160 ;  /* 0x202000002ca079f0 */ /* 0x000fe200087008a0 */
[----:B------:R-:W-:Y:S01]  /*82a0*/  UMOV UR6, UR52 ;  /* 0x0000003400067c82 */ /* 0x000fe20008000000 */
[----:B------:R-:W-:Y:S01]  /*82b0*/  UMOV UR7, UR53 ;  /* 0x0000003500077c82 */ /* 0x000fe20008000000 */
[----:B------:R-:W-:Y:S02]  /*82c0*/  R2UR UR53, R17 ;  /* 0x00000000113572ca */ /* 0x000fe400000e0000 */
[----:B------:R-:W-:Y:S02]  /*82d0*/  R2UR UR52, R18 ;  /* 0x00000000123472ca */ /* 0x000fe400000e0000 */
[----:B------:R-:W-:Y:S02]  /*82e0*/  MOV R20, UR30 ;  /* 0x0000001e00147c02 */ /* 0x000fe40008000f00 */
[----:B--2---:R-:W-:-:S03]  /*82f0*/  R2UR UR30, R168 ;  /* 0x00000000a81e72ca */ /* 0x004fc600000e0000 */
[----:B------:R-:W-:Y:S01]  /*8300*/  HGMMA.64x16x16.F32 R160, gdesc[UR48].tnspA, R160 ;  /* 0x2020000030a079f0 */ /* 0x000fe200087008a0 */
[----:B------:R-:W-:Y:S02]  /*8310*/  MOV R168, UR34 ;  /* 0x0000002200a87c02 */ /* 0x000fe40008000f00 */
[----:B------:R-:W-:Y:S02]  /*8320*/  R2UR UR34, R174 ;  /* 0x00000000ae2272ca */ /* 0x000fe400000e0000 */
[----:B------:R-:W-:Y:S02]  /*8330*/  MOV R174, UR38 ;  /* 0x0000002600ae7c02 */ /* 0x000fe40008000f00 */
[----:B-----5:R-:W-:Y:S02]  /*8340*/  R2UR UR38, R178 ;  /* 0x00000000b22672ca */ /* 0x020fe400000e0000 */
[----:B------:R-:W-:Y:S02]  /*8350*/  MOV R178, UR42 ;  /* 0x0000002a00b27c02 */ /* 0x000fe40008000f00 */
[----:B----4-:R-:W-:-:S02]  /*8360*/  R2UR UR42, R182 ;  /* 0x00000000b62a72ca */ /* 0x010fc400000e0000 */
[----:B------:R-:W-:Y:S02]  /*8370*/  MOV R182, UR46 ;  /* 0x0000002e00b67c02 */ /* 0x000fe40008000f00 */
[----:B---3--:R-:W-:Y:S02]  /*8380*/  R2UR UR46, R186 ;  /* 0x00000000ba2e72ca */ /* 0x008fe400000e0000 */
[----:B------:R-:W-:Y:S02]  /*8390*/  MOV R186, UR50 ;  /* 0x0000003200ba7c02 */ /* 0x000fe40008000f00 */
[----:B------:R-:W-:Y:S02]  /*83a0*/  R2UR UR50, R190 ;  /* 0x00000000be3272ca */ /* 0x000fe400000e0000 */
[----:B------:R-:W-:Y:S02]  /*83b0*/  MOV R189, UR55 ;  /* 0x0000003700bd7c02 */ /* 0x000fe40008000f00 */
[----:B------:R-:W-:-:S02]  /*83c0*/  MOV R190, UR54 ;  /* 0x0000003600be7c02 */ /* 0x000fc40008000f00 */
[----:B------:R-:W-:Y:S02]  /*83d0*/  MOV R185, UR51 ;  /* 0x0000003300b97c02 */ /* 0x000fe40008000f00 */
[----:B------:R-:W-:Y:S02]  /*83e0*/  R2UR UR51, R191 ;  /* 0x00000000bf3372ca */ /* 0x000fe400000e0000 */
[----:B------:R-:W-:Y:S02]  /*83f0*/  MOV R191, UR53 ;  /* 0x0000003500bf7c02 */ /* 0x000fe40008000f00 */
[----:B------:R-:W-:Y:S01]  /*8400*/  MOV R192, UR52 ;  /* 0x0000003400c07c02 */ /* 0x000fe20008000f00 */
[----:B------:R-:W-:Y:S01]  /*8410*/  HGMMA.64x16x16.F32 R160, gdesc[UR52].tnspA, R160 ;  /* 0x2020000034a079f0 */ /* 0x000fe200087008a0 */
[----:B------:R-:W-:Y:S02]  /*8420*/  R2UR UR54, R198 ;  /* 0x00000000c63672ca */ /* 0x000fe400000e0000 */
[----:B------:R-:W-:Y:S01]  /*8430*/  R2UR UR55, R199 ;  /* 0x00000000c73772ca */ /* 0x000fe200000e0000 */
[----:B------:R-:W-:Y:S01]  /*8440*/  UMOV UR52, UR56 ;  /* 0x0000003800347c82 */ /* 0x000fe20008000000 */
[----:B------:R-:W-:-:S11]  /*8450*/  UMOV UR53, UR57 ;  /* 0x0000003900357c82 */ /* 0x000fd60008000000 */
[----:B------:R-:W-:Y:S01]  /*8460*/  HGMMA.64x16x16.F32 R152, gdesc[UR52].tnspA, RZ, !UPT ;  /* 0x20200000349879f0 */ /* 0x000fe2000c7008ff */
[----:B------:R-:W-:Y:S02]  /*8470*/  R2UR UR39, R179 ;  /* 0x00000000b32772ca */ /* 0x000fe400000e0000 */
[----:B------:R-:W-:Y:S02]  /*8480*/  MOV R23, UR35 ;  /* 0x0000002300177c02 */ /* 0x000fe40008000f00 */
[----:B------:R-:W-:Y:S01]  /*8490*/  R2UR UR35, R175 ;  /* 0x00000000af2372ca */ /* 0x000fe200000e0000 */
[----:B------:R-:W-:Y:S01]  /*84a0*/  UMOV UR36, UR4 ;  /* 0x0000000400247c82 */ /* 0x000fe20008000000 */
[----:B------:R-:W-:Y:S01]  /*84b0*/  MOV R175, UR37 ;  /* 0x0000002500af7c02 */ /* 0x000fe20008000f00 */
[----:B------:R-:W-:Y:S01]  /*84c0*/  UMOV UR37, UR5 ;  /* 0x0000000500257c82 */ /* 0x000fe20008000000 */
[----:B------:R-:W-:-:S05]  /*84d0*/  R2UR UR43, R183 ;  /* 0x00000000b72b72ca */ /* 0x000fca00000e0000 */
[----:B------:R-:W-:Y:S01]  /*84e0*/  HGMMA.64x16x16.F32 R152, gdesc[UR36].tnspA, R152 ;  /* 0x20200000249879f0 */ /* 0x000fe20008700898 */
[----:B------:R-:W-:Y:S02]  /*84f0*/  MOV R14, UR27 ;  /* 0x0000001b000e7c02 */ /* 0x000fe40008000f00 */
[----:B------:R-:W-:Y:S01]  /*8500*/  MOV R15, UR26 ;  /* 0x0000001a000f7c02 */ /* 0x000fe20008000f00 */
[----:B------:R-:W-:Y:S01]  /*8510*/  UIADD3.64 UR26, UR4, 0x80, URZ ;  /* 0x00000080041a7897 */ /* 0x000fe2000fffe03f */
[----:B------:R-:W-:-:S06]  /*8520*/  MOV R179, UR41 ;  /* 0x0000002900b37c02 */ /* 0x000fcc0008000f00 */
[----:B------:R-:W-:Y:S01]  /*8530*/  UMOV UR40, UR26 ;  /* 0x0000001a00287c82 */ /* 0x000fe20008000000 */
[----:B------:R-:W-:Y:S02]  /*8540*/  UMOV UR41, UR27 ;  /* 0x0000001b00297c82 */ /* 0x000fe40008000000 */
[----:B------:R-:W-:Y:S01]  /*8550*/  HGMMA.64x16x16.F32 R152, gdesc[UR40].tnspA, R152 ;  /* 0x20200000289879f0 */ /* 0x000fe20008700898 */
[----:B------:R-:W-:Y:S02]  /*8560*/  MOV R21, UR29 ;  /* 0x0000001d00157c02 */ /* 0x000fe40008000f00 */
[----:B------:R-:W-:Y:S01]  /*8570*/  MOV R22, UR28 ;  /* 0x0000001c00167c02 */ /* 0x000fe20008000f00 */
[----:B------:R-:W-:Y:S01]  /*8580*/  UIADD3.64 UR28, UR4, 0x100, URZ ;  /* 0x00000100041c7897 */ /* 0x000fe2000fffe03f */
[----:B------:R-:W-:Y:S02]  /*8590*/  MOV R19, UR31 ;  /* 0x0000001f00137c02 */ /* 0x000fe40008000f00 */
[----:B------:R-:W-:-:S02]  /*85a0*/  R2UR UR31, R169 ;  /* 0x00000000a91f72ca */ /* 0x000fc400000e0000 */
[----:B------:R-:W-:Y:S02]  /*85b0*/  MOV R169, UR33 ;  /* 0x0000002100a97c02 */ /* 0x000fe40008000f00 */
[----:B------:R-:W-:Y:S01]  /*85c0*/  UMOV UR32, UR28 ;  /* 0x0000001c00207c82 */ /* 0x000fe20008000000 */
[----:B------:R-:W-:Y:S02]  /*85d0*/  UMOV UR33, UR29 ;  /* 0x0000001d00217c82 */ /* 0x000fe40008000000 */
[----:B------:R-:W-:Y:S01]  /*85e0*/  HGMMA.64x16x16.F32 R152, gdesc[UR32].tnspA, R152 ;  /* 0x20200000209879f0 */ /* 0x000fe20008700898 */
[----:B------:R-:W-:Y:S02]  /*85f0*/  MOV R17, UR25 ;  /* 0x0000001900117c02 */ /* 0x000fe40008000f00 */
[----:B------:R-:W-:Y:S01]  /*8600*/  MOV R18, UR24 ;  /* 0x0000001800127c02 */ /* 0x000fe20008000f00 */
[----:B------:R-:W-:Y:S01]  /*8610*/  UIADD3.64 UR24, UR4, 0x180, URZ ;  /* 0x0000018004187897 */ /* 0x000fe2000fffe03f */
[----:B------:R-:W-:-:S02]  /*8620*/  MOV R181, UR47 ;  /* 0x0000002f00b57c02 */ /* 0x000fc40008000f00 */
[----:B------:R-:W-:Y:S02]  /*8630*/  R2UR UR47, R187 ;  /* 0x00000000bb2f72ca */ /* 0x000fe400000e0000 */
[----:B------:R-:W-:Y:S02]  /*8640*/  MOV R187, UR49 ;  /* 0x0000003100bb7c02 */ /* 0x000fe40008000f00 */
[----:B------:R-:W-:Y:S01]  /*8650*/  MOV R188, UR48 ;  /* 0x0000003000bc7c02 */ /* 0x000fe20008000f00 */
[----:B------:R-:W-:Y:S01]  /*8660*/  UMOV UR48, UR24 ;  /* 0x0000001800307c82 */ /* 0x000fe20008000000 */
[----:B------:R-:W-:Y:S02]  /*8670*/  UMOV UR49, UR25 ;  /* 0x0000001900317c82 */ /* 0x000fe40008000000 */
[----:B------:R-:W-:Y:S01]  /*8680*/  HGMMA.64x16x16.F32 R152, gdesc[UR48].tnspA, R152 ;  /* 0x20200000309879f0 */ /* 0x000fe20008700898 */
[----:B------:R-:W-:Y:S02]  /*8690*/  UIADD3.64 UR28, UR4, 0x200, URZ ;  /* 0x00000200041c7897 */ /* 0x000fe4000fffe03f */
[----:B------:R-:W-:-:S07]  /*86a0*/  UIADD3.64 UR24, UR4, 0x280, URZ ;  /* 0x0000028004187897 */ /* 0x000fce000fffe03f */
[----:B------:R-:W-:Y:S01]  /*86b0*/  HGMMA.64x16x16.F32 R152, gdesc[UR28].tnspA, R152 ;  /* 0x202000001c9879f0 */ /* 0x000fe20008700898 */
[----:B------:R-:W-:Y:S01]  /*86c0*/  MOV R183, UR45 ;  /* 0x0000002d00b77c02 */ /* 0x000fe20008000f00 */
[----:B------:R-:W-:Y:S01]  /*86d0*/  UMOV UR45, UR25 ;  /* 0x00000019002d7c82 */ /* 0x000fe20008000000 */
[----:B------:R-:W-:Y:S01]  /*86e0*/  MOV R184, UR44 ;  /* 0x0000002c00b87c02 */ /* 0x000fe20008000f00 */
[----:B------:R-:W-:Y:S01]  /*86f0*/  UMOV UR44, UR24 ;  /* 0x00000018002c7c82 */ /* 0x000fe20008000000 */
[----:B------:R-:W-:Y:S02]  /*8700*/  R2UR UR38, R208 ;  /* 0x00000000d02672ca */ /* 0x000fe400000e0000 */
[----:B------:R-:W-:Y:S01]  /*8710*/  R2UR UR39, R209 ;  /* 0x00000000d12772ca */ /* 0x000fe200000e0000 */
[----:B------:R-:W-:Y:S01]  /*8720*/  UIADD3.64 UR28, UR4, 0x300, URZ ;  /* 0x00000300041c7897 */ /* 0x000fe2000fffe03f */
[----:B------:R-:W-:Y:S02]  /*8730*/  R2UR UR26, R206 ;  /* 0x00000000ce1a72ca */ /* 0x000fe400000e0000 */
[----:B------:R-:W-:Y:S01]  /*8740*/  R2UR UR27, R207 ;  /* 0x00000000cf1b72ca */ /* 0x000fe200000e0000 */
[----:B------:R-:W-:Y:S01]  /*8750*/  UIADD3.64 UR24, UR4, 0x380, URZ ;  /* 0x0000038004187897 */ /* 0x000fe2000fffe03f */
[----:B------:R-:W-:Y:S01]  /*8760*/  R2UR UR42, R204 ;  /* 0x00000000cc2a72ca */ /* 0x000fe200000e0000 */
[----:B------:R-:W2:Y:S01]  /*8770*/  LDL.64 R208, [R1+0x470] ;  /* 0x0004700001d07983 */ /* 0x000ea20000100a00 */
[----:B------:R-:W-:Y:S01]  /*8780*/  HGMMA.64x16x16.F32 R152, gdesc[UR44].tnspA, R152 ;  /* 0x202000002c9879f0 */ /* 0x000fe20008700898 */
[----:B------:R-:W-:Y:S01]  /*8790*/  UMOV UR36, UR28 ;  /* 0x0000001c00247c82 */ /* 0x000fe20008000000 */
[----:B------:R-:W-:Y:S01]  /*87a0*/  UMOV UR37, UR29 ;  /* 0x0000001d00257c82 */ /* 0x000fe20008000000 */
[----:B------:R-:W-:Y:S01]  /*87b0*/  R2UR UR43, R205 ;  /* 0x00000000cd2b72ca */ /* 0x000fe200000e0000 */
[----:B------:R-:W3:Y:S01]  /*87c0*/  LDL.64 R206, [R1+0x468] ;  /* 0x0004680001ce7983 */ /* 0x000ee20000100a00 */
[----:B------:R-:W-:-:S02]  /*87d0*/  R2UR UR34, R202 ;  /* 0x00000000ca2272ca */ /* 0x000fc400000e0000 */
[----:B------:R-:W-:Y:S01]  /*87e0*/  R2UR UR35, R203 ;  /* 0x00000000cb2372ca */ /* 0x000fe200000e0000 */
[----:B------:R-:W4:Y:S01]  /*87f0*/  LDL.64 R204, [R1+0x460] ;  /* 0x0004600001cc7983 */ /* 0x000f220000100a00 */
[----:B------:R-:W-:Y:S02]  /*8800*/  R2UR UR30, R218 ;  /* 0x00000000da1e72ca */ /* 0x000fe400000e0000 */
[----:B------:R-:W-:Y:S01]  /*8810*/  R2UR UR31, R219 ;  /* 0x00000000db1f72ca */ /* 0x000fe200000e0000 */
[----:B------:R-:W5:Y:S01]  /*8820*/  LDL.64 R202, [R1+0x458] ;  /* 0x0004580001ca7983 */ /* 0x000f620000100a00 */
[----:B------:R-:W-:Y:S02]  /*8830*/  R2UR UR54, R200 ;  /* 0x00000000c83672ca */ /* 0x000fe400000e0000 */
[----:B------:R-:W-:Y:S01]  /*8840*/  R2UR UR55, R201 ;  /* 0x00000000c93772ca */ /* 0x000fe200000e0000 */
[----:B------:R-:W5:Y:S01]  /*8850*/  LDL.64 R218, [R1+0x428] ;  /* 0x0004280001da7983 */ /* 0x000f620000100a00 */
[----:B------:R-:W-:-:S02]  /*8860*/  R2UR UR50, R216 ;  /* 0x00000000d83272ca */ /* 0x000fc400000e0000 */
[----:B------:R-:W-:Y:S01]  /*8870*/  R2UR UR51, R217 ;  /* 0x00000000d93372ca */ /* 0x000fe200000e0000 */
[----:B------:R-:W5:Y:S04]  /*8880*/  LDL.64 R200, [R1+0x450] ;  /* 0x0004500001c87983 */ /* 0x000f680000100a00 */
[----:B------:R-:W5:Y:S01]  /*8890*/  LDL.64 R216, [R1+0x420] ;  /* 0x0004200001d87983 */ /* 0x000f620000100a00 */
[----:B------:R-:W-:Y:S04]  /*88a0*/  HGMMA.64x16x16.F32 R152, gdesc[UR36].tnspA, R152 ;  /* 0x20200000249879f0 */ /* 0x000fe80008700898 */
[----:B------:R-:W-:Y:S01]  /*88b0*/  HGMMA.64x16x16.F32 R152, gdesc[UR24].tnspA, R152 ;  /* 0x20200000189879f0 */ /* 0x000fe20008700898 */
[----:B------:R-:W-:-:S07]  /*88c0*/  UIADD3.64 UR24, UR4, 0x400, URZ ;  /* 0x0000040004187897 */ /* 0x000fce000fffe03f */
[----:B------:R-:W-:Y:S01]  /*88d0*/  UMOV UR40, UR24 ;  /* 0x0000001800287c82 */ /* 0x000fe20008000000 */
[----:B------:R-:W-:Y:S02]  /*88e0*/  UMOV UR41, UR25 ;  /* 0x0000001900297c82 */ /* 0x000fe40008000000 */
        /* <DEDUP_REMOVED lines=15> */
[----:B------:R-:W-:Y:S01]  /*89e0*/  UMOV UR49, UR29 ;  /* 0x0000001d00317c82 */ /* 0x000fe20008000000 */
[----:B------:R-:W-:Y:S02]  /*89f0*/  R2UR UR38, R210 ;  /* 0x00000000d22672ca */ /* 0x000fe400000e0000 */
[----:B------:R-:W-:Y:S01]  /*8a00*/  R2UR UR39, R211 ;  /* 0x00000000d32772ca */ /* 0x000fe200000e0000 */
[----:B------:R-:W-:Y:S01]  /*8a10*/  UIADD3.64 UR24, UR4, 0x680, URZ ;  /* 0x0000068004187897 */ /* 0x000fe2000fffe03f */
[----:B--2---:R-:W-:Y:S02]  /*8a20*/  R2UR UR46, R208 ;  /* 0x00000000d02e72ca */ /* 0x004fe400000e0000 */
[----:B------:R-:W-:Y:S02]  /*8a30*/  R2UR UR47, R209 ;  /* 0x00000000d12f72ca */ /* 0x000fe400000e0000 */
[----:B---3--:R-:W-:-:S02]  /*8a40*/  R2UR UR42, R206 ;  /* 0x00000000ce2a72ca */ /* 0x008fc400000e0000 */
[----:B------:R-:W-:Y:S01]  /*8a50*/  R2UR UR43, R207 ;  /* 0x00000000cf2b72ca */ /* 0x000fe200000e0000 */
[----:B------:R-:W-:Y:S01]  /*8a60*/  HGMMA.64x16x16.F32 R152, gdesc[UR48].tnspA, R152 ;  /* 0x20200000309879f0 */ /* 0x000fe20008700898 */
[----:B------:R-:W-:Y:S01]  /*8a70*/  UMOV UR36, UR24 ;  /* 0x0000001800247c82 */ /* 0x000fe20008000000 */
[----:B------:R-:W-:Y:S01]  /*8a80*/  UMOV UR37, UR25 ;  /* 0x0000001900257c82 */ /* 0x000fe20008000000 */
[----:B------:R-:W-:Y:S01]  /*8a90*/  UIADD3.64 UR24, UR4, 0x700, URZ ;  /* 0x0000070004187897 */ /* 0x000fe2000fffe03f */
[----:B----4-:R-:W-:Y:S01]  /*8aa0*/  R2UR UR34, R204 ;  /* 0x00000000cc2272ca */ /* 0x010fe200000e0000 */
[----:B------:R-:W-:Y:S01]  /*8ab0*/  UIADD3.64 UR28, UR4, 0x780, URZ ;  /* 0x00000780041c7897 */ /* 0x000fe2000fffe03f */
[----:B------:R-:W-:Y:S01]  /*8ac0*/  R2UR UR35, R205 ;  /* 0x00000000cd2372ca */ /* 0x000fe200000e0000 */
[----:B------:R-:W2:Y:S01]  /*8ad0*/  LDL.64 R210, [R1+0x418] ;  /* 0x0004180001d27983 */ /* 0x000ea20000100a00 */
[----:B-----5:R-:W-:Y:S02]  /*8ae0*/  R2UR UR26, R202 ;  /* 0x00000000ca1a72ca */ /* 0x020fe400000e0000 */
[----:B------:R-:W-:Y:S01]  /*8af0*/  R2UR UR27, R203 ;  /* 0x00000000cb1b72ca */ /* 0x000fe200000e0000 */
[----:B------:R-:W3:Y:S01]  /*8b00*/  LDL.64 R208, [R1+0x410] ;  /* 0x0004100001d07983 */ /* 0x000ee20000100a00 */
[----:B------:R-:W-:-:S02]  /*8b10*/  R2UR UR30, R200 ;  /* 0x00000000c81e72ca */ /* 0x000fc400000e0000 */
[----:B------:R-:W-:Y:S01]  /*8b20*/  R2UR UR31, R201 ;  /* 0x00000000c91f72ca */ /* 0x000fe200000e0000 */
[----:B------:R-:W-:Y:S01]  /*8b30*/  UMOV UR52, UR16 ;  /* 0x0000001000347c82 */ /* 0x000fe20008000000 */
[----:B------:R-:W-:Y:S01]  /*8b40*/  R2UR UR54, R222 ;  /* 0x00000000de3672ca */ /* 0x000fe200000e0000 */
[----:B------:R-:W-:Y:S01]  /*8b50*/  UMOV UR53, UR17 ;  /* 0x0000001100357c82 */ /* 0x000fe20008000000 */
[----:B------:R-:W-:Y:S01]  /*8b60*/  R2UR UR55, R223 ;  /* 0x00000000df3772ca */ /* 0x000fe200000e0000 */
[----:B------:R-:W4:Y:S01]  /*8b70*/  LDL.64 R206, [R1+0x408] ;  /* 0x0004080001ce7983 */ /* 0x000f220000100a00 */
[----:B------:R-:W-:Y:S01]  /*8b80*/  HGMMA.64x16x16.F32 R152, gdesc[UR36].tnspA, R152 ;  /* 0x20200000249879f0 */ /* 0x000fe20008700898 */
[----:B------:R-:W-:Y:S01]  /*8b90*/  UMOV UR44, UR24 ;  /* 0x00000018002c7c82 */ /* 0x000fe20008000000 */
[----:B------:R-:W-:Y:S01]  /*8ba0*/  UMOV UR45, UR25 ;  /* 0x00000019002d7c82 */ /* 0x000fe20008000000 */
[----:B------:R-:W-:Y:S01]  /*8bb0*/  UMOV UR40, UR28 ;  /* 0x0000001c00287c82 */ /* 0x000fe20008000000 */
[----:B------:R-:W-:Y:S01]  /*8bc0*/  UMOV UR41, UR29 ;  /* 0x0000001d00297c82 */ /* 0x000fe20008000000 */
[----:B------:R-:W5:Y:S04]  /*8bd0*/  LDL.64 R204, [R1+0x400] ;  /* 0x0004000001cc7983 */ /* 0x000f680000100a00 */
[----:B------:R-:W5:Y:S04]  /*8be0*/  LDL.64 R202, [R1+0x3f8] ;  /* 0x0003f80001ca7983 */ /* 0x000f680000100a00 */
[----:B------:R-:W5:Y:S01]  /*8bf0*/  LDL.64 R200, [R1+0x3f0] ;  /* 0x0003f00001c87983 */ /* 0x000f620000100a00 */
[----:B------:R-:W-:-:S03]  /*8c00*/  MOV R198, UR56 ;  /* 0x0000003800c67c02 */ /* 0x000fc60008000f00 */
[----:B------:R-:W5:Y:S01]  /*8c10*/  LDL.64 R222, [R1+0x1e8] ;  /* 0x0001e80001de7983 */ /* 0x000f620000100a00 */
[----:B------:R-:W-:Y:S01]  /*8c20*/  HGMMA.64x16x16.F32 R152, gdesc[UR44].tnspA, R152 ;  /* 0x202000002c9879f0 */ /* 0x000fe20008700898 */
[----:B------:R-:W-:-:S03]  /*8c30*/  UIADD3.64 UR24, UR4, 0x800, URZ ;  /* 0x0000080004187897 */ /* 0x000fc6000fffe03f */
[----:B------:R-:W-:Y:S04]  /*8c40*/  HGMMA.64x16x16.F32 R152, gdesc[UR40].tnspA, R152 ;  /* 0x20200000289879f0 */ /* 0x000fe80008700898 */
[----:B------:R-:W-:Y:S01]  /*8c50*/  UMOV UR32, UR24 ;  /* 0x0000001800207c82 */ /* 0x000fe20008000000 */
[----:B------:R-:W-:Y:S02]  /*8c60*/  UMOV UR33, UR25 ;  /* 0x0000001900217c82 */ /* 0x000fe40008000000 */
[----:B------:R-:W-:Y:S01]  /*8c70*/  HGMMA.64x16x16.F32 R152, gdesc[UR32].tnspA, R152 ;  /* 0x20200000209879f0 */ /* 0x000fe20008700898 */
[----:B------:R-:W-:Y:S01]  /*8c80*/  UMOV UR24, UR58 ;  /* 0x0000003a00187c82 */ /* 0x000fe20008000000 */
[----:B------:R-:W-:Y:S02]  /*8c90*/  UMOV UR25, UR59 ;  /* 0x0000003b00197c82 */ /* 0x000fe40008000000 */
[----:B------:R-:W-:Y:S01]  /*8ca0*/  HGMMA.64x16x16.F32 R152, gdesc[UR24].tnspA, R152 ;  /* 0x20200000189879f0 */ /* 0x000fe20008700898 */
[----:B------:R-:W-:Y:S01]  /*8cb0*/  UMOV UR28, UR6 ;  /* 0x00000006001c7c82 */ /* 0x000fe20008000000 */
[----:B------:R-:W-:Y:S01]  /*8cc0*/  UMOV UR29, UR7 ;  /* 0x00000007001d7c82 */ /* 0x000fe20008000000 */
[----:B------:R-:W-:-:S02]  /*8cd0*/  R2UR UR38, R226 ;  /* 0x00000000e22672ca */ /* 0x000fc400000e0000 */
[----:B------:R-:W-:Y:S01]  /*8ce0*/  R2UR UR39, R227 ;  /* 0x00000000e32772ca */ /* 0x000fe200000e0000 */
[----:B------:R-:W-:Y:S01]  /*8cf0*/  UMOV UR36, UR8 ;  /* 0x0000000800247c82 */ /* 0x000fe20008000000 */
[----:B------:R-:W-:Y:S01]  /*8d00*/  UMOV UR37, UR9 ;  /* 0x0000000900257c82 */ /* 0x000fe20008000000 */
[----:B------:R-:W-:Y:S02]  /*8d10*/  R2UR UR46, R224 ;  /* 0x00000000e02e72ca */ /* 0x000fe400000e0000 */
[----:B------:R-:W-:Y:S01]  /*8d20*/  R2UR UR47, R225 ;  /* 0x00000000e12f72ca */ /* 0x000fe200000e0000 */
[----:B------:R-:W-:Y:S01]  /*8d30*/  UMOV UR44, UR12 ;  /* 0x0000000c002c7c82 */ /* 0x000fe20008000000 */
[----:B------:R-:W-:Y:S01]  /*8d40*/  UMOV UR45, UR13 ;  /* 0x0000000d002d7c82 */ /* 0x000fe20008000000 */
[----:B------:R-:W-:Y:S01]  /*8d50*/  R2UR UR26, R220 ;  /* 0x00000000dc1a72ca */ /* 0x000fe200000e0000 */
[----:B------:R-:W-:Y:S01]  /*8d60*/  UMOV UR24, UR20 ;  /* 0x0000001400187c82 */ /* 0x000fe20008000000 */
[----:B------:R-:W-:Y:S01]  /*8d70*/  R2UR UR27, R221 ;  /* 0x00000000dd1b72ca */ /* 0x000fe200000e0000 */
[----:B------:R-:W-:Y:S01]  /*8d80*/  UMOV UR25, UR21 ;  /* 0x0000001500197c82 */ /* 0x000fe20008000000 */
[----:B------:R-:W-:Y:S01]  /*8d90*/  R2UR UR34, R216 ;  /* 0x00000000d82272ca */ /* 0x000fe200000e0000 */
[----:B------:R-:W5:Y:S01]  /*8da0*/  LDL.64 R224, [R1+0x1f0] ;  /* 0x0001f00001e07983 */ /* 0x000f620000100a00 */
[----:B------:R-:W-:-:S03]  /*8db0*/  R2UR UR35, R217 ;  /* 0x00000000d92372ca */ /* 0x000fc600000e0000 */
[----:B------:R-:W5:Y:S04]  /*8dc0*/  LDL.64 R226, [R1+0x1f8] ;  /* 0x0001f80001e27983 */ /* 0x000f680000100a00 */
[----:B------:R-:W5:Y:S04]  /*8dd0*/  LDL.64 R220, [R1+0x1d0] ;  /* 0x0001d00001dc7983 */ /* 0x000f680000100a00 */
[----:B------:R-:W5:Y:S01]  /*8de0*/  LDL.64 R216, [R1+0x1c0] ;  /* 0x0001c00001d87983 */ /* 0x000f620000100a00 */
[----:B------:R-:W-:Y:S04]  /*8df0*/  HGMMA.64x16x16.F32 R152, gdesc[UR28].tnspA, R152 ;  /* 0x202000001c9879f0 */ /* 0x000fe80008700898 */
[----:B------:R-:W-:Y:S04]  /*8e00*/  HGMMA.64x16x16.F32 R152, gdesc[UR36].tnspA, R152 ;  /* 0x20200000249879f0 */ /* 0x000fe80008700898 */
[----:B------:R-:W-:Y:S04]  /*8e10*/  HGMMA.64x16x16.F32 R152, gdesc[UR44].tnspA, R152 ;  /* 0x202000002c9879f0 */ /* 0x000fe80008700898 */
[----:B------:R-:W-:Y:S01]  /*8e20*/  HGMMA.64x16x16.F32 R152, gdesc[UR52].tnspA, R152 ;  /* 0x20200000349879f0 */ /* 0x000fe20008700898 */
[----:B------:R-:W-:-:S02]  /*8e30*/  R2UR UR30, R218 ;  /* 0x00000000da1e72ca */ /* 0x000fc400000e0000 */
[----:B------:R-:W-:Y:S02]  /*8e40*/  R2UR UR31, R219 ;  /* 0x00000000db1f72ca */ /* 0x000fe400000e0000 */
[----:B--2---:R-:W-:Y:S01]  /*8e50*/  R2UR UR38, R210 ;  /* 0x00000000d22672ca */ /* 0x004fe200000e0000 */
[----:B------:R-:W2:Y:S01]  /*8e60*/  LDL.64 R218, [R1+0x1c8] ;  /* 0x0001c80001da7983 */ /* 0x000ea20000100a00 */
[----:B------:R-:W-:Y:S01]  /*8e70*/  HGMMA.64x16x16.F32 R152, gdesc[UR24].tnspA, R152 ;  /* 0x20200000189879f0 */ /* 0x000fe20008700898 */
[----:B------:R-:W-:Y:S02]  /*8e80*/  R2UR UR25, R17 ;  /* 0x00000000111972ca */ /* 0x000fe400000e0000 */
[----:B------:R-:W-:-:S11]  /*8e90*/  R2UR UR24, R18 ;  /* 0x00000000121872ca */ /* 0x000fd600000e0000 */
[----:B------:R-:W-:Y:S02]  /*8ea0*/  UMOV UR29, UR25 ;  /* 0x00000019001d7c82 */ /* 0x000fe40008000000 */
[----:B------:R-:W-:Y:S02]  /*8eb0*/  UMOV UR28, UR24 ;  /* 0x00000018001c7c82 */ /* 0x000fe40008000000 */
[----:B------:R-:W-:Y:S01]  /*8ec0*/  HGMMA.64x16x16.F32 R152, gdesc[UR28].tnspA, R152 ;  /* 0x202000001c9879f0 */ /* 0x000fe20008700898 */
[----:B------:R-:W-:Y:S02]  /*8ed0*/  R2UR UR29, R21 ;  /* 0x00000000151d72ca */ /* 0x000fe400000e0000 */
[----:B------:R-:W-:-:S11]  /*8ee0*/  R2UR UR28, R22 ;  /* 0x00000000161c72ca */ /* 0x000fd600000e0000 */
[----:B------:R-:W-:Y:S02]  /*8ef0*/  UMOV UR33, UR29 ;  /* 0x0000001d00217c82 */ /* 0x000fe40008000000 */
[----:B------:R-:W-:Y:S02]  /*8f00*/  UMOV UR32, UR28 ;  /* 0x0000001c00207c82 */ /* 0x000fe40008000000 */
[----:B------:R-:W-:Y:S01]  /*8f10*/  HGMMA.64x16x16.F32 R152, gdesc[UR32].tnspA, R152 ;  /* 0x20200000209879f0 */ /* 0x000fe20008700898 */
[----:B------:R-:W-:Y:S02]  /*8f20*/  R2UR UR33, R169 ;  /* 0x00000000a92172ca */ /* 0x000fe400000e0000 */
[----:B------:R-:W-:Y:S02]  /*8f30*/  R2UR UR32, R170 ;  /* 0x00000000aa2072ca */ /* 0x000fe400000e0000 */
[----:B------:R-:W-:Y:S02]  /*8f40*/  R2UR UR39, R211 ;  /* 0x00000000d32772ca */ /* 0x000fe400000e0000 */
[----:B---3--:R-:W-:Y:S01]  /*8f50*/  R2UR UR42, R208 ;  /* 0x00000000d02a72ca */ /* 0x008fe200000e0000 */
[----:B------:R-:W3:Y:S06]  /*8f60*/  LDL.64 R210, [R1+0x208] ;  /* 0x0002080001d27983 */ /* 0x000eec0000100a00 */
[----:B------:R-:W-:-:S02]  /*8f70*/  UMOV UR37, UR33 ;  /* 0x0000002100257c82 */ /* 0x000fc40008000000 */
[----:B------:R-:W-:Y:S02]  /*8f80*/  UMOV UR36, UR32 ;  /* 0x0000002000247c82 */ /* 0x000fe40008000000 */
[----:B------:R-:W-:Y:S01]  /*8f90*/  HGMMA.64x16x16.F32 R152, gdesc[UR36].tnspA, R152 ;  /* 0x20200000249879f0 */ /* 0x000fe20008700898 */
[----:B------:R-:W-:Y:S02]  /*8fa0*/  R2UR UR37, R175 ;  /* 0x00000000af2572ca */ /* 0x000fe400000e0000 */
[----:B------:R-:W-:Y:S02]  /*8fb0*/  R2UR UR36, R176 ;  /* 0x00000000b02472ca */ /* 0x000fe400000e0000 */
[----:B------:R-:W-:Y:S02]  /*8fc0*/  R2UR UR43, R209 ;  /* 0x00000000d12b72ca */ /* 0x000fe400000e0000 */
[----:B----4-:R-:W-:Y:S01]  /*8fd0*/  R2UR UR46, R206 ;  /* 0x00000000ce2e72ca */ /* 0x010fe200000e0000 */
[----:B------:R-:W4:Y:S06]  /*8fe0*/  LDL.64 R208, [R1+0x200] ;  /* 0x0002000001d07983 */ /* 0x000f2c0000100a00 */
[----:B------:R-:W-:-:S02]  /*8ff0*/  UMOV UR41, UR37 ;  /* 0x0000002500297c82 */ /* 0x000fc40008000000 */
[----:B------:R-:W-:Y:S02]  /*9000*/  UMOV UR40, UR36 ;  /* 0x0000002400287c82 */ /* 0x000fe40008000000 */
[----:B------:R-:W-:Y:S01]  /*9010*/  HGMMA.64x16x16.F32 R152, gdesc[UR40].tnspA, R152 ;  /* 0x20200000289879f0 */ /* 0x000fe20008700898 */
[----:B------:R-:W-:Y:S02]  /*9020*/  R2UR UR41, R179 ;  /* 0x00000000b32972ca */ /* 0x000fe400000e0000 */
[----:B------:R-:W-:Y:S02]  /*9030*/  R2UR UR40, R180 ;  /* 0x00000000b42872ca */ /* 0x000fe400000e0000 */
[----:B------:R-:W-:Y:S02]  /*9040*/  R2UR UR47, R207 ;  /* 0x00000000cf2f72ca */ /* 0x000fe400000e0000 */
[----:B-----5:R-:W-:Y:S01]  /*9050*/  R2UR UR50, R204 ;  /* 0x00000000cc3272ca */ /* 0x020fe200000e0000 */
[----:B------:R-:W5:Y:S06]  /*9060*/  LDL.64 R206, [R1+0x1d8] ;  /* 0x0001d80001ce7983 */ /* 0x000f6c0000100a00 */
[----:B------:R-:W-:-:S02]  /*9070*/  UMOV UR45, UR41 ;  /* 0x00000029002d7c82 */ /* 0x000fc40008000000 */
[----:B------:R-:W-:Y:S02]  /*9080*/  UMOV UR44, UR40 ;  /* 0x00000028002c7c82 */ /* 0x000fe40008000000 */
[----:B------:R-:W-:Y:S01]  /*9090*/  HGMMA.64x16x16.F32 R152, gdesc[UR44].tnspA, R152 ;  /* 0x202000002c9879f0 */ /* 0x000fe20008700898 */
[----:B------:R-:W-:Y:S02]  /*90a0*/  R2UR UR45, R183 ;  /* 0x00000000b72d72ca */ /* 0x000fe400000e0000 */
[----:B------:R-:W-:Y:S02]  /*90b0*/  R2UR UR44, R184 ;  /* 0x00000000b82c72ca */ /* 0x000fe400000e0000 */
[----:B------:R-:W-:Y:S02]  /*90c0*/  R2UR UR51, R205 ;  /* 0x00000000cd3372ca */ /* 0x000fe400000e0000 */
[----:B------:R-:W-:Y:S01]  /*90d0*/  R2UR UR54, R202 ;  /* 0x00000000ca3672ca */ /* 0x000fe200000e0000 */
[----:B------:R-:W2:Y:S06]  /*90e0*/  LDL.64 R204, [R1+0x1b8] ;  /* 0x0001b80001cc7983 */ /* 0x000eac0000100a00 */
        /* <DEDUP_REMOVED lines=9> */
[----:B------:R-:W-:Y:S01]  /*9180*/  UMOV UR52, UR48 ;  /* 0x0000003000347c82 */ /* 0x000fe20008000000 */
[----:B------:R-:W-:Y:S02]  /*9190*/  R2UR UR59, R201 ;  /* 0x00000000c93b72ca */ /* 0x000fe400000e0000 */
[----:B------:R-:W2:Y:S01]  /*91a0*/  LDL.64 R200, [R1+0x1e0] ;  /* 0x0001e00001c87983 */ /* 0x000ea20000100a00 */
[----:B------:R-:W-:Y:S01]  /*91b0*/  HGMMA.64x16x16.F32 R152, gdesc[UR52].tnspA, R152 ;  /* 0x20200000349879f0 */ /* 0x000fe20008700898 */
[----:B------:R-:W-:Y:S02]  /*91c0*/  R2UR UR54, R190 ;  /* 0x00000000be3672ca */ /* 0x000fe400000e0000 */
[----:B------:R-:W-:Y:S02]  /*91d0*/  R2UR UR53, R191 ;  /* 0x00000000bf3572ca */ /* 0x000fe400000e0000 */
[----:B------:R-:W2:Y:S01]  /*91e0*/  LDL.64 R190, [R1+0x198] ;  /* 0x0001980001be7983 */ /* 0x000ea20000100a00 */
[----:B------:R-:W-:-:S10]  /*91f0*/  R2UR UR52, R192 ;  /* 0x00000000c03472ca */ /* 0x000fd400000e0000 */
[----:B------:R-:W-:-:S03]  /*9200*/  UMOV UR57, UR53 ;  /* 0x0000003500397c82 */ /* 0x000fc60008000000 */
[----:B------:R-:W-:Y:S02]  /*9210*/  UMOV UR56, UR52 ;  /* 0x0000003400387c82 */ /* 0x000fe40008000000 */
[----:B------:R-:W-:Y:S01]  /*9220*/  HGMMA.64x16x16.F32 R152, gdesc[UR56].tnspA, R152, gsb0 ;  /* 0x20200000389879f0 */ /* 0x000fe20008000898 */
[----:B------:R-:W-:Y:S02]  /*9230*/  R2UR UR57, R193 ;  /* 0x00000000c13972ca */ /* 0x000fe400000e0000 */
[----:B------:R-:W2:Y:S01]  /*9240*/  LDL.64 R192, [R1+0x1a8] ;  /* 0x0001a80001c07983 */ /* 0x000ea20000100a00 */
[----:B------:R-:W-:Y:S01]  /*9250*/  R2UR UR31, R19 ;  /* 0x00000000131f72ca */ /* 0x000fe200000e0000 */
[----:B---3--:R-:W-:Y:S01]  /*9260*/  IMAD.WIDE R18, R13, 0x2, R210 ;  /* 0x000000020d127825 */ /* 0x008fe200078e02d2 */
[----:B------:R-:W-:Y:S02]  /*9270*/  R2UR UR27, R14 ;  /* 0x000000000e1b72ca */ /* 0x000fe400000e0000 */
[----:B------:R-:W-:-:S02]  /*9280*/  R2UR UR26, R15 ;  /* 0x000000000f1a72ca */ /* 0x000fc400000e0000 */
[----:B------:R0:W3:Y:S01]  /*9290*/  LDG.E.U16 R211, desc[UR60][R18.64] ;  /* 0x0000003c12d37981 */ /* 0x0000e2000c1e1500 */
[----:B------:R-:W-:Y:S01]  /*92a0*/  R2UR UR30, R20 ;  /* 0x00000000141e72ca */ /* 0x000fe200000e0000 */
[----:B------:R-:W-:Y:S01]  /*92b0*/  IMAD.WIDE R20, R13, 0x2, R226 ;  /* 0x000000020d147825 */ /* 0x000fe200078e02e2 */
[----:B------:R-:W-:Y:S01]  /*92c0*/  R2UR UR51, R185 ;  /* 0x00000000b93372ca */ /* 0x000fe200000e0000 */
[----:B------:R-:W3:Y:S01]  /*92d0*/  LDL.64 R226, [R1+0x160] ;  /* 0x0001600001e27983 */ /* 0x000ee20000100a00 */
[----:B------:R-:W-:-:S03]  /*92e0*/  R2UR UR35, R23 ;  /* 0x00000000172372ca */ /* 0x000fc600000e0000 */
[----:B------:R-:W3:Y:S01]  /*92f0*/  LDL.64 R22, [R1+0x170] ;  /* 0x0001700001167983 */ /* 0x000ee20000100a00 */
[----:B0-----:R-:W-:Y:S01]  /*9300*/  IMAD.WIDE R18, R13, 0x2, R224 ;  /* 0x000000020d127825 */ /* 0x001fe200078e02e0 */
[----:B------:R-:W-:Y:S02]  /*9310*/  R2UR UR47, R181 ;  /* 0x00000000b52f72ca */ /* 0x000fe400000e0000 */
[----:B------:R-:W3:Y:S01]  /*9320*/  LDL.64 R224, [R1+0x128] ;  /* 0x0001280001e07983 */ /* 0x000ee20000100a00 */
[----:B------:R-:W-:Y:S02]  /*9330*/  R2UR UR56, R198 ;  /* 0x00000000c63872ca */ /* 0x000fe400000e0000 */
[----:B------:R-:W-:Y:S01]  /*9340*/  R2UR UR39, R173 ;  /* 0x00000000ad2772ca */ /* 0x000fe200000e0000 */
[----:B------:R-:W3:Y:S01]  /*9350*/  LDL.64 R180, [R1+0x1a0] ;  /* 0x0001a00001b47983 */ /* 0x000ee20000100a00 */
[----:B------:R-:W-:Y:S02]  /*9360*/  R2UR UR50, R186 ;  /* 0x00000000ba3272ca */ /* 0x000fe400000e0000 */
[----:B------:R-:W-:Y:S01]  /*9370*/  R2UR UR55, R189 ;  /* 0x00000000bd3772ca */ /* 0x000fe200000e0000 */
[----:B------:R-:W3:Y:S04]  /*9380*/  LDL.64 R198, [R1+0x178] ;  /* 0x0001780001c67983 */ /* 0x000ee80000100a00 */
[----:B------:R-:W3:Y:S01]  /*9390*/  LDL.64 R186, [R1+0x188] ;  /* 0x0001880001ba7983 */ /* 0x000ee20000100a00 */
[----:B----4-:R-:W-:-:S05]  /*93a0*/  IMAD.WIDE R14, R13, 0x2, R208 ;  /* 0x000000020d0e7825 */ /* 0x010fca00078e02d0 */
[----:B------:R-:W4:Y:S01]  /*93b0*/  LDG.E.U16 R209, desc[UR60][R14.64] ;  /* 0x0000003c0ed17981 */ /* 0x000f22000c1e1500 */
[----:B------:R-:W-:Y:S01]  /*93c0*/  R2UR UR46, R182 ;  /* 0x00000000b62e72ca */ /* 0x000fe200000e0000 */
[----:B------:R-:W-:Y:S02]  /*93d0*/  IMAD.WIDE R182, R13, 0x2, R216 ;  /* 0x000000020db67825 */ /* 0x000fe400078e02d8 */
[----:B------:R-:W4:Y:S01]  /*93e0*/  LDL.64 R216, [R1+0x140] ;  /* 0x0001400001d87983 */ /* 0x000f220000100a00 */
[----:B------:R-:W-:Y:S02]  /*93f0*/  R2UR UR43, R177 ;  /* 0x00000000b12b72ca */ /* 0x000fe400000e0000 */
[----:B------:R-:W-:Y:S01]  /*9400*/  R2UR UR38, R174 ;  /* 0x00000000ae2672ca */ /* 0x000fe200000e0000 */
[----:B------:R-:W-:-:S04]  /*9410*/  IMAD.WIDE R174, R13, 0x2, R222 ;  /* 0x000000020dae7825 */ /* 0x000fc800078e02de */
[C---:B-----5:R-:W-:Y:S01]  /*9420*/  IMAD.WIDE R184, R13.reuse, 0x2, R206 ;  /* 0x000000020db87825 */ /* 0x060fe200078e02ce */
[----:B------:R-:W5:Y:S04]  /*9430*/  LDL.64 R222, [R1+0x120] ;  /* 0x0001200001de7983 */ /* 0x000f680000100a00 */
[----:B------:R2:W5:Y:S04]  /*9440*/  LDG.E.U16 R206, desc[UR60][R18.64] ;  /* 0x0000003c12ce7981 */ /* 0x000568000c1e1500 */
[----:B------:R0:W5:Y:S04]  /*9450*/  LDG.E.U16 R207, desc[UR60][R20.64] ;  /* 0x0000003c14cf7981 */ /* 0x000168000c1e1500 */
[----:B------:R-:W5:Y:S01]  /*9460*/  LDG.E.U16 R184, desc[UR60][R184.64] ;  /* 0x0000003cb8b87981 */ /* 0x000f62000c1e1500 */
[----:B--2---:R-:W-:-:S03]  /*9470*/  IMAD.WIDE R18, R13, 0x2, R218 ;  /* 0x000000020d127825 */ /* 0x004fc600078e02da */
[----:B------:R-:W2:Y:S01]  /*9480*/  LDL.64 R218, [R1+0x138] ;  /* 0x0001380001da7983 */ /* 0x000ea20000100a00 */
[----:B0-----:R-:W-:-:S03]  /*9490*/  IMAD.WIDE R20, R13, 0x2, R220 ;  /* 0x000000020d147825 */ /* 0x001fc600078e02dc */
[----:B------:R-:W2:Y:S04]  /*94a0*/  LDG.E.U16 R189, desc[UR60][R18.64] ;  /* 0x0000003c12bd7981 */ /* 0x000ea8000c1e1500 */
[----:B------:R-:W2:Y:S04]  /*94b0*/  LDL.64 R220, [R1+0x150] ;  /* 0x0001500001dc7983 */ /* 0x000ea80000100a00 */
[----:B------:R-:W2:Y:S01]  /*94c0*/  LDG.E.U16 R185, desc[UR60][R20.64] ;  /* 0x0000003c14b97981 */ /* 0x000ea2000c1e1500 */
[----:B------:R-:W0:Y:S01]  /*94d0*/  S2R R208, SR_TID.X ;  /* 0x0000000000d07919 */ /* 0x000e220000002100 */
[----:B------:R-:W-:Y:S01]  /*94e0*/  R2UR UR42, R178 ;  /* 0x00000000b22a72ca */ /* 0x000fe200000e0000 */
[----:B------:R-:W-:Y:S01]  /*94f0*/  VIADD R238, R16, 0x8 ;  /* 0x0000000810ee7836 */ /* 0x000fe20000000000 */
[----:B------:R-:W-:Y:S01]  /*9500*/  R2UR UR34, R168 ;  /* 0x00000000a82272ca */ /* 0x000fe200000e0000 */
[----:B------:R-:W2:Y:S04]  /*9510*/  LDG.E.U16 R174, desc[UR60][R174.64] ;  /* 0x0000003caeae7981 */ /* 0x000ea8000c1e1500 */
[----:B------:R-:W2:Y:S01]  /*9520*/  LDG.E.U16 R182, desc[UR60][R182.64] ;  /* 0x0000003cb6b67981 */ /* 0x000ea2000c1e1500 */
[----:B------:R-:W-:-:S03]  /*9530*/  IMAD.WIDE R14, R13, 0x2, R200 ;  /* 0x000000020d0e7825 */ /* 0x000fc600078e02c8 */
[----:B------:R-:W2:Y:S04]  /*9540*/  LDL.64 R200, [R1+0x190] ;  /* 0x0001900001c87983 */ /* 0x000ea80000100a00 */
[----:B------:R1:W2:Y:S02]  /*9550*/  LDG.E.U16 R173, desc[UR60][R14.64] ;  /* 0x0000003c0ead7981 */ /* 0x0002a4000c1e1500 */
[C---:B-1----:R-:W-:Y:S02]  /*9560*/  IMAD.WIDE R14, R13.reuse, 0x2, R204 ;  /* 0x000000020d0e7825 */ /* 0x042fe400078e02cc */
[----:B------:R-:W2:Y:S02]  /*9570*/  LDL.64 R204, [R1+0x180] ;  /* 0x0001800001cc7983 */ /* 0x000ea40000100a00 */
[----:B------:R-:W-:-:S02]  /*9580*/  IMAD.WIDE R176, R13, 0x2, R202 ;  /* 0x000000020db07825 */ /* 0x000fc400078e02ca */
[----:B------:R-:W2:Y:S02]  /*9590*/  LDL.64 R202, [R1+0x168] ;  /* 0x0001680001ca7983 */ /* 0x000ea40000100a00 */
[----:B------:R-:W-:-:S04]  /*95a0*/  IMAD.WIDE R18, R13, 0x2, R190 ;  /* 0x000000020d127825 */ /* 0x000fc800078e02be */
[----:B------:R-:W-:Y:S01]  /*95b0*/  IMAD.WIDE R20, R13, 0x2, R192 ;  /* 0x000000020d147825 */ /* 0x000fe200078e02c0 */
[----:B------:R-:W2:Y:S04]  /*95c0*/  LDL.64 R190, [R1+0x148] ;  /* 0x0001480001be7983 */ /* 0x000ea80000100a00 */
[----:B------:R-:W2:Y:S01]  /*95d0*/  LDL.64 R192, [R1+0x158] ;  /* 0x0001580001c07983 */ /* 0x000ea20000100a00 */
[----:B0-----:R-:W-:-:S03]  /*95e0*/  LOP3.LUT R17, R208, 0x3, RZ, 0xc0, !PT ;  /* 0x00000003d0117812 */ /* 0x001fc600078ec0ff */
[----:B------:R-:W2:Y:S01]  /*95f0*/  LDG.E.U16 R169, desc[UR60][R14.64] ;  /* 0x0000003c0ea97981 */ /* 0x000ea2000c1e1500 */
[----:B------:R-:W-:-:S03]  /*9600*/  LEA R178, P1, R17, R171, 0x1 ;  /* 0x000000ab11b27211 */ /* 0x000fc600078208ff */
[----:B------:R-:W2:Y:S01]  /*9610*/  LDG.E.U16 R175, desc[UR60][R20.64] ;  /* 0x0000003c14af7981 */ /* 0x000ea2000c1e1500 */
[----:B------:R-:W-:Y:S01]  /*9620*/  IADD3 R17, P4, R178, 0x9, RZ ;  /* 0x00000009b2117810 */ /* 0x000fe20007f9e0ff */
[----:B---3--:R-:W-:Y:S02]  /*9630*/  IMAD.WIDE R22, R13, 0x2, R22 ;  /* 0x000000020d167825 */ /* 0x008fe400078e0216 */
[----:B------:R-:W3:Y:S01]  /*9640*/  LDG.E.U16 R179, desc[UR60][R18.64] ;  /* 0x0000003c12b37981 */ /* 0x000ee2000c1e1500 */
[C---:B------:R-:W-:Y:S02]  /*9650*/  ISETP.GT.U32.AND P3, PT, R17.reuse, R16, PT ;  /* 0x000000101100720c */ /* 0x040fe40003f64070 */
[----:B------:R-:W-:Y:S01]  /*9660*/  ISETP.GT.U32.AND P0, PT, R17, R238, PT ;  /* 0x000000ee1100720c */ /* 0x000fe20003f04070 */
[----:B------:R-:W3:Y:S01]  /*9670*/  LDG.E.U16 R176, desc[UR60][R176.64] ;  /* 0x0000003cb0b07981 */ /* 0x000ee2000c1e1500 */
[----:B------:R-:W-:-:S03]  /*9680*/  IMAD.WIDE R180, R13, 0x2, R180 ;  /* 0x000000020db47825 */ /* 0x000fc600078e02b4 */
[----:B------:R-:W3:Y:S04]  /*9690*/  LDG.E.U16 R17, desc[UR60][R22.64] ;  /* 0x0000003c16117981 */ /* 0x000ee8000c1e1500 */
[----:B------:R-:W3:Y:S01]  /*96a0*/  LDG.E.U16 R180, desc[UR60][R180.64] ;  /* 0x0000003cb4b47981 */ /* 0x000ee2000c1e1500 */
[----:B------:R-:W-:-:S05]  /*96b0*/  IMAD.WIDE R186, R13, 0x2, R186 ;  /* 0x000000020dba7825 */ /* 0x000fca00078e02ba */
[----:B------:R4:W3:Y:S02]  /*96c0*/  LDG.E.U16 R181, desc[UR60][R186.64] ;  /* 0x0000003cbab57981 */ /* 0x0008e4000c1e1500 */
[C---:B----4-:R-:W-:Y:S02]  /*96d0*/  IMAD.WIDE R186, R13.reuse, 0x2, R216 ;  /* 0x000000020dba7825 */ /* 0x050fe400078e02d8 */
[----:B------:R-:W4:Y:S04]  /*96e0*/  LDL.64 R216, [R1+0xf0] ;  /* 0x0000f00001d87983 */ /* 0x000f280000100a00 */
[----:B------:R5:W3:Y:S02]  /*96f0*/  LDG.E.U16 R170, desc[UR60][R186.64] ;  /* 0x0000003cbaaa7981 */ /* 0x000ae4000c1e1500 */
[----:B-----5:R-:W-:-:S02]  /*9700*/  IMAD.WIDE R186, R13, 0x2, R222 ;  /* 0x000000020dba7825 */ /* 0x020fc400078e02de */
[----:B------:R-:W5:Y:S04]  /*9710*/  LDL.64 R222, [R1+0xd8] ;  /* 0x0000d80001de7983 */ /* 0x000f680000100a00 */
[----:B------:R-:W3:Y:S01]  /*9720*/  LDG.E.U16 R186, desc[UR60][R186.64] ;  /* 0x0000003cbaba7981 */ /* 0x000ee2000c1e1500 */
[----:B--2---:R-:W-:-:S03]  /*9730*/  IMAD.WIDE R22, R13, 0x2, R220 ;  /* 0x000000020d167825 */ /* 0x004fc600078e02dc */
[----:B------:R-:W2:Y:S04]  /*9740*/  LDL.64 R220, [R1+0xf8] ;  /* 0x0000f80001dc7983 */ /* 0x000ea80000100a00 */
[----:B------:R-:W3:Y:S01]  /*9750*/  LDG.E.U16 R22, desc[UR60][R22.64] ;  /* 0x0000003c16167981 */ /* 0x000ee2000c1e1500 */
[----:B------:R-:W-:-:S03]  /*9760*/  IMAD.WIDE R14, R13, 0x2, R200 ;  /* 0x000000020d0e7825 */ /* 0x000fc600078e02c8 */
[----:B------:R-:W4:Y:S04]  /*9770*/  LDL.64 R200, [R1+0x130] ;  /* 0x0001300001c87983 */ /* 0x000f280000100a00 */
[----:B------:R0:W3:Y:S02]  /*9780*/  LDG.E.U16 R168, desc[UR60][R14.64] ;  /* 0x0000003c0ea87981 */ /* 0x0000e4000c1e1500 */
[C---:B0-----:R-:W-:Y:S02]  /*9790*/  IMAD.WIDE R14, R13.reuse, 0x2, R198 ;  /* 0x000000020d0e7825 */ /* 0x041fe400078e02c6 */
[----:B------:R-:W5:Y:S02]  /*97a0*/  LDL.64 R198, [R1+0x118] ;  /* 0x0001180001c67983 */ /* 0x000f640000100a00 */
[----:B------:R-:W-:-:S02]  /*97b0*/  IMAD.WIDE R20, R13, 0x2, R204 ;  /* 0x000000020d147825 */ /* 0x000fc400078e02cc */
[----:B------:R-:W2:Y:S02]  /*97c0*/  LDL.64 R204, [R1+0x110] ;  /* 0x0001100001cc7983 */ /* 0x000ea40000100a00 */
[C---:B------:R-:W-:Y:S02]  /*97d0*/  IMAD.WIDE R18, R13.reuse, 0x2, R202 ;  /* 0x000000020d127825 */ /* 0x040fe400078e02ca */
[----:B------:R-:W3:Y:S04]  /*97e0*/  LDL.64 R202, [R1+0x108] ;  /* 0x0001080001ca7983 */ /* 0x000ee80000100a00 */
[----:B------:R0:W3:Y:S04]  /*97f0*/  LDG.E.U16 R177, desc[UR60][R18.64] ;  /* 0x0000003c12b17981 */ /* 0x0000e8000c1e1500 */
[----:B------:R-:W3:Y:S04]  /*9800*/  LDG.E.U16 R21, desc[UR60][R20.64] ;  /* 0x0000003c14157981 */ /* 0x000ee8000c1e1500 */
[----:B------:R-:W3:Y:S01]  /*9810*/  LDG.E.U16 R15, desc[UR60][R14.64] ;  /* 0x0000003c0e0f7981 */ /* 0x000ee2000c1e1500 */
[----:B0-----:R-:W-:-:S03]  /*9820*/  IMAD.WIDE R18, R13, 0x2, R226 ;  /* 0x000000020d127825 */ /* 0x001fc600078e02e2 */
[----:B------:R-:W3:Y:S04]  /*9830*/  LDL.64 R226, [R1+0xc0] ;  /* 0x0000c00001e27983 */ /* 0x000ee80000100a00 */
[----:B------:R-:W3:Y:S01]  /*9840*/  LDG.E.U16 R18, desc[UR60][R18.64] ;  /* 0x0000003c12127981 */ /* 0x000ee2000c1e1500 */
[----:B------:R-:W-:-:S05]  /*9850*/  IMAD.WIDE R190, R13, 0x2, R190 ;  /* 0x000000020dbe7825 */ /* 0x000fca00078e02be */
[----:B------:R0:W3:Y:S02]  /*9860*/  LDG.E.U16 R23, desc[UR60][R190.64] ;  /* 0x0000003cbe177981 */ /* 0x0000e4000c1e1500 */
[C---:B0-----:R-:W-:Y:S02]  /*9870*/  IMAD.WIDE R190, R13.reuse, 0x2, R218 ;  /* 0x000000020dbe7825 */ /* 0x041fe400078e02da */
[----:B------:R-:W3:Y:S02]  /*9880*/  LDL.64 R218, [R1+0xe8] ;  /* 0x0000e80001da7983 */ /* 0x000ee40000100a00 */
[C---:B------:R-:W-:Y:S02]  /*9890*/  IMAD.WIDE R192, R13.reuse, 0x2, R192 ;  /* 0x000000020dc07825 */ /* 0x040fe400078e02c0 */
[----:B------:R-:W3:Y:S04]  /*98a0*/  LDG.E.U16 R191, desc[UR60][R190.64] ;  /* 0x0000003cbebf7981 */ /* 0x000ee8000c1e1500 */
[----:B------:R0:W3:Y:S02]  /*98b0*/  LDG.E.U16 R20, desc[UR60][R192.64] ;  /* 0x0000003cc0147981 */ /* 0x0000e4000c1e1500 */
[----:B0-----:R-:W-:-:S02]  /*98c0*/  IMAD.WIDE R192, R13, 0x2, R224 ;  /* 0x000000020dc07825 */ /* 0x001fc400078e02e0 */
[----:B------:R-:W3:Y:S04]  /*98d0*/  LDL.64 R224, [R1+0xb8] ;  /* 0x0000b80001e07983 */ /* 0x000ee80000100a00 */
[----:B------:R-:W3:Y:S01]  /*98e0*/  LDG.E.U16 R192, desc[UR60][R192.64] ;  /* 0x0000003cc0c07981 */ /* 0x000ee2000c1e1500 */
[----:B----4-:R-:W-:-:S05]  /*98f0*/  IMAD.WIDE R200, R13, 0x2, R200 ;  /* 0x000000020dc87825 */ /* 0x010fca00078e02c8 */
[----:B------:R0:W4:Y:S01]  /*9900*/  LDG.E.U16 R19, desc[UR60][R200.64] ;  /* 0x0000003cc8137981 */ /* 0x000122000c1e1500 */
[----:B-----5:R-:W-:-:S04]  /*9910*/  IMAD.WIDE R198, R13, 0x2, R198 ;  /* 0x000000020dc67825 */ /* 0x020fc800078e02c6 */
[C---:B0-----:R-:W-:Y:S01]  /*9920*/  IMAD.WIDE R200, R13.reuse, 0x2, R232 ;  /* 0x000000020dc87825 */ /* 0x041fe200078e02e8 */
[----:B------:R0:W5:Y:S03]  /*9930*/  LDG.E.U16 R190, desc[UR60][R198.64] ;  /* 0x0000003cc6be7981 */ /* 0x000166000c1e1500 */
[C---:B--2---:R-:W-:Y:S01]  /*9940*/  IMAD.WIDE R204, R13.reuse, 0x2, R204 ;  /* 0x000000020dcc7825 */ /* 0x044fe200078e02cc */
[----:B------:R1:W2:Y:S04]  /*9950*/  LDG.E.U16 R187, desc[UR60][R200.64] ;  /* 0x0000003cc8bb7981 */ /* 0x0002a8000c1e1500 */
[----:B------:R-:W2:Y:S01]  /*9960*/  LDG.E.U16 R14, desc[UR60][R204.64] ;  /* 0x0000003ccc0e7981 */ /* 0x000ea2000c1e1500 */
[----:B0-----:R-:W-:-:S03]  /*9970*/  IMAD.WIDE R198, R13, 0x2, R220 ;  /* 0x000000020dc67825 */ /* 0x001fc600078e02dc */
[----:B------:R-:W4:Y:S01]  /*9980*/  LDL.64 R220, [R1+0xa0] ;  /* 0x0000a00001dc7983 */ /* 0x000f220000100a00 */
[----:B-1----:R-:W-:-:S03]  /*9990*/  IMAD.WIDE R200, R13, 0x2, R216 ;  /* 0x000000020dc87825 */ /* 0x002fc600078e02d8 */
[----:B------:R-:W5:Y:S04]  /*99a0*/  LDL.64 R216, [R1+0xb0] ;  /* 0x0000b00001d87983 */ /* 0x000f680000100a00 */
[----:B------:R0:W2:Y:S01]  /*99b0*/  LDG.E.U16 R183, desc[UR60][R198.64] ;  /* 0x0000003cc6b77981 */ /* 0x0000a2000c1e1500 */
[----:B---3--:R-:W-:-:S03]  /*99c0*/  IMAD.WIDE R202, R13, 0x2, R202 ;  /* 0x000000020dca7825 */ /* 0x008fc600078e02ca */
[----:B------:R-:W3:Y:S04]  /*99d0*/  LDL.64 R232, [R1+0x90] ;  /* 0x0000900001e87983 */ /* 0x000ee80000100a00 */
[----:B------:R1:W2:Y:S01]  /*99e0*/  LDG.E.U16 R188, desc[UR60][R202.64] ;  /* 0x0000003ccabc7981 */ /* 0x0002a2000c1e1500 */
[----:B0-----:R-:W-:-:S03]  /*99f0*/  IMAD.WIDE R198, R13, 0x2, R228 ;  /* 0x000000020dc67825 */ /* 0x001fc600078e02e4 */
[----:B------:R-:W2:Y:S04]  /*9a00*/  LDL.64 R228, [R1+0x88] ;  /* 0x0000880001e47983 */ /* 0x000ea80000100a00 */
[----:B------:R0:W2:Y:S01]  /*9a10*/  LDG.E.U16 R193, desc[UR60][R200.64] ;  /* 0x0000003cc8c17981 */ /* 0x0000a2000c1e1500 */
[----:B-1----:R-:W-:-:S03]  /*9a20*/  IMAD.WIDE R202, R13, 0x2, R230 ;  /* 0x000000020dca7825 */ /* 0x002fc600078e02e6 */
[----:B------:R-:W2:Y:S04]  /*9a30*/  LDL.64 R230, [R1+0x78] ;  /* 0x0000780001e67983 */ /* 0x000ea80000100a00 */
[----:B------:R-:W2:Y:S01]  /*9a40*/  LDG.E.U16 R212, desc[UR60][R202.64] ;  /* 0x0000003ccad47981 */ /* 0x000ea2000c1e1500 */
[----:B0-----:R-:W-:-:S03]  /*9a50*/  IMAD.WIDE R200, R13, 0x2, R236 ;  /* 0x000000020dc87825 */ /* 0x001fc600078e02ec */
[----:B------:R-:W2:Y:S04]  /*9a60*/  LDL.64 R236, [R1+0x58] ;  /* 0x0000580001ec7983 */ /* 0x000ea80000100a00 */
[----:B------:R-:W2:Y:S01]  /*9a70*/  LDG.E.U16 R210, desc[UR60][R200.64] ;  /* 0x0000003cc8d27981 */ /* 0x000ea2000c1e1500 */
[----:B------:R-:W-:-:S03]  /*9a80*/  IMAD.WIDE R204, R13, 0x2, R218 ;  /* 0x000000020dcc7825 */ /* 0x000fc600078e02da */
[----:B------:R-:W3:Y:S04]  /*9a90*/  LDL.64 R218, [R1+0x98] ;  /* 0x0000980001da7983 */ /* 0x000ee80000100a00 */
[----:B------:R-:W2:Y:S04]  /*9aa0*/  LDG.E.U16 R204, desc[UR60][R204.64] ;  /* 0x0000003ccccc7981 */ /* 0x000ea8000c1e1500 */
[----:B------:R0:W2:Y:S02]  /*9ab0*/  LDG.E.U16 R205, desc[UR60][R198.64] ;  /* 0x0000003cc6cd7981 */ /* 0x0000a4000c1e1500 */
[----:B0-----:R-:W-:-:S02]  /*9ac0*/  IMAD.WIDE R198, R13, 0x2, R222 ;  /* 0x000000020dc67825 */ /* 0x001fc400078e02de */
[----:B------:R-:W2:Y:S04]  /*9ad0*/  LDL.64 R222, [R1+0x80] ;  /* 0x0000800001de7983 */ /* 0x000ea80000100a00 */
[----:B------:R0:W2:Y:S01]  /*9ae0*/  LDG.E.U16 R208, desc[UR60][R198.64] ;  /* 0x0000003cc6d07981 */ /* 0x0000a2000c1e1500 */
[----:B------:R-:W-:-:S03]  /*9af0*/  IMAD.WIDE R200, R13, 0x2, R224 ;  /* 0x000000020dc87825 */ /* 0x000fc600078e02e0 */
[----:B------:R-:W2:Y:S01]  /*9b00*/  LDL.64 R224, [R1+0x68] ;  /* 0x0000680001e07983 */ /* 0x000ea20000100a00 */
[----:B0-----:R-:W-:-:S03]  /*9b10*/  IMAD.WIDE R198, R13, 0x2, R226 ;  /* 0x000000020dc67825 */ /* 0x001fc600078e02e2 */
[----:B------:R-:W2:Y:S04]  /*9b20*/  LDL.64 R226, [R1+0x70] ;  /* 0x0000700001e27983 */ /* 0x000ea80000100a00 */
[----:B------:R0:W2:Y:S02]  /*9b30*/  LDG.E.U16 R214, desc[UR60][R198.64] ;  /* 0x0000003cc6d67981 */ /* 0x0000a4000c1e1500 */
[C---:B0-----:R-:W-:Y:S02]  /*9b40*/  IMAD.WIDE R198, R13.reuse, 0x2, R234 ;  /* 0x000000020dc67825 */ /* 0x041fe400078e02ea */
[----:B------:R-:W2:Y:S02]  /*9b50*/  LDL.64 R234, [R1+0x20] ;  /* 0x0000200001ea7983 */ /* 0x000ea40000100a00 */
[----:B-----5:R-:W-:-:S02]  /*9b60*/  IMAD.WIDE R202, R13, 0x2, R216 ;  /* 0x000000020dca7825 */ /* 0x020fc400078e02d8 */
[----:B------:R4:W5:Y:S04]  /*9b70*/  LDG.E.U16 R216, desc[UR60][R200.64] ;  /* 0x0000003cc8d87981 */ /* 0x000968000c1e1500 */
[----:B------:R3:W5:Y:S01]  /*9b80*/  LDG.E.U16 R217, desc[UR60][R202.64] ;  /* 0x0000003ccad97981 */ /* 0x000762000c1e1500 */
[----:B----4-:R-:W-:-:S04]  /*9b90*/  IMAD.WIDE R200, R13, 0x2, R220 ;  /* 0x000000020dc87825 */ /* 0x010fc800078e02dc */
[C---:B---3--:R-:W-:Y:S02]  /*9ba0*/  IMAD.WIDE R202, R13.reuse, 0x2, R218 ;  /* 0x000000020dca7825 */ /* 0x048fe400078e02da */
[----:B------:R0:W3:Y:S04]  /*9bb0*/  LDG.E.U16 R218, desc[UR60][R198.64] ;  /* 0x0000003cc6da7981 */ /* 0x0000e8000c1e1500 */
[----:B------:R2:W4:Y:S04]  /*9bc0*/  LDG.E.U16 R219, desc[UR60][R200.64] ;  /* 0x0000003cc8db7981 */ /* 0x000528000c1e1500 */
[----:B------:R1:W4:Y:S01]  /*9bd0*/  LDG.E.U16 R220, desc[UR60][R202.64] ;  /* 0x0000003ccadc7981 */ /* 0x000322000c1e1500 */
[----:B0-----:R-:W-:-:S03]  /*9be0*/  IMAD.WIDE R198, R13, 0x2, R232 ;  /* 0x000000020dc67825 */ /* 0x001fc600078e02e8 */
[----:B------:R-:W5:Y:S01]  /*9bf0*/  LDL.64 R232, [R1+0x40] ;  /* 0x0000400001e87983 */ /* 0x000f620000100a00 */
[----:B--2---:R-:W-:-:S03]  /*9c00*/  IMAD.WIDE R200, R13, 0x2, R228 ;  /* 0x000000020dc87825 */ /* 0x004fc600078e02e4 */
[----:B------:R-:W2:Y:S04]  /*9c10*/  LDL.64 R228, [R1+0x50] ;  /* 0x0000500001e47983 */ /* 0x000ea80000100a00 */
[----:B------:R0:W4:Y:S01]  /*9c20*/  LDG.E.U16 R221, desc[UR60][R198.64] ;  /* 0x0000003cc6dd7981 */ /* 0x000122000c1e1500 */
[----:B-1----:R-:W-:-:S03]  /*9c30*/  IMAD.WIDE R202, R13, 0x2, R222 ;  /* 0x000000020dca7825 */ /* 0x002fc600078e02de */
[----:B------:R1:W4:Y:S01]  /*9c40*/  LDG.E.U16 R222, desc[UR60][R200.64] ;  /* 0x0000003cc8de7981 */ /* 0x000322000c1e1500 */
[----:B0-----:R-:W-:-:S03]  /*9c50*/  IMAD.WIDE R198, R13, 0x2, R230 ;  /* 0x000000020dc67825 */ /* 0x001fc600078e02e6 */
[----:B------:R0:W4:Y:S04]  /*9c60*/  LDG.E.U16 R223, desc[UR60][R202.64] ;  /* 0x0000003ccadf7981 */ /* 0x000128000c1e1500 */
[----:B------:R-:W3:Y:S01]  /*9c70*/  LDL.64 R230, [R1+0x38] ;  /* 0x0000380001e67983 */ /* 0x000ee20000100a00 */
[----:B-1----:R-:W-:-:S04]  /*9c80*/  IMAD.WIDE R200, R13, 0x2, R226 ;  /* 0x000000020dc87825 */ /* 0x002fc800078e02e2 */
[C---:B0-----:R-:W-:Y:S02]  /*9c90*/  IMAD.WIDE R202, R13.reuse, 0x2, R224 ;  /* 0x000000020dca7825 */ /* 0x041fe400078e02e0 */
[----:B------:R0:W4:Y:S04]  /*9ca0*/  LDG.E.U16 R224, desc[UR60][R198.64] ;  /* 0x0000003cc6e07981 */ /* 0x000128000c1e1500 */
[----:B------:R1:W4:Y:S04]  /*9cb0*/  LDG.E.U16 R225, desc[UR60][R200.64] ;  /* 0x0000003cc8e17981 */ /* 0x000328000c1e1500 */
[----:B------:R-:W4:Y:S01]  /*9cc0*/  LDG.E.U16 R226, desc[UR60][R202.64] ;  /* 0x0000003ccae27981 */ /* 0x000f22000c1e1500 */
[----:B0-----:R-:W-:-:S03]  /*9cd0*/  IMAD.WIDE R198, R13, 0x2, R240 ;  /* 0x000000020dc67825 */ /* 0x001fc600078e02f0 */
[----:B------:R-:W4:Y:S01]  /*9ce0*/  LDL.64 R240, [R1+0x18] ;  /* 0x0000180001f07983 */ /* 0x000f220000100a00 */
[----:B-1----:R-:W-:-:S03]  /*9cf0*/  IMAD.WIDE R200, R13, 0x2, R236 ;  /* 0x000000020dc87825 */ /* 0x002fc600078e02ec */
[----:B------:R-:W4:Y:S04]  /*9d00*/  LDL.64 R236, [R1+0x10] ;  /* 0x0000100001ec7983 */ /* 0x000f280000100a00 */
[----:B------:R0:W4:Y:S02]  /*9d10*/  LDG.E.U16 R227, desc[UR60][R198.64] ;  /* 0x0000003cc6e37981 */ /* 0x000124000c1e1500 */
[----:B0-----:R-:W-:Y:S01]  /*9d20*/  IMAD.WIDE R198, R13, 0x2, R246 ;  /* 0x000000020dc67825 */ /* 0x001fe200078e02f6 */
[----:B------:R-:W-:-:S03]  /*9d30*/  WARPGROUP.DEPBAR.LE gsb0, 0x0 ;  /* 0x00008000000079c5 */ /* 0x000fc60000010000 */
[C---:B--2---:R-:W-:Y:S02]  /*9d40*/  IMAD.WIDE R202, R13.reuse, 0x2, R228 ;  /* 0x000000020dca7825 */ /* 0x044fe400078e02e4 */
[----:B------:R5:W2:Y:S04]  /*9d50*/  LDG.E.U16 R228, desc[UR60][R200.64] ;  /* 0x0000003cc8e47981 */ /* 0x000aa8000c1e1500 */
[----:B------:R3:W2:Y:S01]  /*9d60*/  LDG.E.U16 R229, desc[UR60][R202.64] ;  /* 0x0000003ccae57981 */ /* 0x0006a2000c1e1500 */
[----:B-----5:R-:W-:-:S04]  /*9d70*/  IMAD.WIDE R200, R13, 0x2, R232 ;  /* 0x000000020dc87825 */ /* 0x020fc800078e02e8 */
[C---:B---3--:R-:W-:Y:S02]  /*9d80*/  IMAD.WIDE R202, R13.reuse, 0x2, R230 ;  /* 0x000000020dca7825 */ /* 0x048fe400078e02e6 */
[----:B------:R0:W3:Y:S04]  /*9d90*/  LDG.E.U16 R230, desc[UR60][R198.64] ;  /* 0x0000003cc6e67981 */ /* 0x0000e8000c1e1500 */
[----:B------:R1:W5:Y:S04]  /*9da0*/  LDG.E.U16 R231, desc[UR60][R200.64] ;  /* 0x0000003cc8e77981 */ /* 0x000368000c1e1500 */
[----:B------:R1:W5:Y:S01]  /*9db0*/  LDG.E.U16 R232, desc[UR60][R202.64] ;  /* 0x0000003ccae87981 */ /* 0x000362000c1e1500 */
[----:B0-----:R-:W-:-:S04]  /*9dc0*/  IMAD.WIDE R198, R13, 0x2, R244 ;  /* 0x000000020dc67825 */ /* 0x001fc800078e02f4 */
[C---:B-1----:R-:W-:Y:S01]  /*9dd0*/  IMAD.WIDE R200, R13.reuse, 0x2, R242 ;  /* 0x000000020dc87825 */ /* 0x042fe200078e02f2 */
[----:B------:R4:W5:Y:S03]  /*9de0*/  LDG.E.U16 R233, desc[UR60][R198.64] ;  /* 0x0000003cc6e97981 */ /* 0x000966000c1e1500 */
[C---:B------:R-:W-:Y:S02]  /*9df0*/  IMAD.WIDE R202, R13.reuse, 0x2, R234 ;  /* 0x000000020dca7825 */ /* 0x040fe400078e02ea */
[----:B------:R0:W5:Y:S04]  /*9e00*/  LDG.E.U16 R234, desc[UR60][R200.64] ;  /* 0x0000003cc8ea7981 */ /* 0x000168000c1e1500 */
[----:B------:R-:W5:Y:S01]  /*9e10*/  LDG.E.U16 R202, desc[UR60][R202.64] ;  /* 0x0000003ccaca7981 */ /* 0x000f62000c1e1500 */
[----:B----4-:R-:W-:-:S04]  /*9e20*/  IMAD.WIDE R198, R13, 0x2, R240 ;  /* 0x000000020dc67825 */ /* 0x010fc800078e02f0 */
[----:B0-----:R-:W-:Y:S02]  /*9e30*/  IMAD.WIDE R200, R13, 0x2, R236 ;  /* 0x000000020dc87825 */ /* 0x001fe400078e02ec */
[----:B------:R0:W4:Y:S01]  /*9e40*/  LDG.E.U16 R198, desc[UR60][R198.64] ;  /* 0x0000003cc6c67981 */ /* 0x000122000c1e1500 */
[----:B------:R-:W1:Y:S03]  /*9e50*/  LDC R237, c[0x0][0x238] ;  /* 0x00008e00ffed7b82 */ /* 0x000e660000000800 */
[----:B------:R0:W4:Y:S05]  /*9e60*/  LDG.E.U16 R200, desc[UR60][R200.64] ;  /* 0x0000003cc8c87981 */ /* 0x00012a000c1e1500 */
[----:B------:R-:W-:Y:S01]  /*9e70*/  BAR.SYNC.DEFER_BLOCKING 0x0 ;  /* 0x0000000000007b1d */ /* 0x000fe20000010000 */
[----:B0-----:R-:W-:-:S04]  /*9e80*/  IADD3 R199, P6, R178, 0x10, RZ ;  /* 0x00000010b2c77810 */ /* 0x001fc80007fde0ff */
[C---:B------:R-:W-:Y:S02]  /*9e90*/  ISETP.GT.U32.AND P2, PT, R199.reuse, R16, PT ;  /* 0x00000010c700720c */ /* 0x040fe40003f44070 */
[----:B------:R-:W-:Y:S01]  /*9ea0*/  ISETP.GT.U32.AND P5, PT, R199, R238, PT ;  /* 0x000000eec700720c */ /* 0x000fe20003fa4070 */
[----:B------:R-:W-:-:S04]  /*9eb0*/  IMAD.X R199, RZ, RZ, R3, P1 ;  /* 0x000000ffffc77224 */ /* 0x000fc800008e0603 */
[----:B------:R-:W-:Y:S01]  /*9ec0*/  IMAD.X R201, RZ, RZ, R199, P4 ;  /* 0x000000ffffc97224 */ /* 0x000fe200020e06c7 */
[----:B------:R-:W-:Y:S01]  /*9ed0*/  IADD3 R203, P4, R178, 0x11, RZ ;  /* 0x00000011b2cb7810 */ /* 0x000fe20007f9e0ff */
[----:B-1----:R-:W-:-:S03]  /*9ee0*/  FMUL R167, R167, R237 ;  /* 0x000000eda7a77220 */ /* 0x002fc60000400000 */
[----:B------:R-:W-:Y:S02]  /*9ef0*/  ISETP.GT.U32.AND.EX P0, PT, R201, RZ, PT, P0 ;  /* 0x000000ffc900720c */ /* 0x000fe40003f04100 */
[----:B------:R-:W-:Y:S02]  /*9f00*/  ISETP.GT.U32.AND P1, PT, R203, R16, PT ;  /* 0x00000010cb00720c */ /* 0x000fe40003f24070 */
[----:B------:R-:W-:Y:S02]  /*9f10*/  FSEL R167, R167, -INF , !P0 ;  /* 0xff800000a7a77808 */ /* 0x000fe40004000000 */
[----:B------:R-:W-:Y:S01]  /*9f20*/  ISETP.GT.U32.AND P0, PT, R203, R238, PT ;  /* 0x000000eecb00720c */ /* 0x000fe20003f04070 */
[--C-:B------:R-:W-:Y:S01]  /*9f30*/  IMAD.X R203, RZ, RZ, R199.reuse, P6 ;  /* 0x000000ffffcb7224 */ /* 0x100fe200030e06c7 */
[----:B------:R-:W-:Y:S01]  /*9f40*/  IADD3 R235, P6, R178, 0x18, RZ ;  /* 0x00000018b2eb7810 */ /* 0x000fe20007fde0ff */
[----:B------:R-:W-:Y:S01]  /*9f50*/  IMAD.X R236, RZ, RZ, R199, P4 ;  /* 0x000000ffffec7224 */ /* 0x000fe200020e06c7 */
[----:B------:R-:W-:Y:S01]  /*9f60*/  ISETP.GT.U32.AND.EX P3, PT, R201, RZ, PT, P3 ;  /* 0x000000ffc900720c */ /* 0x000fe20003f64130 */
[----:B------:R-:W-:-:S02]  /*9f70*/  FMUL R154, R154, R237 ;  /* 0x000000ed9a9a7220 */ /* 0x000fc40000400000 */
[----:B------:R-:W-:Y:S01]  /*9f80*/  IMAD.X R201, RZ, RZ, R199, P6 ;  /* 0x000000ffffc97224 */ /* 0x000fe200030e06c7 */
[----:B------:R-:W-:Y:S01]  /*9f90*/  ISETP.GT.U32.AND P6, PT, R235, R238, PT ;  /* 0x000000eeeb00720c */ /* 0x000fe20003fc4070 */
[-C--:B------:R-:W-:Y:S01]  /*9fa0*/  FMUL R155, R155, R237.reuse ;  /* 0x000000ed9b9b7220 */ /* 0x080fe20000400000 */
[C---:B------:R-:W-:Y:S02]  /*9fb0*/  ISETP.GT.U32.AND.EX P5, PT, R203.reuse, RZ, PT, P5 ;  /* 0x000000ffcb00720c */ /* 0x040fe40003fa4150 */
[----:B------:R-:W-:Y:S01]  /*9fc0*/  ISETP.GT.U32.AND.EX P2, PT, R203, RZ, PT, P2 ;  /* 0x000000ffcb00720c */ /* 0x000fe20003f44120 */
[----:B------:R-:W-:Y:S01]  /*9fd0*/  FMUL R203, R158, R237 ;  /* 0x000000ed9ecb7220 */ /* 0x000fe20000400000 */
[----:B------:R-:W-:Y:S02]  /*9fe0*/  ISETP.GT.U32.AND.EX P0, PT, R236, RZ, PT, P0 ;  /* 0x000000ffec00720c */ /* 0x000fe40003f04100 */
[----:B------:R-:W-:Y:S02]  /*9ff0*/  ISETP.GT.U32.AND.EX P6, PT, R201, RZ, PT, P6 ;  /* 0x000000ffc900720c */ /* 0x000fe40003fc4160 */
[----:B------:R-:W-:-:S02]  /*a000*/  ISETP.GT.U32.AND P4, PT, R235, R16, PT ;  /* 0x00000010eb00720c */ /* 0x000fc40003f84070 */
[----:B------:R-:W-:Y:S02]  /*a010*/  FSEL R154, R154, -INF , !P5 ;  /* 0xff8000009a9a7808 */ /* 0x000fe40006800000 */
[C---:B------:R-:W-:Y:S02]  /*a020*/  IADD3 R235, P5, R178.reuse, 0x8, RZ ;  /* 0x00000008b2eb7810 */ /* 0x040fe40007fbe0ff */
[----:B------:R-:W-:Y:S02]  /*a030*/  FSEL R158, R155, -INF , !P0 ;  /* 0xff8000009b9e7808 */ /* 0x000fe40004000000 */
[----:B------:R-:W-:Y:S02]  /*a040*/  FSEL R155, R203, -INF , !P6 ;  /* 0xff800000cb9b7808 */ /* 0x000fe40007000000 */
[C---:B------:R-:W-:Y:S01]  /*a050*/  ISETP.GT.U32.AND P6, PT, R178.reuse, R16, PT ;  /* 0x00000010b200720c */ /* 0x040fe20003fc4070 */
[----:B------:R-:W-:Y:S01]  /*a060*/  IMAD.X R203, RZ, RZ, R199, P5 ;  /* 0x000000ffffcb7224 */ /* 0x000fe200028e06c7 */
[----:B------:R-:W-:Y:S01]  /*a070*/  ISETP.GT.U32.AND P5, PT, R178, R238, PT ;  /* 0x000000eeb200720c */ /* 0x000fe20003fa4070 */
[-C--:B------:R-:W-:Y:S01]  /*a080*/  FMUL R160, R160, R237.reuse ;  /* 0x000000eda0a07220 */ /* 0x080fe20000400000 */
[----:B------:R-:W-:Y:S01]  /*a090*/  FMUL R166, R166, R237 ;  /* 0x000000eda6a67220 */ /* 0x000fe20000400000 */
[----:B------:R-:W-:-:S02]  /*a0a0*/  ISETP.GT.U32.AND.EX P6, PT, R199, RZ, PT, P6 ;  /* 0x000000ffc700720c */ /* 0x000fc40003fc4160 */
[----:B------:R-:W-:Y:S01]  /*a0b0*/  ISETP.GT.U32.AND P0, PT, R235, R16, PT ;  /* 0x00000010eb00720c */ /* 0x000fe20003f04070 */
[-C--:B------:R-:W-:Y:S01]  /*a0c0*/  FMUL R235, R162, R237.reuse ;  /* 0x000000eda2eb7220 */ /* 0x080fe20000400000 */
[----:B------:R-:W-:Y:S02]  /*a0d0*/  ISETP.GT.U32.AND.EX P5, PT, R199, RZ, PT, P5 ;  /* 0x000000ffc700720c */ /* 0x000fe40003fa4150 */
[----:B------:R-:W-:Y:S02]  /*a0e0*/  FSEL R160, R160, -INF , !P6 ;  /* 0xff800000a0a07808 */ /* 0x000fe40007000000 */
[----:B------:R-:W-:Y:S02]  /*a0f0*/  FSEL R162, R166, -INF , !P6 ;  /* 0xff800000a6a27808 */ /* 0x000fe40007000000 */
[----:B------:R-:W-:Y:S01]  /*a100*/  ISETP.GE.U32.AND P6, PT, R178, R238, PT ;  /* 0x000000eeb200720c */ /* 0x000fe20003fc6070 */
[----:B------:R-:W-:Y:S01]  /*a110*/  FMUL R163, R163, R237 ;  /* 0x000000eda3a37220 */ /* 0x000fe20000400000 */
[----:B------:R-:W-:-:S02]  /*a120*/  FSEL R235, R235, -INF , !P5 ;  /* 0xff800000ebeb7808 */ /* 0x000fc40006800000 */
[----:B------:R-:W-:Y:S02]  /*a130*/  IADD3 R166, P5, R178, 0x19, RZ ;  /* 0x00000019b2a67810 */ /* 0x000fe40007fbe0ff */
[----:B------:R-:W-:Y:S02]  /*a140*/  ISETP.GE.U32.AND.EX P6, PT, R199, RZ, PT, P6 ;  /* 0x000000ffc700720c */ /* 0x000fe40003fc6160 */
[----:B------:R-:W-:Y:S01]  /*a150*/  ISETP.GT.U32.AND.EX P1, PT, R236, RZ, PT, P1 ;  /* 0x000000ffec00720c */ /* 0x000fe20003f24110 */
[----:B------:R-:W-:Y:S01]  /*a160*/  IMAD.X R236, RZ, RZ, R199, P5 ;  /* 0x000000ffffec7224 */ /* 0x000fe200028e06c7 */
[----:B------:R-:W-:Y:S02]  /*a170*/  FSEL R163, R163, -INF , !P6 ;  /* 0xff800000a3a37808 */ /* 0x000fe40007000000 */
[----:B------:R-:W-:Y:S01]  /*a180*/  ISETP.GT.U32.AND P6, PT, R166, R238, PT ;  /* 0x000000eea600720c */ /* 0x000fe20003fc4070 */
[----:B------:R-:W-:-:S03]  /*a190*/  FMUL R159, R159, R237 ;  /* 0x000000ed9f9f7220 */ /* 0x000fc60000400000 */
[----:B------:R-:W-:-:S04]  /*a1a0*/  ISETP.GT.U32.AND.EX P6, PT, R236, RZ, PT, P6 ;  /* 0x000000ffec00720c */ /* 0x000fc80003fc4160 */
[----:B------:R-:W-:Y:S02]  /*a1b0*/  FSEL R159, R159, -INF , !P6 ;  /* 0xff8000009f9f7808 */ /* 0x000fe40007000000 */
[----:B------:R-:W-:Y:S02]  /*a1c0*/  ISETP.GT.U32.AND P6, PT, R166, R16, PT ;  /* 0x00000010a600720c */ /* 0x000fe40003fc4070 */
[----:B------:R-:W-:-:S04]  /*a1d0*/  FMNMX R166, R235, R163, !PT ;  /* 0x000000a3eba67209 */ /* 0x000fc80007800000 */
[----:B------:R-:W-:-:S04]  /*a1e0*/  FMNMX R166, R162, R166, !PT ;  /* 0x000000a6a2a67209 */ /* 0x000fc80007800000 */
[----:B------:R-:W-:-:S04]  /*a1f0*/  FMNMX R166, R167, R166, !PT ;  /* 0x000000a6a7a67209 */ /* 0x000fc80007800000 */
[----:B------:R-:W-:-:S04]  /*a200*/  FMNMX R166, R154, R166, !PT ;  /* 0x000000a69aa67209 */ /* 0x000fc80007800000 */
[----:B------:R-:W-:-:S04]  /*a210*/  FMNMX R166, R158, R166, !PT ;  /* 0x000000a69ea67209 */ /* 0x000fc80007800000 */
[----:B------:R-:W-:-:S04]  /*a220*/  FMNMX R166, R155, R166, !PT ;  /* 0x000000a69ba67209 */ /* 0x000fc80007800000 */
[----:B------:R-:W-:Y:S01]  /*a230*/  FMNMX R166, R159, R166, !PT ;  /* 0x000000a69fa67209 */ /* 0x000fe20007800000 */
[----:B------:R-:W-:Y:S04]  /*a240*/  STS.U16 [R0+0x10a00], R173 ;  /* 0x010a00ad00007388 */ /* 0x000fe80000000400 */
[----:B------:R-:W0:Y:S01]  /*a250*/  SHFL.BFLY PT, R173, R166, 0x2, 0x1f ;  /* 0x0c401f00a6ad7f89 */ /* 0x000e2200000e0000 */
[----:B------:R-:W-:Y:S01]  /*a260*/  ISETP.GE.U32.AND P5, PT, R178, R16, PT ;  /* 0x00000010b200720c */ /* 0x000fe20003fa6070 */
[----:B------:R-:W-:-:S03]  /*a270*/  FMUL R161, R161, R237 ;  /* 0x000000eda1a17220 */ /* 0x000fc60000400000 */
[----:B------:R-:W-:Y:S01]  /*a280*/  ISETP.GE.U32.AND.EX P5, PT, R199, RZ, PT, P5 ;  /* 0x000000ffc700720c */ /* 0x000fe20003fa6150 */
[-C--:B------:R-:W-:Y:S01]  /*a290*/  FMUL R164, R164, R237.reuse ;  /* 0x000000eda4a47220 */ /* 0x080fe20000400000 */
[----:B------:R-:W-:Y:S02]  /*a2a0*/  ISETP.GT.U32.AND.EX P0, PT, R203, RZ, PT, P0 ;  /* 0x000000ffcb00720c */ /* 0x000fe40003f04100 */
[----:B------:R-:W-:Y:S01]  /*a2b0*/  FSEL R161, R161, -INF , !P5 ;  /* 0xff800000a1a17808 */ /* 0x000fe20006800000 */
[----:B------:R1:W-:Y:S01]  /*a2c0*/  STS.U16 [R0+0x11e00], R168 ;  /* 0x011e00a800007388 */ /* 0x0003e20000000400 */
[-C--:B------:R-:W-:Y:S01]  /*a2d0*/  FMUL R165, R165, R237.reuse ;  /* 0x000000eda5a57220 */ /* 0x080fe20000400000 */
[----:B------:R-:W-:Y:S01]  /*a2e0*/  FSEL R164, R164, -INF , !P0 ;  /* 0xff800000a4a47808 */ /* 0x000fe20004000000 */
[----:B------:R-:W-:-:S03]  /*a2f0*/  FMUL R152, R152, R237 ;  /* 0x000000ed98987220 */ /* 0x000fc60000400000 */
[----:B------:R-:W-:Y:S02]  /*a300*/  FSEL R165, R165, -INF , !P3 ;  /* 0xff800000a5a57808 */ /* 0x000fe40005800000 */
[----:B-1----:R-:W-:Y:S02]  /*a310*/  FMNMX R168, R160, R161, !PT ;  /* 0x000000a1a0a87209 */ /* 0x002fe40007800000 */
[----:B0-----:R-:W-:Y:S02]  /*a320*/  FMNMX R173, R166, R173, !PT ;  /* 0x000000ada6ad7209 */ /* 0x001fe40007800000 */
[----:B------:R-:W-:-:S03]  /*a330*/  FMNMX R168, R164, R168, !PT ;  /* 0x000000a8a4a87209 */ /* 0x000fc60007800000 */
[----:B------:R-:W0:Y:S01]  /*a340*/  SHFL.BFLY PT, R166, R173, 0x1, 0x1f ;  /* 0x0c201f00ada67f89 */ /* 0x000e2200000e0000 */
[-C--:B------:R-:W-:Y:S01]  /*a350*/  FMUL R153, R153, R237.reuse ;  /* 0x000000ed99997220 */ /* 0x080fe20000400000 */
[----:B------:R-:W-:Y:S02]  /*a360*/  FSEL R152, R152, -INF , !P2 ;  /* 0xff80000098987808 */ /* 0x000fe40005000000 */
[----:B------:R-:W-:Y:S01]  /*a370*/  FMNMX R168, R165, R168, !PT ;  /* 0x000000a8a5a87209 */ /* 0x000fe20007800000 */
[-C--:B------:R-:W-:Y:S01]  /*a380*/  FMUL R156, R156, R237.reuse ;  /* 0x000000ed9c9c7220 */ /* 0x080fe20000400000 */
[----:B------:R-:W-:Y:S02]  /*a390*/  ISETP.GT.U32.AND.EX P4, PT, R201, RZ, PT, P4 ;  /* 0x000000ffc900720c */ /* 0x000fe40003f84140 */
[----:B------:R-:W-:Y:S02]  /*a3a0*/  FSEL R153, R153, -INF , !P1 ;  /* 0xff80000099997808 */ /* 0x000fe40004800000 */
[----:B------:R-:W-:Y:S01]  /*a3b0*/  FMNMX R168, R152, R168, !PT ;  /* 0x000000a898a87209 */ /* 0x000fe20007800000 */
[----:B------:R-:W-:Y:S01]  /*a3c0*/  FMUL R157, R157, R237 ;  /* 0x000000ed9d9d7220 */ /* 0x000fe20000400000 */
[----:B------:R-:W-:-:S02]  /*a3d0*/  ISETP.GT.U32.AND.EX P6, PT, R236, RZ, PT, P6 ;  /* 0x000000ffec00720c */ /* 0x000fc40003fc4160 */
[----:B------:R-:W-:Y:S02]  /*a3e0*/  FSEL R156, R156, -INF , !P4 ;  /* 0xff8000009c9c7808 */ /* 0x000fe40006000000 */
[----:B------:R-:W-:Y:S02]  /*a3f0*/  FMNMX R168, R153, R168, !PT ;  /* 0x000000a899a87209 */ /* 0x000fe40007800000 */
[----:B------:R-:W-:Y:S02]  /*a400*/  FSEL R157, R157, -INF , !P6 ;  /* 0xff8000009d9d7808 */ /* 0x000fe40007000000 */
[----:B------:R-:W-:Y:S01]  /*a410*/  FMNMX R168, R156, R168, !PT ;  /* 0x000000a89ca87209 */ /* 0x000fe20007800000 */
[----:B------:R0:W-:Y:S03]  /*a420*/  STS.U16 [R0+0x12200], R21 ;  /* 0x0122001500007388 */ /* 0x0001e60000000400 */
[----:B------:R-:W-:-:S02]  /*a430*/  FMNMX R168, R157, R168, !PT ;  /* 0x000000a89da87209 */ /* 0x000fc40007800000 */
[----:B0-----:R-:W-:-:S03]  /*a440*/  FMNMX R21, R173, R166, !PT ;  /* 0x000000a6ad157209 */ /* 0x001fc60007800000 */
[----:B------:R-:W0:Y:S01]  /*a450*/  SHFL.BFLY PT, R166, R168, 0x2, 0x1f ;  /* 0x0c401f00a8a67f89 */ /* 0x000e2200000e0000 */
[----:B------:R-:W-:-:S05]  /*a460*/  FMNMX R21, R21, R4, !PT ;  /* 0x0000000415157209 */ /* 0x000fca0007800000 */
[----:B------:R-:W-:Y:S01]  /*a470*/  FADD R163, R163, -R21 ;  /* 0x80000015a3a37221 */ /* 0x000fe20000000000 */
[----:B------:R1:W-:Y:S03]  /*a480*/  STS.U16 [R0+0x12600], R17 ;  /* 0x0126001100007388 */ /* 0x0003e60000000400 */
[----:B-1----:R-:W-:Y:S01]  /*a490*/  FMUL R17, R163, 1.4426950216293334961 ;  /* 0x3fb8aa3ba3117820 */ /* 0x002fe20000400000 */
[----:B0-----:R-:W-:-:S05]  /*a4a0*/  FMNMX R166, R168, R166, !PT ;  /* 0x000000a6a8a67209 */ /* 0x001fca0007800000 */
[----:B------:R-:W0:Y:S01]  /*a4b0*/  SHFL.BFLY PT, R163, R166, 0x1, 0x1f ;  /* 0x0c201f00a6a37f89 */ /* 0x000e2200000e0000 */
[----:B------:R-:W1:Y:S01]  /*a4c0*/  S2R R240, SR_TID.X ;  /* 0x0000000000f07919 */ /* 0x000e620000002100 */
[----:B------:R-:W1:Y:S02]  /*a4d0*/  S2R R238, SR_CgaCtaId ;  /* 0x0000000000ee7919 */ /* 0x000e640000008800 */
[----:B------:R-:W-:Y:S04]  /*a4e0*/  STS.U16 [R0+0x10000], R211 ;  /* 0x010000d300007388 */ /* 0x000fe80000000400 */
[----:B------:R-:W-:Y:S04]  /*a4f0*/  STS.U16 [R0+0x10200], R209 ;  /* 0x010200d100007388 */ /* 0x000fe80000000400 */
[----:B------:R-:W-:Y:S04]  /*a500*/  STS.U16 [R0+0x10400], R207 ;  /* 0x010400cf00007388 */ /* 0x000fe80000000400 */
[----:B------:R-:W-:Y:S01]  /*a510*/  STS.U16 [R0+0x10600], R206 ;  /* 0x010600ce00007388 */ /* 0x000fe20000000400 */
[----:B0-----:R-:W-:-:S03]  /*a520*/  FMNMX R163, R166, R163, !PT ;  /* 0x000000a3a6a37209 */ /* 0x001fc60007800000 */
        /* <DEDUP_REMOVED lines=48> */
[----:B---3--:R-:W-:Y:S04]  /*a830*/  STS.U16 [R0+0x17000], R230 ;  /* 0x017000e600007388 */ /* 0x008fe80000000400 */
[----:B-----5:R-:W-:Y:S04]  /*a840*/  STS.U16 [R0+0x17200], R231 ;  /* 0x017200e700007388 */ /* 0x020fe80000000400 */
[----:B------:R-:W-:Y:S04]  /*a850*/  STS.U16 [R0+0x17400], R232 ;  /* 0x017400e800007388 */ /* 0x000fe80000000400 */
[----:B------:R-:W-:Y:S04]  /*a860*/  STS.U16 [R0+0x17600], R233 ;  /* 0x017600e900007388 */ /* 0x000fe80000000400 */
[----:B------:R-:W-:Y:S04]  /*a870*/  STS.U16 [R0+0x17800], R234 ;  /* 0x017800ea00007388 */ /* 0x000fe80000000400 */
[----:B------:R-:W-:Y:S04]  /*a880*/  STS.U16 [R0+0x17a00], R202 ;  /* 0x017a00ca00007388 */ /* 0x000fe80000000400 */
[----:B----4-:R-:W-:Y:S04]  /*a890*/  STS.U16 [R0+0x17c00], R198 ;  /* 0x017c00c600007388 */ /* 0x010fe80000000400 */
[----:B------:R-:W-:Y:S01]  /*a8a0*/  STS.U16 [R0+0x17e00], R200 ;  /* 0x017e00c800007388 */ /* 0x000fe20000000400 */
[--C-:B------:R-:W-:Y:S01]  /*a8b0*/  FADD R154, R154, -R21.reuse ;  /* 0x800000159a9a7221 */ /* 0x100fe20000000000 */
[----:B------:R2:W-:Y:S06]  /*a8c0*/  MEMBAR.ALL.CTA ;  /* 0x0000000000007992 */ /* 0x0005ec0000008000 */
[----:B--2---:R-:W2:Y:S01]  /*a8d0*/  FENCE.VIEW.ASYNC.S ;  /* 0x00000000000073c6 */ /* 0x004ea20000000000 */
[----:B------:R-:W-:Y:S01]  /*a8e0*/  FMNMX R163, R163, R172, !PT ;  /* 0x000000aca3a37209 */ /* 0x000fe20007800000 */
[----:B0-----:R-:W-:Y:S01]  /*a8f0*/  FMUL R20, R154, 1.4426950216293334961 ;  /* 0x3fb8aa3b9a147820 */ /* 0x001fe20000400000 */
[----:B------:R-:W-:Y:S01]  /*a900*/  FADD R154, -R21, R4 ;  /* 0x00000004159a7221 */ /* 0x000fe20000000100 */
[--C-:B------:R-:W-:Y:S01]  /*a910*/  FADD R162, R162, -R21.reuse ;  /* 0x80000015a2a27221 */ /* 0x100fe20000000000 */
[----:B------:R-:W-:Y:S01]  /*a920*/  FADD R155, R155, -R21 ;  /* 0x800000159b9b7221 */ /* 0x000fe20000000000 */
[--C-:B------:R-:W-:Y:S01]  /*a930*/  FADD R152, R152, -R163.reuse ;  /* 0x800000a398987221 */ /* 0x100fe20000000000 */
[----:B------:R-:W-:Y:S01]  /*a940*/  FMUL R154, R154, 1.4426950216293334961 ;  /* 0x3fb8aa3b9a9a7820 */ /* 0x000fe20000400000 */
[----:B------:R-:W-:Y:S01]  /*a950*/  FADD R164, R164, -R163 ;  /* 0x800000a3a4a47221 */ /* 0x000fe20000000000 */
[----:B-1----:R-:W-:Y:S01]  /*a960*/  SHF.R.U32.HI R178, RZ, 0x5, R240 ;  /* 0x00000005ffb27819 */ /* 0x002fe200000116f0 */
[----:B------:R-:W-:Y:S01]  /*a970*/  FMUL R152, R152, 1.4426950216293334961 ;  /* 0x3fb8aa3b98987820 */ /* 0x000fe20000400000 */
[----:B------:R-:W-:Y:S01]  /*a980*/  FMUL R18, R162, 1.4426950216293334961 ;  /* 0x3fb8aa3ba2127820 */ /* 0x000fe20000400000 */
[----:B------:R-:W-:Y:S01]  /*a990*/  FMUL R23, R155, 1.4426950216293334961 ;  /* 0x3fb8aa3b9b177820 */ /* 0x000fe20000400000 */
[----:B------:R-:W-:Y:S01]  /*a9a0*/  FADD R162, R167, -R21 ;  /* 0x80000015a7a27221 */ /* 0x000fe20000000000 */
[----:B------:R-:W-:Y:S01]  /*a9b0*/  FADD R155, R160, -R163 ;  /* 0x800000a3a09b7221 */ /* 0x000fe20000000000 */
[----:B------:R0:W-:Y:S01]  /*a9c0*/  MUFU.EX2 R167, R152 ;  /* 0x0000009800a77308 */ /* 0x0001e20000000800 */
[--C-:B------:R-:W-:Y:S01]  /*a9d0*/  FADD R235, R235, -R21.reuse ;  /* 0x80000015ebeb7221 */ /* 0x100fe20000000000 */
[----:B------:R-:W-:Y:S01]  /*a9e0*/  FADD R158, R158, -R21 ;  /* 0x800000159e9e7221 */ /* 0x000fe20000000000 */
[----:B------:R-:W-:Y:S01]  /*a9f0*/  FMUL R14, R164, 1.4426950216293334961 ;  /* 0x3fb8aa3ba40e7820 */ /* 0x000fe20000400000 */
[----:B------:R-:W-:-:S02]  /*aa00*/  IMAD.SHL.U32 R164, R178, 0x100, RZ ;  /* 0x00000100b2a47824 */ /* 0x000fc400078e00ff */
[----:B------:R-:W-:Y:S01]  /*aa10*/  FADD R159, R159, -R21 ;  /* 0x800000159f9f7221 */ /* 0x000fe20000000000 */
[----:B------:R-:W-:Y:S01]  /*aa20*/  UMOV UR59, 0x80000020 ;  /* 0x80000020003b7882 */ /* 0x000fe20000000000 */
[----:B------:R-:W3:Y:S01]  /*aa30*/  LDL.LU R175, [R1+0x8] ;  /* 0x0000080001af7983 */ /* 0x000ee20000300800 */
[----:B------:R1:W4:Y:S01]  /*aa40*/  MUFU.EX2 R160, R154 ;  /* 0x0000009a00a07308 */ /* 0x0003220000000800 */
[----:B0-----:R-:W-:Y:S01]  /*aa50*/  FADD R152, -R163, R172 ;  /* 0x000000aca3987221 */ /* 0x001fe20000000100 */
[--C-:B------:R-:W-:Y:S01]  /*aa60*/  FADD R165, R165, -R163.reuse ;  /* 0x800000a3a5a57221 */ /* 0x100fe20000000000 */
[--C-:B------:R-:W-:Y:S01]  /*aa70*/  FADD R153, R153, -R163.reuse ;  /* 0x800000a399997221 */ /* 0x100fe20000000000 */
[--C-:B------:R-:W-:Y:S01]  /*aa80*/  FADD R156, R156, -R163.reuse ;  /* 0x800000a39c9c7221 */ /* 0x100fe20000000000 */
[--C-:B------:R-:W-:Y:S01]  /*aa90*/  FADD R157, R157, -R163.reuse ;  /* 0x800000a39d9d7221 */ /* 0x100fe20000000000 */
[----:B------:R-:W-:Y:S01]  /*aaa0*/  MOV R178, 0x400 ;  /* 0x0000040000b27802 */ /* 0x000fe20000000f00 */
[----:B------:R-:W-:Y:S01]  /*aab0*/  FMUL R15, R235, 1.4426950216293334961 ;  /* 0x3fb8aa3beb0f7820 */ /* 0x000fe20000400000 */
[----:B------:R-:W-:Y:S01]  /*aac0*/  FMUL R162, R162, 1.4426950216293334961 ;  /* 0x3fb8aa3ba2a27820 */ /* 0x000fe20000400000 */
[----:B-1----:R-:W-:Y:S01]  /*aad0*/  FADD R154, R161, -R163 ;  /* 0x800000a3a19a7221 */ /* 0x002fe20000000000 */
[----:B------:R-:W-:Y:S01]  /*aae0*/  FMUL R22, R158, 1.4426950216293334961 ;  /* 0x3fb8aa3b9e167820 */ /* 0x000fe20000400000 */
        /* <DEDUP_REMOVED lines=8> */
[----:B------:R-:W-:Y:S01]  /*ab70*/  LEA R178, R238, R178, 0x18 ;  /* 0x000000b2eeb27211 */ /* 0x000fe200078ec0ff */
[----:B------:R-:W0:Y:S01]  /*ab80*/  MUFU.EX2 R172, R152 ;  /* 0x0000009800ac7308 */ /* 0x000e220000000800 */
[----:B------:R-:W-:Y:S01]  /*ab90*/  LOP3.LUT R164, R164, 0x400, RZ, 0xc0, !PT ;  /* 0x00000400a4a47812 */ /* 0x000fe200078ec0ff */
[----:B------:R-:W5:Y:S02]  /*aba0*/  LDL.LU R174, [R1+0xc] ;  /* 0x00000c0001ae7983 */ /* 0x000f640000300800 */
[----:B------:R-:W-:-:S04]  /*abb0*/  VIADD R178, R178, 0x10000 ;  /* 0x00010000b2b27836 */ /* 0x000fc80000000000 */
[----:B------:R-:W-:Y:S01]  /*abc0*/  MUFU.EX2 R17, R17 ;  /* 0x0000001100117308 */ /* 0x000fe20000000800 */
[----:B------:R-:W-:-:S07]  /*abd0*/  LEA.HI R164, R178, R164, RZ, 0x1c ;  /* 0x000000a4b2a47211 */ /* 0x000fce00078fe0ff */
[----:B------:R-:W-:Y:S08]  /*abe0*/  MUFU.EX2 R18, R18 ;  /* 0x0000001200127308 */ /* 0x000ff00000000800 */
[----:B------:R-:W1:Y:S08]  /*abf0*/  MUFU.EX2 R15, R15 ;  /* 0x0000000f000f7308 */ /* 0x000e700000000800 */
[----:B------:R-:W-:Y:S08]  /*ac00*/  MUFU.EX2 R162, R162 ;  /* 0x000000a200a27308 */ /* 0x000ff00000000800 */
[----:B------:R-:W-:Y:S08]  /*ac10*/  MUFU.EX2 R20, R20 ;  /* 0x0000001400147308 */ /* 0x000ff00000000800 */
[----:B------:R-:W-:Y:S08]  /*ac20*/  MUFU.EX2 R22, R22 ;  /* 0x0000001600167308 */ /* 0x000ff00000000800 */
[----:B------:R-:W-:Y:S08]  /*ac30*/  MUFU.EX2 R23, R23 ;  /* 0x0000001700177308 */ /* 0x000ff00000000800 */
[----:B------:R-:W-:Y:S08]  /*ac40*/  MUFU.EX2 R4, R159 ;  /* 0x0000009f00047308 */ /* 0x000ff00000000800 */
[----:B------:R-:W-:Y:S08]  /*ac50*/  MUFU.EX2 R161, R155 ;  /* 0x0000009b00a17308 */ /* 0x000ff00000000800 */
[----:B------:R-:W2:Y:S08]  /*ac60*/  MUFU.EX2 R19, R19 ;  /* 0x0000001300137308 */ /* 0x000eb00000000800 */
[----:B------:R-:W-:Y:S08]  /*ac70*/  MUFU.EX2 R14, R14 ;  /* 0x0000000e000e7308 */ /* 0x000ff00000000800 */
[----:B------:R-:W2:Y:S08]  /*ac80*/  MUFU.EX2 R166, R165 ;  /* 0x000000a500a67308 */ /* 0x000eb00000000800 */
[----:B------:R1:W2:Y:S08]  /*ac90*/  MUFU.EX2 R168, R153 ;  /* 0x0000009900a87308 */ /* 0x0002b00000000800 */
[----:B------:R2:W-:Y:S08]  /*aca0*/  MUFU.EX2 R169, R156 ;  /* 0x0000009c00a97308 */ /* 0x0005f00000000800 */
[----:B------:R2:W2:Y:S01]  /*acb0*/  MUFU.EX2 R170, R157 ;  /* 0x0000009d00aa7308 */ /* 0x0004a20000000800 */
[----:B------:R-:W-:Y:S01]  /*acc0*/  LOP3.LUT R164, R164, 0x3fff, RZ, 0xc0, !PT ;  /* 0x00003fffa4a47812 */ /* 0x000fe200078ec0ff */
[-C--:B----4-:R-:W-:Y:S01]  /*acd0*/  FMUL R26, R26, R160.reuse ;  /* 0x000000a01a1a7220 */ /* 0x090fe20000400000 */
[-C--:B------:R-:W-:Y:S01]  /*ace0*/  FMUL R27, R27, R160.reuse ;  /* 0x000000a01b1b7220 */ /* 0x080fe20000400000 */
[-C--:B------:R-:W-:Y:S01]  /*acf0*/  FMUL R30, R30, R160.reuse ;  /* 0x000000a01e1e7220 */ /* 0x080fe20000400000 */
[----:B------:R-:W-:Y:S01]  /*ad00*/  R2UR UR58, R164 ;  /* 0x00000000a43a72ca */ /* 0x000fe200000e0000 */
[-C--:B------:R-:W-:Y:S01]  /*ad10*/  FMUL R31, R31, R160.reuse ;  /* 0x000000a01f1f7220 */ /* 0x080fe20000400000 */
        /* <DEDUP_REMOVED lines=59> */
[----:B------:R-:W-:Y:S01]  /*b0d0*/  FMUL R151, R151, R160 ;  /* 0x000000a097977220 */ /* 0x000fe20000400000 */
[-C--:B0-----:R-:W-:Y:S01]  /*b0e0*/  FMUL R24, R24, R172.reuse ;  /* 0x000000ac18187220 */ /* 0x081fe20000400000 */
        /* <DEDUP_REMOVED lines=63> */
[----:B-1----:R-:W-:Y:S01]  /*b4e0*/  F2FP.F16.F32.PACK_AB R153, R17, R15 ;  /* 0x0000000f1199723e */ /* 0x002fe200000000ff */
[----:B------:R-:W4:Y:S01]  /*b4f0*/  LDL R173, [R1+0x594] ;  /* 0x0005940001ad7983 */ /* 0x000f220000100800 */
[----:B--2---:R-:W-:-:S02]  /*b500*/  F2FP.F16.F32.PACK_AB R152, R19, R161 ;  /* 0x000000a11398723e */ /* 0x004fc400000000ff */
[----:B------:R-:W-:Y:S02]  /*b510*/  F2FP.F16.F32.PACK_AB R154, R166, R14 ;  /* 0x0000000ea69a723e */ /* 0x000fe400000000ff */
[----:B------:R-:W-:Y:S02]  /*b520*/  F2FP.F16.F32.PACK_AB R155, R162, R18 ;  /* 0x00000012a29b723e */ /* 0x000fe400000000ff */
[----:B------:R-:W-:Y:S02]  /*b530*/  F2FP.F16.F32.PACK_AB R156, R168, R167 ;  /* 0x000000a7a89c723e */ /* 0x000fe400000000ff */
[----:B------:R-:W-:Y:S02]  /*b540*/  F2FP.F16.F32.PACK_AB R157, R22, R20 ;  /* 0x00000014169d723e */ /* 0x000fe400000000ff */
[----:B------:R-:W-:Y:S02]  /*b550*/  F2FP.F16.F32.PACK_AB R158, R170, R169 ;  /* 0x000000a9aa9e723e */ /* 0x000fe400000000ff */
[----:B------:R-:W-:Y:S01]  /*b560*/  F2FP.F16.F32.PACK_AB R159, R4, R23 ;  /* 0x00000017049f723e */ /* 0x000fe200000000ff */
[----:B------:R-:W-:Y:S06]  /*b570*/  BAR.SYNC.DEFER_BLOCKING 0x0 ;  /* 0x0000000000007b1d */ /* 0x000fec0000010000 */
[----:B------:R-:W-:-:S06]  /*b580*/  WARPGROUP.ARRIVE ;  /* 0x00000000000079c5 */ /* 0x000fcc0000000000 */
[----:B------:R-:W-:Y:S01]  /*b590*/  HGMMA.64x256x16.F32 R24, R152, gdesc[UR56], R24 ;  /* 0x03e0003898187df0 */ /* 0x000fe20008700818 */
[----:B------:R-:W-:Y:S01]  /*b5a0*/  IMAD.MOV.U32 R165, RZ, RZ, RZ ;  /* 0x000000ffffa57224 */ /* 0x000fe200078e00ff */
[----:B------:R-:W-:-:S04]  /*b5b0*/  R2UR UR58, R164 ;  /* 0x00000000a43a72ca */ /* 0x000fc800000e0000 */
[----:B------:R-:W-:Y:S01]  /*b5c0*/  R2UR UR59, R165 ;  /* 0x00000000a53b72ca */ /* 0x000fe200000e0000 */
[----:B------:R-:W-:Y:S01]  /*b5d0*/  UMOV UR6, 0xfffffffe ;  /* 0xfffffffe00067882 */ /* 0x000fe20000000000 */
[----:B------:R-:W-:-:S11]  /*b5e0*/  UMOV UR7, 0x7fffffdf ;  /* 0x7fffffdf00077882 */ /* 0x000fd60000000000 */
[----:B------:R-:W-:Y:S01]  /*b5f0*/  UIADD3.64 UR58, UR58, -UR6, URZ ;  /* 0x800000063a3a7297 */ /* 0x000fe2000fffe03f */
[----:B------:R-:W-:Y:S01]  /*b600*/  FADD R15, R15, R17 ;  /* 0x000000110f0f7221 */ /* 0x000fe20000000000 */
[----:B------:R-:W-:-:S03]  /*b610*/  FADD R19, R161, R19 ;  /* 0x00000013a1137221 */ /* 0x000fc60000000000 */
[----:B------:R-:W-:Y:S01]  /*b620*/  FADD R15, R18, R15 ;  /* 0x0000000f120f7221 */ /* 0x000fe20000000000 */
[----:B------:R-:W-:Y:S01]  /*b630*/  FADD R19, R14, R19 ;  /* 0x000000130e137221 */ /* 0x000fe20000000000 */
[----:B------:R-:W0:Y:S01]  /*b640*/  S2R R176, SR_CTAID.X ;  /* 0x0000000000b07919 */ /* 0x000e220000002500 */
[----:B------:R-:W-:Y:S01]  /*b650*/  IADD3 R171, P0, R171, 0x20, RZ ;  /* 0x00000020abab7810 */ /* 0x000fe20007f1e0ff */
[----:B------:R-:W-:Y:S01]  /*b660*/  FADD R15, R162, R15 ;  /* 0x0000000fa20f7221 */ /* 0x000fe20000000000 */
[----:B------:R-:W-:Y:S01]  /*b670*/  FADD R19, R166, R19 ;  /* 0x00000013a6137221 */ /* 0x000fe20000000000 */
[----:B------:R-:W1:Y:S02]  /*b680*/  LDC R18, c[0x0][0x254] ;  /* 0x00009500ff127b82 */ /* 0x000e640000000800 */
[----:B------:R-:W-:Y:S01]  /*b690*/  FADD R15, R20, R15 ;  /* 0x0000000f140f7221 */ /* 0x000fe20000000000 */
[----:B------:R-:W-:-:S03]  /*b6a0*/  FADD R19, R167, R19 ;  /* 0x00000013a7137221 */ /* 0x000fc60000000000 */
[----:B------:R-:W-:Y:S01]  /*b6b0*/  FADD R15, R22, R15 ;  /* 0x0000000f160f7221 */ /* 0x000fe20000000000 */
[----:B------:R-:W-:-:S03]  /*b6c0*/  FADD R19, R168, R19 ;  /* 0x00000013a8137221 */ /* 0x000fc60000000000 */
[----:B------:R-:W-:Y:S01]  /*b6d0*/  FADD R15, R23, R15 ;  /* 0x0000000f170f7221 */ /* 0x000fe20000000000 */
[----:B------:R-:W-:-:S03]  /*b6e0*/  FADD R19, R169, R19 ;  /* 0x00000013a9137221 */ /* 0x000fc60000000000 */
[----:B------:R-:W-:Y:S01]  /*b6f0*/  FADD R15, R4, R15 ;  /* 0x0000000f040f7221 */ /* 0x000fe20000000000 */
[----:B------:R-:W-:-:S04]  /*b700*/  FADD R19, R170, R19 ;  /* 0x00000013aa137221 */ /* 0x000fc80000000000 */
[----:B------:R-:W2:Y:S04]  /*b710*/  SHFL.BFLY PT, R4, R15, 0x2, 0x1f ;  /* 0x0c401f000f047f89 */ /* 0x000ea800000e0000 */
[----:B------:R-:W3:Y:S01]  /*b720*/  SHFL.BFLY PT, R14, R19, 0x2, 0x1f ;  /* 0x0c401f00130e7f89 */ /* 0x000ee200000e0000 */
[----:B------:R-:W-:Y:S01]  /*b730*/  HGMMA.64x256x16.F32 R24, R156, gdesc[UR56], R24, gsb0 ;  /* 0x03e000389c187df0 */ /* 0x000fe20008000818 */
[----:B--2---:R-:W-:Y:S01]  /*b740*/  FADD R4, R15, R4 ;  /* 0x000000040f047221 */ /* 0x004fe20000000000 */
[----:B---3--:R-:W-:-:S04]  /*b750*/  FADD R14, R19, R14 ;  /* 0x0000000e130e7221 */ /* 0x008fc80000000000 */
[----:B------:R-:W2:Y:S04]  /*b760*/  SHFL.BFLY PT, R15, R4, 0x1, 0x1f ;  /* 0x0c201f00040f7f89 */ /* 0x000ea800000e0000 */
[----:B------:R-:W3:Y:S01]  /*b770*/  SHFL.BFLY PT, R17, R14, 0x1, 0x1f ;  /* 0x0c201f000e117f89 */ /* 0x000ee200000e0000 */
[----:B0-----:R-:W-:-:S04]  /*b780*/  IMAD.SHL.U32 R176, R176, 0x40, RZ ;  /* 0x00000040b0b07824 */ /* 0x001fc800078e00ff */
[----:B------:R-:W-:Y:S02]  /*b790*/  VIADD R176, R176, 0x40 ;  /* 0x00000040b0b07836 */ /* 0x000fe40000000000 */
[----:B------:R-:W-:Y:S02]  /*b7a0*/  IMAD.X R3, RZ, RZ, R3, P0 ;  /* 0x000000ffff037224 */ /* 0x000fe400000e0603 */
[----:B--2---:R-:W-:Y:S01]  /*b7b0*/  FADD R15, R4, R15 ;  /* 0x0000000f040f7221 */ /* 0x004fe20000000000 */
[----:B---3--:R-:W-:-:S03]  /*b7c0*/  FADD R17, R14, R17 ;  /* 0x000000110e117221 */ /* 0x008fc60000000000 */
[----:B------:R-:W-:Y:S01]  /*b7d0*/  FFMA R175, R160, R175, R15 ;  /* 0x000000afa0af7223 */ /* 0x000fe2000000000f */
[----:B-----5:R-:W-:-:S04]  /*b7e0*/  FFMA R174, R172, R174, R17 ;  /* 0x000000aeacae7223 */ /* 0x020fc80000000011 */
[----:B------:R0:W-:Y:S01]  /*b7f0*/  STL [R1+0x8], R175 ;  /* 0x000008af01007387 */ /* 0x0001e20000100800 */
[----:B------:R-:W-:-:S03]  /*b800*/  ISETP.GE.U32.AND P0, PT, R171, R176, PT ;  /* 0x000000b0ab00720c */ /* 0x000fc60003f06070 */
[----:B------:R0:W-:Y:S01]  /*b810*/  STL [R1+0xc], R174 ;  /* 0x00000cae01007387 */ /* 0x0001e20000100800 */
[----:B------:R-:W-:Y:S02]  /*b820*/  ISETP.GE.U32.AND.EX P0, PT, R3, RZ, PT, P0 ;  /* 0x000000ff0300720c */ /* 0x000fe40003f06100 */
[----:B------:R-:W-:Y:S02]  /*b830*/  R2UR UR7, R215 ;  /* 0x00000000d70772ca */ /* 0x000fe400000e0000 */
[----:B------:R-:W-:Y:S01]  /*b840*/  R2UR UR6, R213 ;  /* 0x00000000d50672ca */ /* 0x000fe200000e0000 */
[----:B-1----:R-:W-:Y:S02]  /*b850*/  IMAD R2, R18, 0x20, R2 ;  /* 0x0000002012027824 */ /* 0x002fe400078e0202 */
[----:B------:R-:W-:Y:S02]  /*b860*/  IMAD.MOV.U32 R15, RZ, RZ, R163 ;  /* 0x000000ffff0f7224 */ /* 0x000fe400078e00a3 */
[----:B------:R-:W-:-:S02]  /*b870*/  IMAD.MOV.U32 R14, RZ, RZ, R21 ;  /* 0x000000ffff0e7224 */ /* 0x000fc400078e0015 */
[----:B------:R-:W-:Y:S02]  /*b880*/  IMAD.MOV.U32 R172, RZ, RZ, R163 ;  /* 0x000000ffffac7224 */ /* 0x000fe400078e00a3 */
[----:B------:R-:W-:Y:S02]  /*b890*/  IMAD.MOV.U32 R4, RZ, RZ, R21 ;  /* 0x000000ffff047224 */ /* 0x000fe400078e0015 */
[----:B----4-:R-:W-:Y:S01]  /*b8a0*/  IMAD R13, R173, 0x20, R13 ;  /* 0x00000020ad0d7824 */ /* 0x010fe200078e020d */
[----:B------:R-:W-:Y:S02]  /*b8b0*/  WARPGROUP.DEPBAR.LE gsb0, 0x0 ;  /* 0x00008000000079c5 */ /* 0x000fe40000010000 */
[----:B0-----:R-:W-:Y:S05]  /*b8c0*/  @!P0 BRA `(.L_x_1) ;  /* 0xffffffa800248947 */ /* 0x001fea000383ffff */
.L_x_0:
[----:B------:R-:W2:Y:S04]  /*b8d0*/  LDL.LU R17, [R1+0xc] ;  /* 0x00000c0001117983 */ /* 0x000ea80000300800 */
[----:B------:R-:W3:Y:S01]  /*b8e0*/  LDL.LU R20, [R1+0x8] ;  /* 0x0000080001147983 */ /* 0x000ee20000300800 */
[----:B------:R-:W-:Y:S01]  /*b8f0*/  FMUL R9, R26, 0.25 ;  /* 0x3e8000001a097820 */ /* 0x000fe20000400000 */
[----:B------:R-:W-:Y:S01]  /*b900*/  FMUL R10, R143, 0.25 ;  /* 0x3e8000008f0a7820 */ /* 0x000fe20000400000 */
[----:B------:R-:W-:Y:S01]  /*b910*/  FMUL R16, R139, 0.25 ;  /* 0x3e8000008b107820 */ /* 0x000fe20000400000 */
[----:B------:R-:W0:Y:S01]  /*b920*/  S2R R169, SR_TID.X ;  /* 0x0000000000a97919 */ /* 0x000e220000002100 */
[----:B------:R-:W-:Y:S01]  /*b930*/  FMUL R11, R142, 0.25 ;  /* 0x3e8000008e0b7820 */ /* 0x000fe20000400000 */
[----:B------:R-:W-:Y:S01]  /*b940*/  FMUL R22, R69, 0.25 ;  /* 0x3e80000045167820 */ /* 0x000fe20000400000 */
[----:B------:R-:W-:Y:S01]  /*b950*/  FMUL R23, R68, 0.25 ;  /* 0x3e80000044177820 */ /* 0x000fe20000400000 */
[----:B------:R-:W1:Y:S01]  /*b960*/  S2R R18, SR_TID.X ;  /* 0x0000000000127919 */ /* 0x000e620000002100 */
[----:B------:R-:W4:Y:S01]  /*b970*/  S2R R19, SR_CgaCtaId ;  /* 0x0000000000137919 */ /* 0x000f220000008800 */
[----:B------:R-:W5:Y:S01]  /*b980*/  S2R R236, SR_CTAID.X ;  /* 0x0000000000ec7919 */ /* 0x000f620000002500 */
[----:B------:R-:W2:Y:S01]  /*b990*/  S2R R238, SR_CTAID.Y ;  /* 0x0000000000ee7919 */ /* 0x000ea20000002600 */
[C---:B0-----:R-:W-:Y:S01]  /*b9a0*/  LOP3.LUT R0, R169.reuse, 0xc0, RZ, 0xc0, !PT ;  /* 0x000000c0a9007812 */ /* 0x041fe200078ec0ff */
[C---:B------:R-:W-:Y:S01]  /*b9b0*/  IMAD.SHL.U32 R2, R169.reuse, 0x800, RZ ;  /* 0x00000800a9027824 */ /* 0x040fe200078e00ff */
[C---:B------:R-:W-:Y:S01]  /*b9c0*/  LOP3.LUT R8, R169.reuse, 0x1c, RZ, 0xc0, !PT ;  /* 0x0000001ca9087812 */ /* 0x040fe200078ec0ff */
[C---:B------:R-:W-:Y:S01]  /*b9d0*/  IMAD.SHL.U32 R5, R169.reuse, 0x8, RZ ;  /* 0x00000008a9057824 */ /* 0x040fe200078e00ff */
[C---:B------:R-:W-:Y:S01]  /*b9e0*/  LOP3.LUT R3, R169.reuse, 0x60, RZ, 0xc0, !PT ;  /* 0x00000060a9037812 */ /* 0x040fe200078ec0ff */
[C---:B------:R-:W-:Y:S01]  /*b9f0*/  IMAD.SHL.U32 R7, R169.reuse, 0x4, RZ ;  /* 0x00000004a9077824 */ /* 0x040fe200078e00ff */
[----:B------:R-:W-:Y:S01]  /*ba00*/  BAR.SYNC.DEFER_BLOCKING 0x0 ;  /* 0x0000000000007b1d */ /* 0x000fe20000010000 */
[----:B------:R-:W-:Y:S01]  /*ba10*/  ISETP.NE.U32.AND P0, PT, R0, RZ, PT ;  /* 0x000000ff0000720c */ /* 0x000fe20003f05070 */
[----:B------:R-:W-:Y:S01]  /*ba20*/  IMAD.SHL.U32 R0, R169, 0x200, RZ ;  /* 0x00000200a9007824 */ /* 0x000fe200078e00ff */
[----:B-1----:R-:W-:Y:S01]  /*ba30*/  LOP3.LUT R21, R18, 0x3, RZ, 0xc0, !PT ;  /* 0x0000000312157812 */ /* 0x002fe200078ec0ff */
[----:B------:R-:W-:Y:S01]  /*ba40*/  IMAD R8, R3, 0x2, R8 ;  /* 0x0000000203087824 */ /* 0x000fe200078e0208 */
[----:B------:R-:W-:Y:S01]  /*ba50*/  MOV R18, 0x400 ;  /* 0x0000040000127802 */ /* 0x000fe20000000f00 */
[----:B------:R-:W-:Y:S01]  /*ba60*/  IMAD.SHL.U32 R4, R169, 0x10, RZ ;  /* 0x00000010a9047824 */ /* 0x000fe200078e00ff */
[----:B------:R-:W-:Y:S01]  /*ba70*/  LOP3.LUT R3, R2, 0x3000, RZ, 0xc0, !PT ;  /* 0x0000300002037812 */ /* 0x000fe200078ec0ff */
[----:B-----5:R-:W-:Y:S01]  /*ba80*/  IMAD.SHL.U32 R236, R236, 0x40, RZ ;  /* 0x00000040ecec7824 */ /* 0x020fe200078e00ff */
[----:B------:R-:W-:-:S02]  /*ba90*/  LOP3.LUT R0, R0, 0x3000, RZ, 0xc0, !PT ;  /* 0x0000300000007812 */ /* 0x000fc400078ec0ff */
[----:B------:R-:W-:Y:S02]  /*baa0*/  LOP3.LUT R6, R5, 0x38, RZ, 0xc0, !PT ;  /* 0x0000003805067812 */ /* 0x000fe400078ec0ff */
[----:B------:R-:W-:Y:S01]  /*bab0*/  LOP3.LUT R7, R7, 0xc0, RZ, 0xc0, !PT ;  /* 0x000000c007077812 */ /* 0x000fe200078ec0ff */
[----:B------:R-:W-:Y:S01]  /*bac0*/  IMAD R2, R21, 0x20, R0 ;  /* 0x0000002015027824 */ /* 0x000fe200078e0200 */
[----:B----4-:R-:W-:Y:S01]  /*bad0*/  LEA R18, R19, R18, 0x18 ;  /* 0x0000001213127211 */ /* 0x010fe200078ec0ff */
[----:B------:R-:W-:Y:S01]  /*bae0*/  FMUL R19, R34, 0.25 ;  /* 0x3e80000022137820 */ /* 0x000fe20000400000 */
[----:B------:R-:W-:Y:S01]  /*baf0*/  LOP3.LUT R5, R3, 0x7f0, R4, 0xf8, !PT ;  /* 0x000007f003057812 */ /* 0x000fe200078ef804 */
[----:B------:R-:W-:Y:S01]  /*bb00*/  IMAD.SHL.U32 R3, R8, 0x4, RZ ;  /* 0x0000000408037824 */ /* 0x000fe200078e00ff */
[----:B------:R-:W-:Y:S01]  /*bb10*/  IADD3 R8, R7, R18, R6 ;  /* 0x0000001207087210 */ /* 0x000fe20007ffe006 */
[C---:B------:R-:W-:Y:S01]  /*bb20*/  IMAD.SHL.U32 R6, R169.reuse, 0x2, RZ ;  /* 0x00000002a9067824 */ /* 0x040fe200078e00ff */
[----:B------:R-:W-:Y:S01]  /*bb30*/  LOP3.LUT R0, R169, 0x80, RZ, 0xc0, !PT ;  /* 0x00000080a9007812 */ /* 0x000fe200078ec0ff */
[----:B------:R-:W-:Y:S01]  /*bb40*/  FMUL R21, R30, 0.25 ;  /* 0x3e8000001e157820 */ /* 0x000fe20000400000 */
[----:B------:R-:W-:-:S02]  /*bb50*/  LOP3.LUT R3, R2, R3, RZ, 0x3c, !PT ;  /* 0x0000000302037212 */ /* 0x000fc400078e3cff */
[--C-:B------:R-:W-:Y:S01]  /*bb60*/  SHF.R.U32.HI R7, RZ, 0x1, R169.reuse ;  /* 0x00000001ff077819 */ /* 0x100fe200000116a9 */
[----:B------:R-:W-:Y:S01]  /*bb70*/  IMAD R2, R0, 0x10, R18 ;  /* 0x0000001000027824 */ /* 0x000fe200078e0212 */
[----:B------:R-:W-:Y:S02]  /*bb80*/  LOP3.LUT R6, R6, 0xf8, RZ, 0xc0, !PT ;  /* 0x000000f806067812 */ /* 0x000fe400078ec0ff */
[----:B------:R-:W-:Y:S01]  /*bb90*/  LOP3.LUT R7, R7, 0x4, RZ, 0xc0, !PT ;  /* 0x0000000407077812 */ /* 0x000fe200078ec0ff */
[----:B------:R-:W-:Y:S01]  /*bba0*/  IMAD.IADD R3, R3, 0x1, R2 ;  /* 0x0000000103037824 */ /* 0x000fe200078e0202 */
[----:B------:R-:W-:Y:S01]  /*bbb0*/  SHF.R.U32.HI R4, RZ, 0x2, R0 ;  /* 0x00000002ff047819 */ /* 0x000fe20000011600 */
[----:B------:R-:W-:Y:S01]  /*bbc0*/  IMAD.IADD R2, R18, 0x1, R6 ;  /* 0x0000000112027824 */ /* 0x000fe200078e0206 */
[----:B------:R-:W-:Y:S01]  /*bbd0*/  LOP3.LUT R236, R236, 0x3f, R169, 0xf8, !PT ;  /* 0x0000003fecec7812 */ /* 0x000fe200078ef8a9 */
[----:B------:R-:W-:Y:S02]  /*bbe0*/  IMAD.IADD R0, R7, 0x1, R8 ;  /* 0x0000000107007824 */ /* 0x000fe400078e0208 */
[----:B------:R-:W-:Y:S01]  /*bbf0*/  FMUL R8, R151, 0.25 ;  /* 0x3e80000097087820 */ /* 0x000fe20000400000 */
[----:B------:R-:W-:Y:S01]  /*bc00*/  LOP3.LUT R4, R5, R4, RZ, 0x3c, !PT ;  /* 0x0000000405047212 */ /* 0x000fe200078e3cff */
[----:B------:R-:W-:-:S03]  /*bc10*/  FMUL R7, R150, 0.25 ;  /* 0x3e80000096077820 */ /* 0x000fc60000400000 */
[----:B------:R-:W-:Y:S01]  /*bc20*/  LOP3.LUT R5, R4, 0x40, RZ, 0x3c, !PT ;  /* 0x0000004004057812 */ /* 0x000fe200078e3cff */
[----:B------:R-:W-:-:S04]  /*bc30*/  IMAD.IADD R4, R18, 0x1, R4 ;  /* 0x0000000112047824 */ /* 0x000fc800078e0204 */
[----:B------:R-:W-:Y:S02]  /*bc40*/  IMAD.IADD R5, R18, 0x1, R5 ;  /* 0x0000000112057824 */ /* 0x000fe400078e0205 */
[----:B------:R-:W-:Y:S01]  /*bc50*/  FMUL R18, R39, 0.25 ;  /* 0x3e80000027127820 */ /* 0x000fe20000400000 */
[----:B---3--:R-:W-:Y:S02]  /*bc60*/  IMAD.MOV.U32 R6, RZ, RZ, R20 ;  /* 0x000000ffff067224 */ /* 0x008fe400078e0014 */
[----:B--2---:R-:W-:Y:S02]  /*bc70*/  IMAD.MOV.U32 R20, RZ, RZ, R17 ;  /* 0x000000ffff147224 */ /* 0x004fe400078e0011 */
[----:B------:R-:W-:Y:S01]  /*bc80*/  FMUL R17, R130, 0.25 ;  /* 0x3e80000082117820 */ /* 0x000fe20000400000 */
[C---:B------:R-:W-:Y:S02]  /*bc90*/  FSETP.GT.AND P1, PT, |R6|.reuse, 8.50705917302346158658e+37, PT ;  /* 0x7e8000000600780b */ /* 0x040fe40003f24200 */
[----:B------:R-:W-:-:S02]  /*bca0*/  FSETP.GEU.AND P4, PT, R6, 1.175494350822287508e-38, PT ;  /* 0x008000000600780b */ /* 0x000fc40003f8e000 */
[----:B------:R-:W-:Y:S01]  /*bcb0*/  FSEL R151, R8, R151, P1 ;  /* 0x0000009708977208 */ /* 0x000fe20000800000 */
[----:B------:R-:W-:Y:S01]  /*bcc0*/  FMUL R8, R147, 0.25 ;  /* 0x3e80000093087820 */ /* 0x000fe20000400000 */
        /* <DEDUP_REMOVED lines=73> */
[----:B------:R-:W-:Y:S01]  /*c160*/  IMAD.MOV.U32 R50, RZ, RZ, R20 ;  /* 0x000000ffff327224 */ /* 0x000fe200078e0014 */
[----:B------:R-:W-:Y:S01]  /*c170*/  FSEL R10, R10, R47, P1 ;  /* 0x0000002f0a0a7208 */ /* 0x000fe20000800000 */
[----:B------:R-:W-:Y:S01]  /*c180*/  FMUL R47, R60, 0.25 ;  /* 0x3e8000003c2f7820 */ /* 0x000fe20000400000 */
[----:B------:R-:W-:Y:S01]  /*c190*/  FSEL R119, R16, R119, P1 ;  /* 0x0000007710777208 */ /* 0x000fe20000800000 */
[----:B------:R-:W-:Y:S01]  /*c1a0*/  FMUL R16, R99, 0.25 ;  /* 0x3e80000063107820 */ /* 0x000fe20000400000 */
[----:B------:R-:W-:Y:S01]  /*c1b0*/  FSETP.GT.AND P2, PT, |R50|, 8.50705917302346158658e+37, PT ;  /* 0x7e8000003200780b */ /* 0x000fe20003f44200 */
[----:B------:R-:W-:Y:S01]  /*c1c0*/  FMUL R17, R42, 0.25 ;  /* 0x3e8000002a117820 */ /* 0x000fe20000400000 */
[----:B------:R-:W-:Y:S01]  /*c1d0*/  FSEL R142, R11, R142, P1 ;  /* 0x0000008e0b8e7208 */ /* 0x000fe20000800000 */
[----:B------:R-:W-:Y:S01]  /*c1e0*/  FMUL R11, R134, 0.25 ;  /* 0x3e800000860b7820 */ /* 0x000fe20000400000 */
[----:B------:R-:W-:Y:S01]  /*c1f0*/  FSEL R152, R47, R60, P2 ;  /* 0x0000003c2f987208 */ /* 0x000fe20001000000 */
[----:B------:R-:W-:Y:S01]  /*c200*/  FMUL R47, R52, 0.25 ;  /* 0x3e800000342f7820 */ /* 0x000fe20000400000 */
[----:B------:R-:W-:Y:S01]  /*c210*/  FSEL R99, R16, R99, P1 ;  /* 0x0000006310637208 */ /* 0x000fe20000800000 */
[----:B------:R-:W-:Y:S01]  /*c220*/  FMUL R16, R79, 0.25 ;  /* 0x3e8000004f107820 */ /* 0x000fe20000400000 */
        /* <DEDUP_REMOVED lines=20> */
[----:B------:R-:W-:Y:S01]  /*c370*/  FMUL R47, R6, 8388608 ;  /* 0x4b000000062f7820 */ /* 0x000fe20000400000 */
        /* <DEDUP_REMOVED lines=14> */
[----:B------:R-:W-:Y:S01]  /*c460*/  FSEL R32, R47, R6, !P4 ;  /* 0x000000062f207208 */ /* 0x000fe20006000000 */
        /* <DEDUP_REMOVED lines=8> */
[----:B------:R-:W-:Y:S01]  /*c4f0*/  VIADD R44, R32, 0xc0cafb0d ;  /* 0xc0cafb0d202c7836 */ /* 0x000fe20000000000 */
        /* <DEDUP_REMOVED lines=8> */
[----:B------:R-:W-:Y:S01]  /*c580*/  FSETP.GEU.AND P3, PT, R50, 1.175494350822287508e-38, PT ;  /* 0x008000003200780b */ /* 0x000fe20003f6e000 */
[----:B------:R-:W-:Y:S01]  /*c590*/  FMUL R19, R128, 0.25 ;  /* 0x3e80000080137820 */ /* 0x000fe20000400000 */
[----:B------:R-:W-:Y:S01]  /*c5a0*/  FSEL R145, R18, R145, P2 ;  /* 0x0000009112917208 */ /* 0x000fe20001000000 */
[----:B------:R-:W-:Y:S01]  /*c5b0*/  FMUL R18, R137, 0.25 ;  /* 0x3e80000089127820 */ /* 0x000fe20000400000 */
[----:B------:R-:W-:Y:S01]  /*c5c0*/  FSEL R36, R36, R33, P2 ;  /* 0x0000002124247208 */ /* 0x000fe20001000000 */
[----:B------:R-:W-:Y:S01]  /*c5d0*/  FMUL R49, R28, 0.25 ;  /* 0x3e8000001c317820 */ /* 0x000fe20000400000 */
[----:B------:R-:W-:Y:S01]  /*c5e0*/  LOP3.LUT R157, R44, 0xff800000, RZ, 0xc0, !PT ;  /* 0xff8000002c9d7812 */ /* 0x000fe200078ec0ff */
[----:B------:R-:W-:Y:S01]  /*c5f0*/  FMUL R60, R25, 0.25 ;  /* 0x3e800000193c7820 */ /* 0x000fe20000400000 */
[----:B------:R-:W-:Y:S01]  /*c600*/  FSEL R149, R16, R149, P2 ;  /* 0x0000009510957208 */ /* 0x000fe20001000000 */
[----:B------:R-:W-:Y:S01]  /*c610*/  FMUL R16, R141, 0.25 ;  /* 0x3e8000008d107820 */ /* 0x000fe20000400000 */
[----:B------:R-:W-:Y:S01]  /*c620*/  FSEL R33, R45, R50, !P3 ;  /* 0x000000322d217208 */ /* 0x000fe20005800000 */
[----:B------:R-:W-:Y:S01]  /*c630*/  FMUL R146, R65, 0.25 ;  /* 0x3e80000041927820 */ /* 0x000fe20000400000 */
[C---:B------:R-:W-:Y:S01]  /*c640*/  FSETP.GEU.AND P5, PT, |R6|.reuse, 1.175494350822287508e-38, PT ;  /* 0x008000000600780b */ /* 0x040fe20003fae200 */
[----:B------:R-:W-:Y:S01]  /*c650*/  @P1 FMUL R6, R6, 0.25 ;  /* 0x3e80000006061820 */ /* 0x000fe20000400000 */
[----:B------:R-:W-:Y:S01]  /*c660*/  FSEL R44, RZ, -23, P3 ;  /* 0xc1b80000ff2c7808 */ /* 0x000fe20001800000 */
[----:B------:R-:W-:Y:S01]  /*c670*/  VIADD R40, R33, 0xc0cafb0d ;  /* 0xc0cafb0d21287836 */ /* 0x000fe20000000000 */
[----:B------:R-:W-:Y:S01]  /*c680*/  FSEL R132, R17, R132, P2 ;  /* 0x0000008411847208 */ /* 0x000fe20001000000 */
[----:B------:R-:W-:Y:S01]  /*c690*/  FMUL R17, R124, 0.25 ;  /* 0x3e8000007c117820 */ /* 0x000fe20000400000 */
[C---:B------:R-:W-:Y:S01]  /*c6a0*/  FSETP.GEU.AND P3, PT, |R50|.reuse, 1.175494350822287508e-38, PT ;  /* 0x008000003200780b */ /* 0x040fe20003f6e200 */
[----:B------:R-:W-:Y:S01]  /*c6b0*/  @P2 FMUL R50, R50, 0.25 ;  /* 0x3e80000032322820 */ /* 0x000fe20000400000 */
        /* <DEDUP_REMOVED lines=21> */
[----:B------:R-:W-:Y:S01]  /*c810*/  @!P5 FMUL R6, R6, 16777216 ;  /* 0x4b8000000606d820 */ /* 0x000fe20000400000 */
[----:B------:R-:W-:Y:S01]  /*c820*/  FSEL R74, R11, R74, P1 ;  /* 0x0000004a0b4a7208 */ /* 0x000fe20000800000 */
[----:B------:R-:W-:Y:S01]  /*c830*/  FMUL R17, R104, 0.25 ;  /* 0x3e80000068117820 */ /* 0x000fe20000400000 */
[----:B------:R-:W-:Y:S01]  /*c840*/  FSEL R108, R19, R108, P2 ;  /* 0x0000006c136c7208 */ /* 0x000fe20001000000 */
[----:B------:R-:W-:Y:S01]  /*c850*/  @!P3 FMUL R50, R50, 16777216 ;  /* 0x4b8000003232b820 */ /* 0x000fe20000400000 */
[----:B------:R-:W-:Y:S01]  /*c860*/  FMUL R11, R62, 0.25 ;  /* 0x3e8000003e0b7820 */ /* 0x000fe20000400000 */
[----:B------:R-:W-:Y:S01]  /*c870*/  FSEL R136, R21, R136, P2 ;  /* 0x0000008815887208 */ /* 0x000fe20001000000 */
[----:B------:R-:W-:Y:S01]  /*c880*/  FMUL R19, R100, 0.25 ;  /* 0x3e80000064137820 */ /* 0x000fe20000400000 */
[----:B------:R-:W-:Y:S01]  /*c890*/  FSEL R117, R18, R117, P2 ;  /* 0x0000007512757208 */ /* 0x000fe20001000000 */
[----:B------:R-:W-:Y:S01]  /*c8a0*/  FMUL R21, R116, 0.25 ;  /* 0x3e80000074157820 */ /* 0x000fe20000400000 */
[----:B------:R-:W-:Y:S01]  /*c8b0*/  FMUL R18, R109, 0.25 ;  /* 0x3e8000006d127820 */ /* 0x000fe20000400000 */
[----:B------:R-:W-:Y:S01]  /*c8c0*/  FSEL R27, R20, R27, P1 ;  /* 0x0000001b141b7208 */ /* 0x000fe20000800000 */
[----:B------:R-:W0:Y:S01]  /*c8d0*/  MUFU.RCP R156, R6 ;  /* 0x00000006009c7308 */ /* 0x000e220000001000 */
[----:B------:R-:W-:Y:S01]  /*c8e0*/  FMUL R20, R125, 0.25 ;  /* 0x3e8000007d147820 */ /* 0x000fe20000400000 */
[----:B------:R-:W-:Y:S01]  /*c8f0*/  FSEL R121, R16, R121, P2 ;  /* 0x0000007910797208 */ /* 0x000fe20001000000 */
[----:B------:R-:W-:Y:S01]  /*c900*/  FMUL R16, R113, 0.25 ;  /* 0x3e80000071107820 */ /* 0x000fe20000400000 */
[----:B------:R-:W-:Y:S01]  /*c910*/  FSEL R104, R17, R104, P2 ;  /* 0x0000006811687208 */ /* 0x000fe20001000000 */
[----:B------:R-:W-:Y:S01]  /*c920*/  FMUL R17, R92, 0.25 ;  /* 0x3e8000005c117820 */ /* 0x000fe20000400000 */
[----:B------:R-:W-:Y:S01]  /*c930*/  FSEL R62, R11, R62, P1 ;  /* 0x0000003e0b3e7208 */ /* 0x000fe20000800000 */
[----:B------:R-:W-:Y:S01]  /*c940*/  FMUL R11, R54, 0.25 ;  /* 0x3e800000360b7820 */ /* 0x000fe20000400000 */
[----:B------:R-:W1:Y:S01]  /*c950*/  MUFU.RCP R155, R50 ;  /* 0x00000032009b7308 */ /* 0x000e620000001000 */
        /* <DEDUP_REMOVED lines=20> */
[----:B------:R-:W-:Y:S01]  /*caa0*/  LOP3.LUT R154, R40, 0xff800000, RZ, 0xc0, !PT ;  /* 0xff800000289a7812 */ /* 0x000fe200078ec0ff */
[----:B------:R-:W-:Y:S01]  /*cab0*/  @!P5 FMUL R99, R99, 16777216 ;  /* 0x4b8000006363d820 */ /* 0x000fe20000400000 */
[----:B------:R-:W-:Y:S01]  /*cac0*/  FSEL R105, R20, R105, P2 ;  /* 0x0000006914697208 */ /* 0x000fe20001000000 */
[----:B------:R-:W-:Y:S01]  /*cad0*/  @!P3 FMUL R120, R120, 16777216 ;  /* 0x4b8000007878b820 */ /* 0x000fe20000400000 */
        /* <DEDUP_REMOVED lines=8> */
[----:B------:R-:W-:Y:S01]  /*cb60*/  I2FP.F32.S32 R45, R154 ;  /* 0x0000009a002d7245 */ /* 0x000fe20000201400 */
[----:B------:R-:W-:Y:S01]  /*cb70*/  @!P5 FMUL R142, R142, 16777216 ;  /* 0x4b8000008e8ed820 */ /* 0x000fe20000400000 */
[----:B------:R-:W-:Y:S01]  /*cb80*/  FSEL R89, R18, R89, P2 ;  /* 0x0000005912597208 */ /* 0x000fe20001000000 */
[----:B0-----:R-:W-:Y:S01]  /*cb90*/  FMUL R80, R156, R99 ;  /* 0x000000639c507220 */ /* 0x001fe20000400000 */
[----:B------:R-:W-:Y:S01]  /*cba0*/  FSEL R19, R21, R76, P2 ;  /* 0x0000004c15137208 */ /* 0x000fe20001000000 */
[----:B------:R-:W-:Y:S01]  /*cbb0*/  FMUL R21, R72, 0.25 ;  /* 0x3e80000048157820 */ /* 0x000fe20000400000 */
[----:B------:R-:W-:Y:S01]  /*cbc0*/  @!P3 FMUL R105, R105, 16777216 ;  /* 0x4b8000006969b820 */ /* 0x000fe20000400000 */
[----:B------:R-:W-:Y:S01]  /*cbd0*/  FSEL R170, R49, R28, P2 ;  /* 0x0000001c31aa7208 */ /* 0x000fe20001000000 */
[----:B------:R-:W-:Y:S01]  /*cbe0*/  @!P5 FMUL R31, R31, 16777216 ;  /* 0x4b8000001f1fd820 */ /* 0x000fe20000400000 */
[----:B------:R-:W-:Y:S01]  /*cbf0*/  @!P3 FMUL R104, R104, 16777216 ;  /* 0x4b8000006868b820 */ /* 0x000fe20000400000 */
[----:B-1----:R-:W-:Y:S01]  /*cc00*/  FMUL R99, R155, R120 ;  /* 0x000000789b637220 */ /* 0x002fe20000400000 */
[----:B------:R-:W-:Y:S01]  /*cc10*/  FSEL R93, R16, R93, P2 ;  /* 0x0000005d105d7208 */ /* 0x000fe20001000000 */
[----:B------:R-:W-:Y:S01]  /*cc20*/  @!P5 FMUL R115, R115, 16777216 ;  /* 0x4b8000007373d820 */ /* 0x000fe20000400000 */
[----:B------:R-:W-:Y:S01]  /*cc30*/  @!P3 FMUL R24, R24, 16777216 ;  /* 0x4b8000001818b820 */ /* 0x000fe20000400000 */
[----:B------:R-:W-:Y:S01]  /*cc40*/  @!P3 FMUL R97, R97, 16777216 ;  /* 0x4b8000006161b820 */ /* 0x000fe20000400000 */
[----:B------:R-:W-:Y:S01]  /*cc50*/  FMUL R120, R155, R113 ;  /* 0x000000719b787220 */ /* 0x000fe20000400000 */
[----:B------:R-:W-:Y:S01]  /*cc60*/  FMUL R16, R81, 0.25 ;  /* 0x3e80000051107820 */ /* 0x000fe20000400000 */
[----:B------:R-:W-:Y:S01]  /*cc70*/  FSEL R56, R51, R56, P2 ;  /* 0x0000003833387208 */ /* 0x000fe20001000000 */
[----:B------:R-:W-:Y:S01]  /*cc80*/  FFMA.FTZ R28, R45, 1.1920928955078125e-07, R44 ;  /* 0x340000002d1c7823 */ /* 0x000fe2000001002c */
[----:B------:R-:W-:Y:S01]  /*cc90*/  @!P5 FMUL R62, R62, 16777216 ;  /* 0x4b8000003e3ed820 */ /* 0x000fe20000400000 */
[----:B------:R-:W-:Y:S01]  /*cca0*/  @!P3 FMUL R96, R96, 16777216 ;  /* 0x4b8000006060b820 */ /* 0x000fe20000400000 */
[----:B------:R-:W-:-:S02]  /*ccb0*/  IMAD.IADD R154, R33, 0x1, -R154 ;  /* 0x00000001219a7824 */ /* 0x000fc400078e0a9a */
[----:B------:R-:W-:Y:S01]  /*ccc0*/  FMUL R113, R155, R112 ;  /* 0x000000709b717220 */ /* 0x000fe20000400000 */
[----:B------:R-:W-:Y:S01]  /*ccd0*/  FSEL R57, R46, R57, P2 ;  /* 0x000000392e397208 */ /* 0x000fe20001000000 */
[----:B------:R-:W-:Y:S01]  /*cce0*/  FMUL R51, R48, 0.25 ;  /* 0x3e80000030337820 */ /* 0x000fe20000400000 */
[----:B------:R-:W-:Y:S01]  /*ccf0*/  @!P5 FMUL R54, R54, 16777216 ;  /* 0x4b8000003636d820 */ /* 0x000fe20000400000 */
[----:B------:R-:W-:Y:S01]  /*cd00*/  FMUL R45, R156, R142 ;  /* 0x0000008e9c2d7220 */ /* 0x000fe20000400000 */
[----:B------:R-:W-:Y:S01]  /*cd10*/  @!P3 FMUL R89, R89, 16777216 ;  /* 0x4b8000005959b820 */ /* 0x000fe20000400000 */
[----:B------:R-:W-:Y:S01]  /*cd20*/  FMUL R112, R155, R105 ;  /* 0x000000699b707220 */ /* 0x000fe20000400000 */
[----:B------:R-:W-:Y:S01]  /*cd30*/  FSEL R21, R21, R72, P2 ;  /* 0x0000004815157208 */ /* 0x000fe20001000000 */
[----:B------:R-:W-:Y:S01]  /*cd40*/  FMUL R46, R53, 0.25 ;  /* 0x3e800000352e7820 */ /* 0x000fe20000400000 */
[----:B------:R-:W-:Y:S01]  /*cd50*/  @!P5 FMUL R8, R8, 16777216 ;  /* 0x4b8000000808d820 */ /* 0x000fe20000400000 */
[----:B------:R-:W-:Y:S01]  /*cd60*/  FMUL R142, R156, R31 ;  /* 0x0000001f9c8e7220 */ /* 0x000fe20000400000 */
[----:B------:R-:W-:Y:S01]  /*cd70*/  @!P3 FMUL R88, R88, 16777216 ;  /* 0x4b8000005858b820 */ /* 0x000fe20000400000 */
[C---:B------:R-:W-:Y:S01]  /*cd80*/  FMUL R105, R155.reuse, R104 ;  /* 0x000000689b697220 */ /* 0x040fe20000400000 */
[----:B------:R-:W-:Y:S01]  /*cd90*/  @!P3 FMUL R170, R170, 16777216 ;  /* 0x4b800000aaaab820 */ /* 0x000fe20000400000 */
[C---:B------:R-:W-:Y:S01]  /*cda0*/  FMUL R72, R156.reuse, R115 ;  /* 0x000000739c487220 */ /* 0x040fe20000400000 */
[----:B------:R-:W-:Y:S01]  /*cdb0*/  FMUL R31, R155, R24 ;  /* 0x000000189b1f7220 */ /* 0x000fe20000400000 */
[----:B------:R-:W-:Y:S01]  /*cdc0*/  @!P3 FMUL R17, R17, 16777216 ;  /* 0x4b8000001111b820 */ /* 0x000fe20000400000 */
[----:B------:R-:W-:Y:S01]  /*cdd0*/  FMUL R104, R155, R97 ;  /* 0x000000619b687220 */ /* 0x000fe20000400000 */
[----:B------:R-:W-:Y:S01]  /*cde0*/  FMUL R115, R156, R62 ;  /* 0x0000003e9c737220 */ /* 0x000fe20000400000 */
[----:B------:R-:W-:-:S02]  /*cdf0*/  IMAD.MOV.U32 R24, RZ, RZ, 0x3dc6b27f ;  /* 0x3dc6b27fff187424 */ /* 0x000fc400078e00ff */
[----:B------:R-:W-:Y:S01]  /*ce00*/  FADD R154, R154, -1 ;  /* 0xbf8000009a9a7421 */ /* 0x000fe20000000000 */
[C---:B------:R-:W-:Y:S01]  /*ce10*/  FMUL R97, R155.reuse, R96 ;  /* 0x000000609b617220 */ /* 0x040fe20000400000 */
[----:B------:R-:W-:Y:S01]  /*ce20*/  FSEL R16, R16, R81, P2 ;  /* 0x0000005110107208 */ /* 0x000fe20001000000 */
[C---:B------:R-:W-:Y:S01]  /*ce30*/  FMUL R62, R156.reuse, R54 ;  /* 0x000000369c3e7220 */ /* 0x040fe20000400000 */
[----:B------:R-:W-:Y:S01]  /*ce40*/  FMUL R96, R155, R89 ;  /* 0x000000599b607220 */ /* 0x000fe20000400000 */
[----:B------:R-:W-:Y:S01]  /*ce50*/  FSEL R160, R51, R48, P2 ;  /* 0x0000003033a07208 */ /* 0x000fe20001000000 */
[----:B------:R-:W-:Y:S01]  /*ce60*/  FMUL R54, R156, R8 ;  /* 0x000000089c367220 */ /* 0x000fe20000400000 */
[----:B------:R-:W-:Y:S01]  /*ce70*/  I2FP.F32.S32 R47, R157 ;  /* 0x0000009d002f7245 */ /* 0x000fe20000201400 */
[----:B------:R-:W-:Y:S01]  /*ce80*/  FMUL R89, R155, R88 ;  /* 0x000000589b597220 */ /* 0x000fe20000400000 */
[----:B------:R-:W-:Y:S01]  /*ce90*/  FSEL R53, R46, R53, P2 ;  /* 0x000000352e357208 */ /* 0x000fe20001000000 */
[----:B------:R-:W-:Y:S01]  /*cea0*/  FMUL R48, R37, 0.25 ;  /* 0x3e80000025307820 */ /* 0x000fe20000400000 */
[----:B------:R-:W-:Y:S01]  /*ceb0*/  FMUL R8, R155, R170 ;  /* 0x000000aa9b087220 */ /* 0x000fe20000400000 */
[----:B------:R-:W-:-:S02]  /*cec0*/  IMAD.IADD R157, R32, 0x1, -R157 ;  /* 0x00000001209d7824 */ /* 0x000fc400078e0a9d */
[----:B------:R-:W-:Y:S01]  /*ced0*/  FMUL R88, R155, R17 ;  /* 0x000000119b587220 */ /* 0x000fe20000400000 */
[----:B------:R-:W-:Y:S01]  /*cee0*/  FMUL R18, R77, 0.25 ;  /* 0x3e8000004d127820 */ /* 0x000fe20000400000 */
[----:B------:R-:W-:Y:S01]  /*cef0*/  FMUL R46, R41, 0.25 ;  /* 0x3e800000292e7820 */ /* 0x000fe20000400000 */
[----:B------:R-:W-:Y:S01]  /*cf00*/  FFMA.FTZ R17, R154, R24, -0.16845393180847167969 ;  /* 0xbe2c7f309a117423 */ /* 0x000fe20000010018 */
[----:B------:R-:W-:Y:S01]  /*cf10*/  @!P3 FMUL R84, R84, 16777216 ;  /* 0x4b8000005454b820 */ /* 0x000fe20000400000 */
[----:B------:R-:W-:Y:S01]  /*cf20*/  @!P3 FMUL R16, R16, 16777216 ;  /* 0x4b8000001010b820 */ /* 0x000fe20000400000 */
[----:B------:R-:W-:Y:S01]  /*cf30*/  FADD R157, R157, -1 ;  /* 0xbf8000009d9d7421 */ /* 0x000fe20000000000 */
[----:B------:R-:W-:Y:S01]  /*cf40*/  FSEL R37, R48, R37, P2 ;  /* 0x0000002530257208 */ /* 0x000fe20001000000 */
[----:B------:R-:W-:Y:S01]  /*cf50*/  FFMA.FTZ R17, R154, R17, 0.1716887056827545166 ;  /* 0x3e2fcf2a9a117423 */ /* 0x000fe20000010011 */
[----:B------:R-:W-:Y:S01]  /*cf60*/  F2FP.F16.F32.PACK_AB R8, R8, R31 ;  /* 0x0000001f0808723e */ /* 0x000fe200000000ff */
[----:B------:R-:W-:Y:S01]  /*cf70*/  FMUL R48, R29, 0.25 ;  /* 0x3e8000001d307820 */ /* 0x000fe20000400000 */
[----:B------:R-:W-:Y:S01]  /*cf80*/  FSEL R18, R18, R77, P2 ;  /* 0x0000004d12127208 */ /* 0x000fe20001000000 */
[----:B------:R-:W-:Y:S01]  /*cf90*/  FMUL R31, R155, R84 ;  /* 0x000000549b1f7220 */ /* 0x000fe20000400000 */
[----:B------:R-:W-:Y:S01]  /*cfa0*/  FSEL R41, R46, R41, P2 ;  /* 0x000000292e297208 */ /* 0x000fe20001000000 */
[----:B------:R-:W-:Y:S01]  /*cfb0*/  @!P5 FMUL R107, R107, 16777216 ;  /* 0x4b8000006b6bd820 */ /* 0x000fe20000400000 */
[----:B------:R-:W-:Y:S01]  /*cfc0*/  FSEL R46, RZ, -23, P4 ;  /* 0xc1b80000ff2e7808 */ /* 0x000fe20002000000 */
[----:B------:R-:W-:Y:S01]  /*cfd0*/  FMUL R84, R155, R16 ;  /* 0x000000109b547220 */ /* 0x000fe20000400000 */
[----:B------:R-:W-:Y:S01]  /*cfe0*/  FSEL R7, R7, R150, P1 ;  /* 0x0000009607077208 */ /* 0x000fe20000800000 */
[----:B------:R-:W-:Y:S01]  /*cff0*/  FMUL R20, R85, 0.25 ;  /* 0x3e80000055147820 */ /* 0x000fe20000400000 */
[----:B------:R-:W-:Y:S01]  /*d000*/  @!P5 FMUL R74, R74, 16777216 ;  /* 0x4b8000004a4ad820 */ /* 0x000fe20000400000 */
[----:B------:R-:W-:Y:S01]  /*d010*/  FFMA.FTZ R16, R157, R24, -0.16845393180847167969 ;  /* 0xbe2c7f309d107423 */ /* 0x000fe20000010018 */
[----:B------:R-:W-:Y:S01]  /*d020*/  FMUL R150, R61, 0.25 ;  /* 0x3e8000003d967820 */ /* 0x000fe20000400000 */
[----:B------:R-:W-:Y:S01]  /*d030*/  @!P5 FMUL R138, R138, 16777216 ;  /* 0x4b8000008a8ad820 */ /* 0x000fe20000400000 */
[----:B------:R-:W-:Y:S01]  /*d040*/  @!P5 FMUL R67, R67, 16777216 ;  /* 0x4b8000004343d820 */ /* 0x000fe20000400000 */
[----:B------:R-:W-:Y:S01]  /*d050*/  FFMA.FTZ R17, R154, R17, -0.17900948226451873779 ;  /* 0xbe374e439a117423 */ /* 0x000fe20000010011 */
[----:B------:R-:W-:Y:S01]  /*d060*/  @!P5 FMUL R143, R143, 16777216 ;  /* 0x4b8000008f8fd820 */ /* 0x000fe20000400000 */
[----:B------:R-:W-:Y:S01]  /*d070*/  @!P5 FMUL R66, R66, 16777216 ;  /* 0x4b8000004242d820 */ /* 0x000fe20000400000 */
[----:B------:R-:W-:Y:S01]  /*d080*/  @!P5 FMUL R34, R34, 16777216 ;  /* 0x4b8000002222d820 */ /* 0x000fe20000400000 */
[----:B------:R-:W-:Y:S01]  /*d090*/  FSEL R40, R48, R29, P2 ;  /* 0x0000001d30287208 */ /* 0x000fe20001000000 */
[----:B------:R-:W-:Y:S01]  /*d0a0*/  @!P5 FMUL R151, R151, 16777216 ;  /* 0x4b8000009797d820 */ /* 0x000fe20000400000 */
[----:B------:R-:W-:Y:S01]  /*d0b0*/  @!P5 FMUL R127, R127, 16777216 ;  /* 0x4b8000007f7fd820 */ /* 0x000fe20000400000 */
[----:B------:R-:W-:Y:S01]  /*d0c0*/  @!P5 FMUL R122, R122, 16777216 ;  /* 0x4b8000007a7ad820 */ /* 0x000fe20000400000 */
[----:B------:R-:W-:Y:S01]  /*d0d0*/  @!P5 FMUL R63, R63, 16777216 ;  /* 0x4b8000003f3fd820 */ /* 0x000fe20000400000 */
[----:B------:R-:W-:Y:S01]  /*d0e0*/  @!P5 FMUL R30, R30, 16777216 ;  /* 0x4b8000001e1ed820 */ /* 0x000fe20000400000 */
[----:B------:R-:W-:Y:S01]  /*d0f0*/  FMUL R76, R156, R107 ;  /* 0x0000006b9c4c7220 */ /* 0x000fe20000400000 */
[----:B------:R-:W-:Y:S01]  /*d100*/  @!P3 FMUL R18, R18, 16777216 ;  /* 0x4b8000001212b820 */ /* 0x000fe20000400000 */
[----:B------:R-:W-:Y:S01]  /*d110*/  FFMA.FTZ R29, R47, 1.1920928955078125e-07, R46 ;  /* 0x340000002f1d7823 */ /* 0x000fe2000001002e */
[----:B------:R-:W-:Y:S01]  /*d120*/  @!P5 FMUL R9, R9, 16777216 ;  /* 0x4b8000000909d820 */ /* 0x000fe20000400000 */
[----:B------:R-:W-:Y:S01]  /*d130*/  @!P5 FMUL R10, R10, 16777216 ;  /* 0x4b8000000a0ad820 */ /* 0x000fe20000400000 */
[----:B------:R-:W-:Y:S01]  /*d140*/  @!P5 FMUL R11, R11, 16777216 ;  /* 0x4b8000000b0bd820 */ /* 0x000fe20000400000 */
[----:B------:R-:W-:Y:S01]  /*d150*/  @!P5 FMUL R27, R27, 16777216 ;  /* 0x4b8000001b1bd820 */ /* 0x000fe20000400000 */
[----:B------:R-:W-:Y:S01]  /*d160*/  FMUL R107, R156, R74 ;  /* 0x0000004a9c6b7220 */ /* 0x000fe20000400000 */
[----:B------:R-:W-:Y:S01]  /*d170*/  @!P3 FMUL R19, R19, 16777216 ;  /* 0x4b8000001313b820 */ /* 0x000fe20000400000 */
[----:B------:R-:W-:Y:S01]  /*d180*/  FFMA.FTZ R16, R157, R16, 0.1716887056827545166 ;  /* 0x3e2fcf2a9d107423 */ /* 0x000fe20000010010 */
[----:B------:R-:W-:Y:S01]  /*d190*/  FSEL R85, R20, R85, P2 ;  /* 0x0000005514557208 */ /* 0x000fe20001000000 */
[----:B------:R-:W-:Y:S01]  /*d1a0*/  @!P3 FMUL R158, R158, 16777216 ;  /* 0x4b8000009e9eb820 */ /* 0x000fe20000400000 */
[----:B------:R-:W-:Y:S01]  /*d1b0*/  @!P3 FMUL R160, R160, 16777216 ;  /* 0x4b800000a0a0b820 */ /* 0x000fe20000400000 */
[----:B------:R-:W-:Y:S01]  /*d1c0*/  @!P3 FMUL R162, R162, 16777216 ;  /* 0x4b800000a2a2b820 */ /* 0x000fe20000400000 */
[----:B------:R-:W-:Y:S01]  /*d1d0*/  @!P3 FMUL R164, R164, 16777216 ;  /* 0x4b800000a4a4b820 */ /* 0x000fe20000400000 */
[----:B------:R-:W-:Y:S01]  /*d1e0*/  @!P3 FMUL R166, R166, 16777216 ;  /* 0x4b800000a6a6b820 */ /* 0x000fe20000400000 */
[----:B------:R-:W-:Y:S01]  /*d1f0*/  @!P3 FMUL R168, R168, 16777216 ;  /* 0x4b800000a8a8b820 */ /* 0x000fe20000400000 */
[C---:B------:R-:W-:Y:S01]  /*d200*/  FMUL R46, R156.reuse, R138 ;  /* 0x0000008a9c2e7220 */ /* 0x040fe20000400000 */
[----:B------:R-:W-:Y:S01]  /*d210*/  FMUL R74, R156, R67 ;  /* 0x000000439c4a7220 */ /* 0x000fe20000400000 */
[----:B------:R-:W-:Y:S01]  /*d220*/  FFMA.FTZ R17, R154, R17, 0.20512372255325317383 ;  /* 0x3e520bf49a117423 */ /* 0x000fe20000010011 */
[----:B------:R-:W-:Y:S01]  /*d230*/  FMUL R20, R73, 0.25 ;  /* 0x3e80000049147820 */ /* 0x000fe20000400000 */
[----:B------:R-:W-:Y:S01]  /*d240*/  FSEL R22, R22, R69, P2 ;  /* 0x0000004516167208 */ /* 0x000fe20001000000 */
[----:B------:R-:W-:Y:S01]  /*d250*/  FMUL R44, R156, R143 ;  /* 0x0000008f9c2c7220 */ /* 0x000fe20000400000 */
[----:B------:R-:W-:Y:S01]  /*d260*/  FSEL R150, R150, R61, P2 ;  /* 0x0000003d96967208 */ /* 0x000fe20001000000 */
[----:B------:R-:W-:Y:S01]  /*d270*/  FMUL R67, R156, R66 ;  /* 0x000000429c437220 */ /* 0x000fe20000400000 */
[----:B------:R-:W-:Y:S01]  /*d280*/  FSEL R25, R60, R25, P2 ;  /* 0x000000193c197208 */ /* 0x000fe20001000000 */
[C---:B------:R-:W-:Y:S01]  /*d290*/  FMUL R138, R156.reuse, R34 ;  /* 0x000000229c8a7220 */ /* 0x040fe20000400000 */
        /* <DEDUP_REMOVED lines=9> */
[----:B------:R-:W-:Y:S01]  /*d330*/  FMUL R151, R156, R27 ;  /* 0x0000001b9c977220 */ /* 0x000fe20000400000 */
[----:B------:R-:W-:Y:S01]  /*d340*/  FMUL R30, R155, R19 ;  /* 0x000000139b1e7220 */ /* 0x000fe20000400000 */
[----:B------:R-:W-:Y:S01]  /*d350*/  FFMA.FTZ R18, R157, R16, -0.17900948226451873779 ;  /* 0xbe374e439d127423 */ /* 0x000fe20000010010 */
[----:B------:R-:W-:Y:S01]  /*d360*/  @!P5 FMUL R135, R135, 16777216 ;  /* 0x4b8000008787d820 */ /* 0x000fe20000400000 */
[C---:B------:R-:W-:Y:S01]  /*d370*/  FMUL R11, R155.reuse, R158 ;  /* 0x0000009e9b0b7220 */ /* 0x040fe20000400000 */
[C---:B------:R-:W-:Y:S01]  /*d380*/  FMUL R10, R155.reuse, R162 ;  /* 0x000000a29b0a7220 */ /* 0x040fe20000400000 */
[C---:B------:R-:W-:Y:S01]  /*d390*/  FMUL R9, R155.reuse, R166 ;  /* 0x000000a69b097220 */ /* 0x040fe20000400000 */
[C---:B------:R-:W-:Y:S01]  /*d3a0*/  FMUL R168, R155.reuse, R168 ;  /* 0x000000a89ba87220 */ /* 0x040fe20000400000 */
[C---:B------:R-:W-:Y:S01]  /*d3b0*/  FMUL R27, R155.reuse, R164 ;  /* 0x000000a49b1b7220 */ /* 0x040fe20000400000 */
[----:B------:R-:W-:Y:S01]  /*d3c0*/  FMUL R160, R155, R160 ;  /* 0x000000a09ba07220 */ /* 0x000fe20000400000 */
[----:B------:R-:W-:Y:S01]  /*d3d0*/  FFMA.FTZ R19, R154, R17, -0.24046532809734344482 ;  /* 0xbe763c8b9a137423 */ /* 0x000fe20000010011 */
[----:B------:R-:W-:Y:S01]  /*d3e0*/  @!P5 FMUL R38, R38, 16777216 ;  /* 0x4b8000002626d820 */ /* 0x000fe20000400000 */
[----:B------:R-:W-:Y:S01]  /*d3f0*/  FSEL R20, R20, R73, P2 ;  /* 0x0000004914147208 */ /* 0x000fe20001000000 */
[----:B------:R-:W-:Y:S01]  /*d400*/  @!P3 FMUL R22, R22, 16777216 ;  /* 0x4b8000001616b820 */ /* 0x000fe20000400000 */
[----:B------:R-:W-:Y:S01]  /*d410*/  FSEL R23, R23, R68, P2 ;  /* 0x0000004417177208 */ /* 0x000fe20001000000 */
[----:B------:R-:W-:Y:S01]  /*d420*/  @!P5 FMUL R26, R26, 16777216 ;  /* 0x4b8000001a1ad820 */ /* 0x000fe20000400000 */
        /* <DEDUP_REMOVED lines=8> */
[----:B------:R-:W-:Y:S01]  /*d4b0*/  FFMA.FTZ R18, R157, R18, 0.20512372255325317383 ;  /* 0x3e520bf49d127423 */ /* 0x000fe20000010012 */
[----:B------:R-:W-:Y:S01]  /*d4c0*/  @!P5 FMUL R55, R55, 16777216 ;  /* 0x4b8000003737d820 */ /* 0x000fe20000400000 */
[----:B------:R-:W-:Y:S01]  /*d4d0*/  @!P5 FMUL R43, R43, 16777216 ;  /* 0x4b8000002b2bd820 */ /* 0x000fe20000400000 */
[----:B------:R-:W-:Y:S01]  /*d4e0*/  @!P5 FMUL R42, R42, 16777216 ;  /* 0x4b8000002a2ad820 */ /* 0x000fe20000400000 */
[----:B------:R-:W-:Y:S01]  /*d4f0*/  @!P5 FMUL R39, R39, 16777216 ;  /* 0x4b8000002727d820 */ /* 0x000fe20000400000 */
[----:B------:R-:W-:Y:S01]  /*d500*/  @!P5 FMUL R35, R35, 16777216 ;  /* 0x4b8000002323d820 */ /* 0x000fe20000400000 */
[----:B------:R-:W-:Y:S01]  /*d510*/  FMUL R48, R156, R135 ;  /* 0x000000879c307220 */ /* 0x000fe20000400000 */
[----:B------:R-:W-:Y:S01]  /*d520*/  @!P3 FMUL R53, R53, 16777216 ;  /* 0x4b8000003535b820 */ /* 0x000fe20000400000 */
[----:B------:R-:W-:Y:S01]  /*d530*/  @!P3 FMUL R52, R52, 16777216 ;  /* 0x4b8000003434b820 */ /* 0x000fe20000400000 */
[----:B------:R-:W-:Y:S01]  /*d540*/  @!P3 FMUL R37, R37, 16777216 ;  /* 0x4b8000002525b820 */ /* 0x000fe20000400000 */
[----:B------:R-:W-:Y:S01]  /*d550*/  @!P3 FMUL R36, R36, 16777216 ;  /* 0x4b8000002424b820 */ /* 0x000fe20000400000 */
[----:B------:R-:W-:Y:S01]  /*d560*/  FFMA.FTZ R19, R154, R19, 0.28857114911079406738 ;  /* 0x3e93bf999a137423 */ /* 0x000fe20000010013 */
[----:B------:R-:W-:Y:S01]  /*d570*/  FMUL R135, R156, R38 ;  /* 0x000000269c877220 */ /* 0x000fe20000400000 */
[----:B------:R-:W-:Y:S01]  /*d580*/  F2FP.F16.F32.PACK_AB R9, R9, R168 ;  /* 0x000000a80909723e */ /* 0x000fe200000000ff */
[----:B------:R-:W-:Y:S01]  /*d590*/  FMUL R38, R155, R22 ;  /* 0x000000169b267220 */ /* 0x000fe20000400000 */
[----:B------:R-:W-:Y:S01]  /*d5a0*/  F2FP.F16.F32.PACK_AB R10, R10, R27 ;  /* 0x0000001b0a0a723e */ /* 0x000fe200000000ff */
[C---:B------:R-:W-:Y:S01]  /*d5b0*/  FMUL R47, R156.reuse, R139 ;  /* 0x0000008b9c2f7220 */ /* 0x040fe20000400000 */
[----:B------:R-:W-:Y:S01]  /*d5c0*/  F2FP.F16.F32.PACK_AB R11, R11, R160 ;  /* 0x000000a00b0b723e */ /* 0x000fe200000000ff */
[C---:B------:R-:W-:Y:S01]  /*d5d0*/  FMUL R49, R156.reuse, R134 ;  /* 0x000000869c317220 */ /* 0x040fe20000400000 */
[C---:B------:R-:W-:Y:S01]  /*d5e0*/  FMUL R51, R156.reuse, R131 ;  /* 0x000000839c337220 */ /* 0x040fe20000400000 */
[C---:B------:R-:W-:Y:S01]  /*d5f0*/  FMUL R50, R156.reuse, R130 ;  /* 0x000000829c327220 */ /* 0x040fe20000400000 */
[----:B------:R-:W-:Y:S01]  /*d600*/  FMUL R26, R156, R26 ;  /* 0x0000001a9c1a7220 */ /* 0x000fe20000400000 */
[----:B------:R-:W-:Y:S01]  /*d610*/  @!P3 FMUL R20, R20, 16777216 ;  /* 0x4b8000001414b820 */ /* 0x000fe20000400000 */
[C---:B------:R-:W-:Y:S01]  /*d620*/  FMUL R153, R155.reuse, R153 ;  /* 0x000000999b997220 */ /* 0x040fe20000400000 */
[C---:B------:R-:W-:Y:S01]  /*d630*/  FMUL R22, R155.reuse, R41 ;  /* 0x000000299b167220 */ /* 0x040fe20000400000 */
[C---:B------:R-:W-:Y:S01]  /*d640*/  FMUL R40, R155.reuse, R40 ;  /* 0x000000289b287220 */ /* 0x040fe20000400000 */
[----:B------:R-:W-:Y:S01]  /*d650*/  FMUL R25, R155, R25 ;  /* 0x000000199b197220 */ /* 0x000fe20000400000 */
[----:B------:R-:W-:Y:S01]  /*d660*/  FFMA.FTZ R18, R157, R18, -0.24046532809734344482 ;  /* 0xbe763c8b9d127423 */ /* 0x000fe20000010012 */
[C---:B------:R-:W-:Y:S01]  /*d670*/  FMUL R55, R156.reuse, R55 ;  /* 0x000000379c377220 */ /* 0x040fe20000400000 */
[C---:B------:R-:W-:Y:S01]  /*d680*/  FMUL R131, R156.reuse, R43 ;  /* 0x0000002b9c837220 */ /* 0x040fe20000400000 */
[C---:B------:R-:W-:Y:S01]  /*d690*/  FMUL R130, R156.reuse, R42 ;  /* 0x0000002a9c827220 */ /* 0x040fe20000400000 */
[C---:B------:R-:W-:Y:S01]  /*d6a0*/  FMUL R134, R156.reuse, R39 ;  /* 0x000000279c867220 */ /* 0x040fe20000400000 */
[----:B------:R-:W-:Y:S01]  /*d6b0*/  FMUL R139, R156, R35 ;  /* 0x000000239c8b7220 */ /* 0x000fe20000400000 */
[----:B------:R-:W-:Y:S01]  /*d6c0*/  @!P3 FMUL R21, R21, 16777216 ;  /* 0x4b8000001515b820 */ /* 0x000fe20000400000 */
[----:B------:R-:W-:Y:S01]  /*d6d0*/  @!P3 FMUL R23, R23, 16777216 ;  /* 0x4b8000001717b820 */ /* 0x000fe20000400000 */
[C---:B------:R-:W-:Y:S01]  /*d6e0*/  FMUL R53, R155.reuse, R53 ;  /* 0x000000359b357220 */ /* 0x040fe20000400000 */
[C---:B------:R-:W-:Y:S01]  /*d6f0*/  FMUL R52, R155.reuse, R52 ;  /* 0x000000349b347220 */ /* 0x040fe20000400000 */
[C---:B------:R-:W-:Y:S01]  /*d700*/  FMUL R37, R155.reuse, R37 ;  /* 0x000000259b257220 */ /* 0x040fe20000400000 */
[C---:B------:R-:W-:Y:S01]  /*d710*/  FMUL R36, R155.reuse, R36 ;  /* 0x000000249b247220 */ /* 0x040fe20000400000 */
[----:B------:R-:W-:Y:S01]  /*d720*/  FFMA.FTZ R19, R154, R19, -0.36067417263984680176 ;  /* 0xbeb8aa499a137423 */ /* 0x000fe20000010013 */
[----:B------:R0:W-:Y:S01]  /*d730*/  STS.128 [R3], R8 ;  /* 0x0000000803007388 */ /* 0x0001e20000000c00 */
[C---:B------:R-:W-:Y:S01]  /*d740*/  FMUL R39, R155.reuse, R20 ;  /* 0x000000149b277220 */ /* 0x040fe20000400000 */
[C---:B------:R-:W-:Y:S01]  /*d750*/  FMUL R43, R155.reuse, R21 ;  /* 0x000000159b2b7220 */ /* 0x040fe20000400000 */
[----:B------:R-:W-:Y:S01]  /*d760*/  FMUL R42, R155, R23 ;  /* 0x000000179b2a7220 */ /* 0x000fe20000400000 */
[----:B------:R-:W-:Y:S01]  /*d770*/  F2FP.F16.F32.PACK_AB R16, R40, R25 ;  /* 0x000000192810723e */ /* 0x000fe200000000ff */
[----:B------:R-:W-:Y:S01]  /*d780*/  @!P3 FMUL R149, R149, 16777216 ;  /* 0x4b8000009595b820 */ /* 0x000fe20000400000 */
        /* <DEDUP_REMOVED lines=10> */
[----:B0-----:R-:W-:Y:S01]  /*d830*/  FFMA.FTZ R8, R157, R18, 0.28857114911079406738 ;  /* 0x3e93bf999d087423 */ /* 0x001fe20000010012 */
[----:B------:R-:W-:Y:S01]  /*d840*/  F2FP.F16.F32.PACK_AB R18, R153, R22 ;  /* 0x000000169912723e */ /* 0x000fe200000000ff */
[----:B------:R-:W-:Y:S01]  /*d850*/  FFMA.FTZ R9, R154, R19, 0.48089820146560668945 ;  /* 0x3ef6384a9a097423 */ /* 0x000fe20000010013 */
[----:B------:R-:W-:Y:S01]  /*d860*/  F2FP.F16.F32.PACK_AB R22, R127, R130 ;  /* 0x000000827f16723e */ /* 0x000fe200000000ff */
[----:B------:R-:W-:Y:S01]  /*d870*/  FFMA.FTZ R8, R157, R8, -0.36067417263984680176 ;  /* 0xbeb8aa499d087423 */ /* 0x000fe20000010008 */
[----:B------:R-:W-:Y:S01]  /*d880*/  F2FP.F16.F32.PACK_AB R26, R122, R131 ;  /* 0x000000837a1a723e */ /* 0x000fe200000000ff */
[----:B------:R-:W-:Y:S01]  /*d890*/  FFMA.FTZ R9, R154, R9, -0.72134751081466674805 ;  /* 0xbf38aa3b9a097423 */ /* 0x000fe20000010009 */
[----:B------:R-:W-:Y:S01]  /*d8a0*/  F2FP.F16.F32.PACK_AB R19, R53, R52 ;  /* 0x000000343513723e */ /* 0x000fe200000000ff */
[----:B------:R-:W-:Y:S01]  /*d8b0*/  FFMA.FTZ R8, R157, R8, 0.48089820146560668945 ;  /* 0x3ef6384a9d087423 */ /* 0x000fe20000010008 */
[----:B------:R-:W-:Y:S01]  /*d8c0*/  F2FP.F16.F32.PACK_AB R23, R62, R63 ;  /* 0x0000003f3e17723e */ /* 0x000fe200000000ff */
[----:B------:R-:W-:Y:S01]  /*d8d0*/  @!P3 FMUL R137, R137, 16777216 ;  /* 0x4b8000008989b820 */ /* 0x000fe20000400000 */
[----:B------:R-:W-:Y:S01]  /*d8e0*/  F2FP.F16.F32.PACK_AB R27, R55, R54 ;  /* 0x00000036371b723e */ /* 0x000fe200000000ff */
[----:B------:R-:W-:Y:S01]  /*d8f0*/  STS.128 [R3+0x400], R16 ;  /* 0x0004001003007388 */ /* 0x000fe20000000c00 */
[----:B------:R-:W-:Y:S01]  /*d900*/  FSEL R146, R146, R65, P2 ;  /* 0x0000004192927208 */ /* 0x000fe20001000000 */
[----:B------:R-:W-:Y:S01]  /*d910*/  @!P3 FMUL R136, R136, 16777216 ;  /* 0x4b8000008888b820 */ /* 0x000fe20000400000 */
[----:B------:R-:W-:Y:S01]  /*d920*/  @!P3 FMUL R133, R133, 16777216 ;  /* 0x4b8000008585b820 */ /* 0x000fe20000400000 */
[----:B------:R-:W-:Y:S01]  /*d930*/  STS.128 [R3+0x80], R20 ;  /* 0x0000801403007388 */ /* 0x000fe20000000c00 */
[----:B------:R-:W-:Y:S01]  /*d940*/  @!P3 FMUL R132, R132, 16777216 ;  /* 0x4b8000008484b820 */ /* 0x000fe20000400000 */
[----:B------:R-:W-:Y:S01]  /*d950*/  @!P3 FMUL R129, R129, 16777216 ;  /* 0x4b8000008181b820 */ /* 0x000fe20000400000 */
[----:B------:R-:W-:Y:S01]  /*d960*/  @!P3 FMUL R128, R128, 16777216 ;  /* 0x4b8000008080b820 */ /* 0x000fe20000400000 */
[----:B------:R-:W-:Y:S01]  /*d970*/  STS.128 [R3+0x480], R24 ;  /* 0x0004801803007388 */ /* 0x000fe20000000c00 */
[----:B------:R-:W-:Y:S01]  /*d980*/  @!P3 FMUL R125, R125, 16777216 ;  /* 0x4b8000007d7db820 */ /* 0x000fe20000400000 */
[----:B------:R-:W-:Y:S01]  /*d990*/  @!P3 FMUL R124, R124, 16777216 ;  /* 0x4b8000007c7cb820 */ /* 0x000fe20000400000 */
[----:B------:R-:W-:Y:S01]  /*d9a0*/  @!P3 FMUL R121, R121, 16777216 ;  /* 0x4b8000007979b820 */ /* 0x000fe20000400000 */
[----:B------:R-:W-:Y:S01]  /*d9b0*/  BAR.SYNC.DEFER_BLOCKING 0x0 ;  /* 0x0000000000007b1d */ /* 0x000fe20000010000 */
        /* <DEDUP_REMOVED lines=15> */
[----:B------:R-:W-:Y:S01]  /*dab0*/  ISETP.GE.U32.AND P2, PT, R33, 0x7f800000, PT ;  /* 0x7f8000002100780c */ /* 0x000fe20003f46070 */
[----:B------:R-:W-:Y:S01]  /*dac0*/  FMUL R9, R154, R9 ;  /* 0x000000099a097220 */ /* 0x000fe20000400000 */
[----:B------:R-:W-:Y:S01]  /*dad0*/  ISETP.GE.U32.AND P3, PT, R32, 0x7f800000, PT ;  /* 0x7f8000002000780c */ /* 0x000fe20003f66070 */
[C---:B------:R-:W-:Y:S01]  /*dae0*/  FFMA.FTZ R8, R157.reuse, R8, -0.72134751081466674805 ;  /* 0xbf38aa3b9d087423 */ /* 0x040fe20000010008 */
[----:B------:R-:W-:Y:S01]  /*daf0*/  @!P5 FMUL R90, R90, 16777216 ;  /* 0x4b8000005a5ad820 */ /* 0x000fe20000400000 */
[----:B------:R-:W-:Y:S01]  /*db00*/  FMUL R9, R154, R9 ;  /* 0x000000099a097220 */ /* 0x000fe20000400000 */
[----:B------:R-:W-:Y:S01]  /*db10*/  @!P5 FMUL R114, R114, 16777216 ;  /* 0x4b8000007272d820 */ /* 0x000fe20000400000 */
[C---:B------:R-:W-:Y:S01]  /*db20*/  FMUL R8, R157.reuse, R8 ;  /* 0x000000089d087220 */ /* 0x040fe20000400000 */
[----:B------:R-:W-:Y:S01]  /*db30*/  LDS.128 R16, [R4+0x800] ;  /* 0x0008000004107984 */ /* 0x000fe20000000c00 */
[----:B------:R-:W-:Y:S01]  /*db40*/  FFMA.FTZ R9, R154, 1.4426950216293334961, R9 ;  /* 0x3fb8aa3b9a097823 */ /* 0x000fe20000010009 */
[----:B------:R-:W-:Y:S01]  /*db50*/  @!P5 FMUL R106, R106, 16777216 ;  /* 0x4b8000006a6ad820 */ /* 0x000fe20000400000 */
[----:B------:R-:W-:Y:S01]  /*db60*/  FMUL R8, R157, R8 ;  /* 0x000000089d087220 */ /* 0x000fe20000400000 */
[----:B------:R-:W-:Y:S01]  /*db70*/  LDS.128 R20, [R5] ;  /* 0x0000000005147984 */ /* 0x000fe20000000c00 */
[----:B------:R-:W-:Y:S01]  /*db80*/  FADD R63, R28, R9 ;  /* 0x000000091c3f7221 */ /* 0x000fe20000000000 */
[----:B------:R-:W-:-:S02]  /*db90*/  @P2 IMAD.MOV.U32 R10, RZ, RZ, 0x7f800000 ;  /* 0x7f800000ff0a2424 */ /* 0x000fc400078e00ff */
[----:B------:R-:W-:Y:S01]  /*dba0*/  FFMA.FTZ R8, R157, 1.4426950216293334961, R8 ;  /* 0x3fb8aa3b9d087823 */ /* 0x000fe20000010008 */
[----:B------:R-:W-:Y:S01]  /*dbb0*/  @P3 IMAD.MOV.U32 R9, RZ, RZ, 0x7f800000 ;  /* 0x7f800000ff093424 */ /* 0x000fe200078e00ff */
[----:B------:R-:W-:Y:S01]  /*dbc0*/  LDS.128 R24, [R5+0x800] ;  /* 0x0008000005187984 */ /* 0x000fe20000000c00 */
[----:B------:R-:W-:Y:S01]  /*dbd0*/  @P2 FFMA.FTZ R63, R33, R10, +INF ;  /* 0x7f800000213f2423 */ /* 0x000fe2000001000a */
[----:B------:R-:W-:Y:S01]  /*dbe0*/  FADD R62, R29, R8 ;  /* 0x000000081d3e7221 */ /* 0x000fe20000000000 */
[----:B------:R-:W-:Y:S01]  /*dbf0*/  @P3 FFMA.FTZ R62, R32, R9, +INF ;  /* 0x7f800000203e3423 */ /* 0x000fe20000010009 */
[----:B------:R-:W-:Y:S01]  /*dc00*/  @!P5 FMUL R103, R103, 16777216 ;  /* 0x4b8000006767d820 */ /* 0x000fe20000400000 */
[----:B------:R-:W0:Y:S01]  /*dc10*/  LDS.128 R8, [R4] ;  /* 0x0000000004087984 */ /* 0x000e220000000c00 */
        /* <DEDUP_REMOVED lines=36> */
[C---:B------:R-:W-:Y:S01]  /*de60*/  FMUL R150, R155.reuse, R150 ;  /* 0x000000969b967220 */ /* 0x040fe20000400000 */
[C---:B------:R-:W-:Y:S01]  /*de70*/  FMUL R152, R155.reuse, R152 ;  /* 0x000000989b987220 */ /* 0x040fe20000400000 */
[C---:B------:R-:W-:Y:S01]  /*de80*/  FMUL R57, R155.reuse, R57 ;  /* 0x000000399b397220 */ /* 0x040fe20000400000 */
[----:B------:R-:W-:Y:S01]  /*de90*/  FMUL R121, R155, R56 ;  /* 0x000000389b797220 */ /* 0x000fe20000400000 */
[----:B------:R-:W-:Y:S01]  /*dea0*/  FSETP.NEU.AND P1, PT, R33, RZ, PT ;  /* 0x000000ff2100720b */ /* 0x000fe20003f2d000 */
[----:B------:R-:W-:Y:S01]  /*deb0*/  FMUL R93, R155, R93 ;  /* 0x0000005d9b5d7220 */ /* 0x000fe20000400000 */
[----:B------:R-:W-:Y:S01]  /*dec0*/  FSETP.NEU.AND P2, PT, R32, RZ, PT ;  /* 0x000000ff2000720b */ /* 0x000fe20003f4d000 */
        /* <DEDUP_REMOVED lines=12> */
[----:B------:R-:W-:Y:S01]  /*df90*/  FMUL R92, R155, R92 ;  /* 0x0000005c9b5c7220 */ /* 0x000fe20000400000 */
[----:B------:R-:W-:Y:S01]  /*dfa0*/  F2FP.F16.F32.PACK_AB R36, R115, R58 ;  /* 0x0000003a7324723e */ /* 0x000fe200000000ff */
[----:B------:R-:W-:Y:S01]  /*dfb0*/  FMUL R119, R156, R119 ;  /* 0x000000779c777220 */ /* 0x000fe20000400000 */
[----:B------:R-:W-:Y:S01]  /*dfc0*/  F2FP.F16.F32.PACK_AB R40, R66, R59 ;  /* 0x0000003b4228723e */ /* 0x000fe200000000ff */
[----:B------:R-:W-:Y:S01]  /*dfd0*/  FMUL R118, R156, R118 ;  /* 0x000000769c767220 */ /* 0x000fe20000400000 */
[----:B------:R-:W-:Y:S01]  /*dfe0*/  F2FP.F16.F32.PACK_AB R37, R70, R67 ;  /* 0x000000434625723e */ /* 0x000fe200000000ff */
[----:B------:R-:W-:Y:S01]  /*dff0*/  FMUL R111, R156, R111 ;  /* 0x0000006f9c6f7220 */ /* 0x000fe20000400000 */
[----:B------:R-:W-:Y:S01]  /*e000*/  F2FP.F16.F32.PACK_AB R41, R71, R74 ;  /* 0x0000004a4729723e */ /* 0x000fe200000000ff */
[----:B------:R-:W1:Y:S01]  /*e010*/  LDC.64 R66, c[0x0][0x270] ;  /* 0x00009c00ff427b82 */ /* 0x000e620000000a00 */
[----:B------:R-:W-:Y:S01]  /*e020*/  F2FP.F16.F32.PACK_AB R38, R106, R107 ;  /* 0x0000006b6a26723e */ /* 0x000fe200000000ff */
[C---:B------:R-:W-:Y:S01]  /*e030*/  FMUL R110, R156.reuse, R110 ;  /* 0x0000006e9c6e7220 */ /* 0x040fe20000400000 */
[----:B------:R-:W-:Y:S01]  /*e040*/  F2FP.F16.F32.PACK_AB R42, R103, R114 ;  /* 0x00000072672a723e */ /* 0x000fe200000000ff */
[----:B------:R-:W-:Y:S01]  /*e050*/  FMUL R98, R156, R98 ;  /* 0x000000629c627220 */ /* 0x000fe20000400000 */
[----:B------:R-:W-:-:S03]  /*e060*/  F2FP.F16.F32.PACK_AB R31, R31, R88 ;  /* 0x000000581f1f723e */ /* 0x000fc600000000ff */
[----:B------:R-:W-:Y:S01]  /*e070*/  BAR.SYNC.DEFER_BLOCKING 0x0 ;  /* 0x0000000000007b1d */ /* 0x000fe20000010000 */
[----:B------:R-:W-:Y:S01]  /*e080*/  F2FP.F16.F32.PACK_AB R35, R35, R84 ;  /* 0x000000542323723e */ /* 0x000fe200000000ff */
[----:B------:R-:W-:Y:S01]  /*e090*/  FMUL R91, R156, R91 ;  /* 0x0000005b9c5b7220 */ /* 0x000fe20000400000 */
[----:B------:R-:W-:Y:S01]  /*e0a0*/  F2FP.F16.F32.PACK_AB R39, R95, R102 ;  /* 0x000000665f27723e */ /* 0x000fe200000000ff */
[----:B------:R-:W-:Y:S01]  /*e0b0*/  FMUL R117, R155, R117 ;  /* 0x000000759b757220 */ /* 0x000fe20000400000 */
[----:B------:R-:W-:-:S03]  /*e0c0*/  F2FP.F16.F32.PACK_AB R43, R87, R94 ;  /* 0x0000005e572b723e */ /* 0x000fc600000000ff */
[----:B------:R-:W2:Y:S01]  /*e0d0*/  LDC R74, c[0x0][0x278] ;  /* 0x00009e00ff4a7b82 */ /* 0x000ea20000000800 */
[----:B------:R-:W-:Y:S01]  /*e0e0*/  F2FP.F16.F32.PACK_AB R56, R93, R96 ;  /* 0x000000605d38723e */ /* 0x000fe200000000ff */
[C---:B------:R-:W-:Y:S01]  /*e0f0*/  FMUL R116, R155.reuse, R116 ;  /* 0x000000749b747220 */ /* 0x040fe20000400000 */
[C---:B------:R-:W-:Y:S01]  /*e100*/  FMUL R109, R155.reuse, R109 ;  /* 0x0000006d9b6d7220 */ /* 0x040fe20000400000 */
[C---:B------:R-:W-:Y:S01]  /*e110*/  FMUL R108, R155.reuse, R108 ;  /* 0x0000006c9b6c7220 */ /* 0x040fe20000400000 */
[C---:B------:R-:W-:Y:S01]  /*e120*/  FMUL R101, R155.reuse, R101 ;  /* 0x000000659b657220 */ /* 0x040fe20000400000 */
[C---:B------:R-:W-:Y:S01]  /*e130*/  FMUL R100, R155.reuse, R100 ;  /* 0x000000649b647220 */ /* 0x040fe20000400000 */
[----:B------:R-:W-:Y:S01]  /*e140*/  SHF.R.U32.HI R93, RZ, 0x6, R169 ;  /* 0x00000006ff5d7819 */ /* 0x000fe200000116a9 */
[C---:B------:R-:W-:Y:S01]  /*e150*/  FMUL R124, R155.reuse, R124 ;  /* 0x0000007c9b7c7220 */ /* 0x040fe20000400000 */
[----:B------:R-:W-:Y:S01]  /*e160*/  F2FP.F16.F32.PACK_AB R52, R92, R89 ;  /* 0x000000595c34723e */ /* 0x000fe200000000ff */
[----:B------:R-:W-:Y:S01]  /*e170*/  FMUL R148, R155, R148 ;  /* 0x000000949b947220 */ /* 0x000fe20000400000 */
[----:B------:R-:W-:Y:S01]  /*e180*/  SGXT.U32 R93, R93, 0x2 ;  /* 0x000000025d5d781a */ /* 0x000fe20000000000 */
[----:B-1----:R-:W-:Y:S01]  /*e190*/  IMAD R88, R238, R66, RZ ;  /* 0x00000042ee587224 */ /* 0x002fe200078e02ff */
[----:B------:R-:W-:Y:S01]  /*e1a0*/  F2FP.F16.F32.PACK_AB R53, R100, R97 ;  /* 0x000000616435723e */ /* 0x000fe200000000ff */
[----:B------:R-:W-:Y:S01]  /*e1b0*/  IMAD R89, R236, R67, RZ ;  /* 0x00000043ec597224 */ /* 0x000fe200078e02ff */
[----:B------:R-:W-:Y:S01]  /*e1c0*/  F2FP.F16.F32.PACK_AB R57, R101, R104 ;  /* 0x000000686539723e */ /* 0x000fe200000000ff */
[----:B------:R-:W-:Y:S01]  /*e1d0*/  FMUL R75, R155, R144 ;  /* 0x000000909b4b7220 */ /* 0x000fe20000400000 */
[----:B------:R-:W-:Y:S01]  /*e1e0*/  F2FP.F16.F32.PACK_AB R54, R108, R105 ;  /* 0x000000696c36723e */ /* 0x000fe200000000ff */
[----:B------:R-:W-:Y:S01]  /*e1f0*/  STS.128 [R3], R28 ;  /* 0x0000001c03007388 */ /* 0x000fe20000000c00 */
[----:B------:R-:W-:Y:S01]  /*e200*/  F2FP.F16.F32.PACK_AB R58, R109, R112 ;  /* 0x000000706d3a723e */ /* 0x000fe200000000ff */
[----:B------:R-:W1:Y:S01]  /*e210*/  LDC.64 R104, c[0x0][0x228] ;  /* 0x00008a00ff687b82 */ /* 0x000e620000000a00 */
[----:B------:R-:W-:Y:S01]  /*e220*/  F2FP.F16.F32.PACK_AB R55, R116, R113 ;  /* 0x000000717437723e */ /* 0x000fe200000000ff */
[----:B------:R-:W-:Y:S01]  /*e230*/  STS.128 [R3+0x400], R32 ;  /* 0x0004002003007388 */ /* 0x000fe20000000c00 */
[----:B------:R-:W-:Y:S01]  /*e240*/  F2FP.F16.F32.PACK_AB R59, R117, R120 ;  /* 0x00000078753b723e */ /* 0x000fe200000000ff */
[----:B--2---:R-:W-:Y:S01]  /*e250*/  IMAD R93, R93, R74, RZ ;  /* 0x0000004a5d5d7224 */ /* 0x004fe200078e02ff */
[----:B------:R-:W-:Y:S01]  /*e260*/  F2FP.F16.F32.PACK_AB R64, R64, R81 ;  /* 0x000000514040723e */ /* 0x000fe200000000ff */
[----:B------:R-:W-:Y:S01]  /*e270*/  STS.128 [R3+0x80], R36 ;  /* 0x0000802403007388 */ /* 0x000fe20000000c00 */
[----:B------:R-:W-:Y:S01]  /*e280*/  F2FP.F16.F32.PACK_AB R68, R68, R91 ;  /* 0x0000005b4444723e */ /* 0x000fe200000000ff */
[C---:B------:R-:W-:Y:S01]  /*e290*/  IMAD R95, R74.reuse, 0x4, R93 ;  /* 0x000000044a5f7824 */ /* 0x040fe200078e025d */
[----:B------:R-:W-:Y:S01]  /*e2a0*/  F2FP.F16.F32.PACK_AB R65, R65, R98 ;  /* 0x000000624141723e */ /* 0x000fe200000000ff */
[----:B------:R-:W-:Y:S01]  /*e2b0*/  STS.128 [R3+0x480], R40 ;  /* 0x0004802803007388 */ /* 0x000fe20000000c00 */
[----:B------:R-:W-:Y:S01]  /*e2c0*/  F2FP.F16.F32.PACK_AB R69, R69, R80 ;  /* 0x000000504545723e */ /* 0x000fe200000000ff */
[----:B------:R-:W-:Y:S01]  /*e2d0*/  IMAD R91, R74, 0x4, R95 ;  /* 0x000000044a5b7824 */ /* 0x000fe200078e025f */
[----:B------:R-:W-:Y:S01]  /*e2e0*/  F2FP.F16.F32.PACK_AB R66, R110, R77 ;  /* 0x0000004d6e42723e */ /* 0x000fe200000000ff */
[----:B------:R-:W-:Y:S01]  /*e2f0*/  BAR.SYNC.DEFER_BLOCKING 0x0 ;  /* 0x0000000000007b1d */ /* 0x000fe20000010000 */
[----:B------:R-:W-:Y:S01]  /*e300*/  F2FP.F16.F32.PACK_AB R70, R111, R76 ;  /* 0x0000004c6f46723e */ /* 0x000fe200000000ff */
[----:B------:R-:W-:Y:S01]  /*e310*/  IMAD R77, R74, 0x4, R91 ;  /* 0x000000044a4d7824 */ /* 0x000fe200078e025b */
[----:B------:R-:W-:Y:S01]  /*e320*/  F2FP.F16.F32.PACK_AB R67, R118, R73 ;  /* 0x000000497643723e */ /* 0x000fe200000000ff */
[----:B------:R-:W-:Y:S01]  /*e330*/  FMUL R133, R155, R133 ;  /* 0x000000859b857220 */ /* 0x000fe20000400000 */
[----:B------:R-:W-:Y:S01]  /*e340*/  F2FP.F16.F32.PACK_AB R71, R119, R72 ;  /* 0x000000487747723e */ /* 0x000fe200000000ff */
[----:B------:R-:W-:Y:S01]  /*e350*/  IMAD R97, R74, 0x4, R77 ;  /* 0x000000044a617824 */ /* 0x000fe200078e024d */
[----:B------:R-:W-:Y:S01]  /*e360*/  F2FP.F16.F32.PACK_AB R84, R124, R99 ;  /* 0x000000637c54723e */ /* 0x000fe200000000ff */
[----:B------:R-:W-:-:S02]  /*e370*/  IMAD.SHL.U32 R72, R89, 0x2, RZ ;  /* 0x0000000259487824 */ /* 0x000fc400078e00ff */
[C---:B------:R-:W-:Y:S01]  /*e380*/  FMUL R86, R155.reuse, R129 ;  /* 0x000000819b567220 */ /* 0x040fe20000400000 */
[----:B------:R-:W-:Y:S02]  /*e390*/  IMAD R101, R74, 0x4, R97 ;  /* 0x000000044a657824 */ /* 0x000fe400078e0261 */
[C---:B------:R-:W-:Y:S01]  /*e3a0*/  FMUL R140, R155.reuse, R140 ;  /* 0x0000008c9b8c7220 */ /* 0x040fe20000400000 */
[----:B------:R-:W-:Y:S01]  /*e3b0*/  FMUL R79, R155, R136 ;  /* 0x000000889b4f7220 */ /* 0x000fe20000400000 */
[----:B------:R-:W-:Y:S01]  /*e3c0*/  F2FP.F16.F32.PACK_AB R87, R148, R75 ;  /* 0x0000004b9457723e */ /* 0x000fe200000000ff */
[----:B------:R-:W-:Y:S02]  /*e3d0*/  IMAD R99, R74, 0x4, R101 ;  /* 0x000000044a637824 */ /* 0x000fe400078e0265 */
[----:B------:R-:W-:Y:S01]  /*e3e0*/  @!P5 FMUL R126, R126, 16777216 ;  /* 0x4b8000007e7ed820 */ /* 0x000fe20000400000 */
[----:B------:R-:W-:Y:S01]  /*e3f0*/  F2FP.F16.F32.PACK_AB R81, R133, R86 ;  /* 0x000000568551723e */ /* 0x000fe200000000ff */
[----:B------:R-:W-:Y:S01]  /*e400*/  IMAD.HI R73, R89, 0x2, RZ ;  /* 0x0000000259497827 */ /* 0x000fe200078e02ff */
[----:B------:R-:W-:-:S03]  /*e410*/  F2FP.F16.F32.PACK_AB R86, R140, R79 ;  /* 0x0000004f8c56723e */ /* 0x000fc600000000ff */
[----:B------:R-:W-:Y:S01]  /*e420*/  FMUL R126, R156, R126 ;  /* 0x0000007e9c7e7220 */ /* 0x000fe20000400000 */
[----:B------:R-:W-:Y:S01]  /*e430*/  @!P5 FMUL R7, R7, 16777216 ;  /* 0x4b8000000707d820 */ /* 0x000fe20000400000 */
[----:B------:R-:W-:Y:S02]  /*e440*/  IMAD R103, R74, 0x4, R99 ;  /* 0x000000044a677824 */ /* 0x000fe400078e0263 */
[----:B------:R-:W-:Y:S01]  /*e450*/  @!P5 FMUL R13, R13, 16777216 ;  /* 0x4b8000000d0dd820 */ /* 0x000fe20000400000 */
[----:B------:R-:W-:Y:S01]  /*e460*/  @!P5 FMUL R12, R12, 16777216 ;  /* 0x4b8000000c0cd820 */ /* 0x000fe20000400000 */
[----:B------:R-:W2:Y:S01]  /*e470*/  LDS.128 R36, [R4] ;  /* 0x0000000004247984 */ /* 0x000ea20000000c00 */
[C---:B------:R-:W-:Y:S02]  /*e480*/  IMAD R75, R74.reuse, 0x4, R103 ;  /* 0x000000044a4b7824 */ /* 0x040fe400078e0267 */
[----:B------:R-:W-:Y:S01]  /*e490*/  @!P5 FMUL R123, R123, 16777216 ;  /* 0x4b8000007b7bd820 */ /* 0x000fe20000400000 */
[----:B------:R-:W-:Y:S01]  /*e4a0*/  FMUL R132, R155, R132 ;  /* 0x000000849b847220 */ /* 0x000fe20000400000 */
[----:B------:R-:W-:Y:S01]  /*e4b0*/  LDS.128 R32, [R4+0x800] ;  /* 0x0008000004207984 */ /* 0x000fe20000000c00 */
[----:B------:R-:W-:-:S02]  /*e4c0*/  IMAD R79, R74, 0x4, R75 ;  /* 0x000000044a4f7824 */ /* 0x000fc400078e024b */
[C---:B------:R-:W-:Y:S01]  /*e4d0*/  FMUL R83, R155.reuse, R128 ;  /* 0x000000809b537220 */ /* 0x040fe20000400000 */
[C---:B------:R-:W-:Y:S01]  /*e4e0*/  FMUL R149, R155.reuse, R149 ;  /* 0x000000959b957220 */ /* 0x040fe20000400000 */
[----:B------:R-:W3:Y:S01]  /*e4f0*/  LDS.128 R40, [R5] ;  /* 0x0000000005287984 */ /* 0x000ee20000000c00 */
[----:B------:R-:W-:Y:S02]  /*e500*/  IMAD R89, R74, 0x4, R79 ;  /* 0x000000044a597824 */ /* 0x000fe400078e024f */
[C---:B------:R-:W-:Y:S01]  /*e510*/  FMUL R78, R155.reuse, R145 ;  /* 0x000000919b4e7220 */ /* 0x040fe20000400000 */
[C---:B------:R-:W-:Y:S01]  /*e520*/  FMUL R141, R155.reuse, R141 ;  /* 0x0000008d9b8d7220 */ /* 0x040fe20000400000 */
[----:B------:R-:W-:Y:S01]  /*e530*/  LDS.128 R28, [R5+0x800] ;  /* 0x00080000051c7984 */ /* 0x000fe20000000c00 */
[C---:B------:R-:W-:Y:S01]  /*e540*/  FMUL R82, R155.reuse, R137 ;  /* 0x000000899b527220 */ /* 0x040fe20000400000 */
[----:B------:R-:W-:Y:S01]  /*e550*/  FMUL R125, R155, R125 ;  /* 0x0000007d9b7d7220 */ /* 0x000fe20000400000 */
[C---:B------:R-:W-:Y:S01]  /*e560*/  FMUL R7, R156.reuse, R7 ;  /* 0x000000079c077220 */ /* 0x040fe20000400000 */
[----:B------:R-:W-:Y:S01]  /*e570*/  BAR.SYNC.DEFER_BLOCKING 0x0 ;  /* 0x0000000000007b1d */ /* 0x000fe20000010000 */
[C---:B------:R-:W-:Y:S01]  /*e580*/  FMUL R13, R156.reuse, R13 ;  /* 0x0000000d9c0d7220 */ /* 0x040fe20000400000 */
[C---:B------:R-:W-:Y:S01]  /*e590*/  FMUL R12, R156.reuse, R12 ;  /* 0x0000000c9c0c7220 */ /* 0x040fe20000400000 */
[----:B------:R-:W-:Y:S01]  /*e5a0*/  FMUL R123, R156, R123 ;  /* 0x0000007b9c7b7220 */ /* 0x000fe20000400000 */
[----:B------:R-:W-:-:S02]  /*e5b0*/  F2FP.F16.F32.PACK_AB R85, R132, R83 ;  /* 0x000000538455723e */ /* 0x000fc400000000ff */
[----:B------:R-:W-:Y:S02]  /*e5c0*/  F2FP.F16.F32.PACK_AB R80, R125, R90 ;  /* 0x0000005a7d50723e */ /* 0x000fe400000000ff */
[----:B------:R-:W-:Y:S02]  /*e5d0*/  F2FP.F16.F32.PACK_AB R82, R141, R82 ;  /* 0x000000528d52723e */ /* 0x000fe400000000ff */
[----:B------:R-:W-:Y:S02]  /*e5e0*/  F2FP.F16.F32.PACK_AB R83, R149, R78 ;  /* 0x0000004e9553723e */ /* 0x000fe400000000ff */
[----:B------:R-:W-:Y:S02]  /*e5f0*/  F2FP.F16.F32.PACK_AB R109, R48, R51 ;  /* 0x00000033306d723e */ /* 0x000fe400000000ff */
[----:B------:R-:W-:Y:S02]  /*e600*/  F2FP.F16.F32.PACK_AB R108, R60, R123 ;  /* 0x0000007b3c6c723e */ /* 0x000fe400000000ff */
[----:B------:R-:W-:-:S02]  /*e610*/  F2FP.F16.F32.PACK_AB R106, R45, R46 ;  /* 0x0000002e2d6a723e */ /* 0x000fc400000000ff */
[----:B------:R-:W-:Y:S02]  /*e620*/  F2FP.F16.F32.PACK_AB R107, R7, R12 ;  /* 0x0000000c076b723e */ /* 0x000fe400000000ff */
[----:B------:R-:W-:Y:S02]  /*e630*/  F2FP.F16.F32.PACK_AB R110, R44, R47 ;  /* 0x0000002f2c6e723e */ /* 0x000fe400000000ff */
[----:B------:R-:W-:Y:S01]  /*e640*/  F2FP.F16.F32.PACK_AB R111, R6, R13 ;  /* 0x0000000d066f723e */ /* 0x000fe200000000ff */
[----:B------:R4:W-:Y:S04]  /*e650*/  STS.128 [R3], R52 ;  /* 0x0000003403007388 */ /* 0x0009e80000000c00 */
[----:B------:R-:W-:Y:S04]  /*e660*/  STS.128 [R3+0x400], R56 ;  /* 0x0004003803007388 */ /* 0x000fe80000000c00 */
[----:B------:R-:W-:Y:S04]  /*e670*/  STS.128 [R3+0x80], R64 ;  /* 0x0000804003007388 */ /* 0x000fe80000000c00 */
[----:B------:R-:W-:Y:S01]  /*e680*/  STS.128 [R3+0x480], R68 ;  /* 0x0004804403007388 */ /* 0x000fe20000000c00 */
[----:B------:R-:W-:Y:S01]  /*e690*/  BAR.SYNC.DEFER_BLOCKING 0x0 ;  /* 0x0000000000007b1d */ /* 0x000fe20000010000 */
[----:B----4-:R-:W-:-:S02]  /*e6a0*/  IMAD.SHL.U32 R53, R88, 0x2, RZ ;  /* 0x0000000258357824 */ /* 0x010fc400078e00ff */
[----:B------:R-:W-:-:S03]  /*e6b0*/  IMAD.HI R88, R88, 0x2, RZ ;  /* 0x0000000258587827 */ /* 0x000fc600078e02ff */
[----:B-1----:R-:W-:Y:S02]  /*e6c0*/  IADD3 R72, P3, P4, R72, R104, R53 ;  /* 0x0000006848487210 */ /* 0x002fe40007c7e035 */
[----:B------:R-:W-:Y:S01]  /*e6d0*/  F2FP.F16.F32.PACK_AB R104, R126, R61 ;  /* 0x0000003d7e68723e */ /* 0x000fe200000000ff */
[C---:B------:R-:W-:Y:S01]  /*e6e0*/  IMAD R61, R74.reuse, 0x4, R89 ;  /* 0x000000044a3d7824 */ /* 0x040fe200078e0259 */
[----:B------:R-:W-:Y:S02]  /*e6f0*/  IADD3.X R73, R73, R105, R88, P3, P4 ;  /* 0x0000006949497210 */ /* 0x000fe40001fe8458 */
[----:B------:R-:W-:Y:S01]  /*e700*/  F2FP.F16.F32.PACK_AB R105, R49, R50 ;  /* 0x000000323169723e */ /* 0x000fe200000000ff */
[----:B------:R-:W-:Y:S01]  /*e710*/  IMAD R51, R74, 0x4, R61 ;  /* 0x000000044a337824 */ /* 0x000fe200078e023d */
[-C--:B------:R-:W-:Y:S02]  /*e720*/  LEA R6, P3, R93, R72.reuse, 0x1 ;  /* 0x000000485d067211 */ /* 0x080fe400078608ff */
[----:B------:R-:W-:-:S02]  /*e730*/  LEA R12, P4, R95, R72, 0x1 ;  /* 0x000000485f0c7211 */ /* 0x000fc400078808ff */
[-C--:B------:R-:W-:Y:S02]  /*e740*/  LEA.HI.X.SX32 R7, R93, R73.reuse, 0x1, P3 ;  /* 0x000000495d077211 */ /* 0x080fe400018f0eff */
[-C--:B------:R-:W-:Y:S02]  /*e750*/  LEA R44, P3, R91, R72.reuse, 0x1 ;  /* 0x000000485b2c7211 */ /* 0x080fe400078608ff */
[-C--:B------:R-:W-:Y:S01]  /*e760*/  LEA.HI.X.SX32 R13, R95, R73.reuse, 0x1, P4 ;  /* 0x000000495f0d7211 */ /* 0x080fe200020f0eff */
[----:B------:R-:W1:Y:S01]  /*e770*/  LDS.128 R52, [R4] ;  /* 0x0000000004347984 */ /* 0x000e620000000c00 */
[-C--:B------:R-:W-:Y:S02]  /*e780*/  LEA.HI.X.SX32 R45, R91, R73.reuse, 0x1, P3 ;  /* 0x000000495b2d7211 */ /* 0x080fe400018f0eff */
[CC--:B------:R-:W-:Y:S01]  /*e790*/  LEA R46, P3, R77.reuse, R72.reuse, 0x1 ;  /* 0x000000484d2e7211 */ /* 0x0c0fe200078608ff */
[----:B------:R-:W-:Y:S03]  /*e7a0*/  LDS.128 R64, [R4+0x800] ;  /* 0x0008000004407984 */ /* 0x000fe60000000c00 */
[----:B------:R-:W-:Y:S01]  /*e7b0*/  LEA.HI.X.SX32 R47, R77, R73, 0x1, P3 ;  /* 0x000000494d2f7211 */ /* 0x000fe200018f0eff */
[----:B------:R-:W4:Y:S01]  /*e7c0*/  LDS.128 R68, [R5] ;  /* 0x0000000005447984 */ /* 0x000f220000000c00 */
[----:B------:R-:W-:-:S03]  /*e7d0*/  LEA R48, P3, R97, R72, 0x1 ;  /* 0x0000004861307211 */ /* 0x000fc600078608ff */
[----:B------:R-:W-:Y:S01]  /*e7e0*/  LDS.128 R56, [R5+0x800] ;  /* 0x0008000005387984 */ /* 0x000fe20000000c00 */
[----:B------:R-:W-:Y:S01]  /*e7f0*/  LEA.HI.X.SX32 R49, R97, R73, 0x1, P3 ;  /* 0x0000004961317211 */ /* 0x000fe200018f0eff */
[----:B------:R-:W-:Y:S06]  /*e800*/  BAR.SYNC.DEFER_BLOCKING 0x0 ;  /* 0x0000000000007b1d */ /* 0x000fec0000010000 */
[----:B------:R5:W-:Y:S04]  /*e810*/  STS.128 [R3+0x400], R80 ;  /* 0x0004005003007388 */ /* 0x000be80000000c00 */
[----:B------:R0:W-:Y:S04]  /*e820*/  STS.128 [R3], R84 ;  /* 0x0000005403007388 */ /* 0x0001e80000000c00 */
[----:B------:R-:W-:Y:S04]  /*e830*/  STS.128 [R3+0x80], R104 ;  /* 0x0000806803007388 */ /* 0x000fe80000000c00 */
[----:B------:R2:W-:Y:S01]  /*e840*/  STS.128 [R3+0x480], R108 ;  /* 0x0004806c03007388 */ /* 0x0005e20000000c00 */
[C---:B-----5:R-:W-:Y:S01]  /*e850*/  IMAD R81, R74.reuse, 0x4, R51 ;  /* 0x000000044a517824 */ /* 0x060fe200078e0233 */
[----:B------:R-:W-:Y:S03]  /*e860*/  BAR.SYNC.DEFER_BLOCKING 0x0 ;  /* 0x0000000000007b1d */ /* 0x000fe60000010000 */
[----:B------:R-:W-:-:S04]  /*e870*/  IMAD R83, R74, 0x4, R81 ;  /* 0x000000044a537824 */ /* 0x000fc800078e0251 */
[----:B0-----:R-:W-:-:S04]  /*e880*/  IMAD R85, R74, 0x4, R83 ;  /* 0x000000044a557824 */ /* 0x001fc800078e0253 */
[----:B------:R-:W-:-:S04]  /*e890*/  IMAD R87, R74, 0x4, R85 ;  /* 0x000000044a577824 */ /* 0x000fc800078e0255 */
[----:B------:R-:W-:-:S04]  /*e8a0*/  IMAD R91, R74, 0x4, R87 ;  /* 0x000000044a5b7824 */ /* 0x000fc800078e0257 */
[----:B--2---:R-:W-:-:S04]  /*e8b0*/  IMAD R3, R74, 0x4, R91 ;  /* 0x000000044a037824 */ /* 0x004fc800078e025b */
[C---:B------:R-:W-:Y:S01]  /*e8c0*/  IMAD R77, R74.reuse, 0x4, R3 ;  /* 0x000000044a4d7824 */ /* 0x040fe200078e0203 */
[----:B------:R0:W-:Y:S03]  /*e8d0*/  STG.E.U16 desc[UR60][R6.64], R8 ;  /* 0x0000000806007986 */ /* 0x0001e6000c10153c */
[C---:B------:R-:W-:Y:S01]  /*e8e0*/  IMAD R93, R74.reuse, 0x4, R77 ;  /* 0x000000044a5d7824 */ /* 0x040fe200078e024d */
[----:B------:R2:W-:Y:S03]  /*e8f0*/  STG.E.U16 desc[UR60][R12.64], R20 ;  /* 0x000000140c007986 */ /* 0x0005e6000c10153c */
[----:B------:R-:W-:-:S04]  /*e900*/  IMAD R95, R74, 0x4, R93 ;  /* 0x000000044a5f7824 */ /* 0x000fc800078e025d */
[----:B------:R-:W-:Y:S01]  /*e910*/  IMAD R97, R74, 0x4, R95 ;  /* 0x000000044a617824 */ /* 0x000fe200078e025f */
[----:B0-----:R-:W-:Y:S02]  /*e920*/  PRMT R7, R8, 0x7632, R7 ;  /* 0x0000763208077816 */ /* 0x001fe40000000007 */
[----:B------:R-:W-:Y:S02]  /*e930*/  LEA R6, P3, R101, R72, 0x1 ;  /* 0x0000004865067211 */ /* 0x000fe400078608ff */
[----:B------:R-:W-:Y:S01]  /*e940*/  PRMT R8, R20, 0x7632, R8 ;  /* 0x0000763214087816 */ /* 0x000fe20000000008 */
[----:B------:R0:W-:Y:S01]  /*e950*/  STG.E.U16 desc[UR60][R44.64], R7 ;  /* 0x000000072c007986 */ /* 0x0001e2000c10153c */
[----:B--2---:R-:W-:-:S03]  /*e960*/  PRMT R20, R9, 0x7632, R20 ;  /* 0x0000763209147816 */ /* 0x004fc60000000014 */
[----:B------:R2:W-:Y:S04]  /*e970*/  STG.E.U16 desc[UR60][R46.64], R8 ;  /* 0x000000082e007986 */ /* 0x0005e8000c10153c */
[----:B------:R-:W-:Y:S01]  /*e980*/  STG.E.U16 desc[UR60][R48.64], R9 ;  /* 0x0000000930007986 */ /* 0x000fe2000c10153c */
[-C--:B0-----:R-:W-:Y:S02]  /*e990*/  LEA.HI.X.SX32 R7, R101, R73.reuse, 0x1, P3 ;  /* 0x0000004965077211 */ /* 0x081fe400018f0eff */
[-C--:B------:R-:W-:Y:S02]  /*e9a0*/  LEA R12, P3, R99, R72.reuse, 0x1 ;  /* 0x00000048630c7211 */ /* 0x080fe400078608ff */
[-C--:B--2---:R-:W-:Y:S01]  /*e9b0*/  LEA R46, P4, R75, R72.reuse, 0x1 ;  /* 0x000000484b2e7211 */ /* 0x084fe200078808ff */
[----:B------:R0:W-:Y:S01]  /*e9c0*/  STG.E.U16 desc[UR60][R6.64], R21 ;  /* 0x0000001506007986 */ /* 0x0001e2000c10153c */
[----:B------:R-:W-:Y:S01]  /*e9d0*/  LEA.HI.X.SX32 R13, R99, R73, 0x1, P3 ;  /* 0x00000049630d7211 */ /* 0x000fe200018f0eff */
[----:B------:R-:W-:Y:S01]  /*e9e0*/  IMAD R99, R74, 0x4, R97 ;  /* 0x000000044a637824 */ /* 0x000fe200078e0261 */
[----:B------:R-:W-:-:S02]  /*e9f0*/  LEA R44, P3, R103, R72, 0x1 ;  /* 0x00000048672c7211 */ /* 0x000fc400078608ff */
[-C--:B------:R-:W-:Y:S01]  /*ea00*/  LEA.HI.X.SX32 R47, R75, R73.reuse, 0x1, P4 ;  /* 0x000000494b2f7211 */ /* 0x080fe200020f0eff */
[C---:B------:R-:W-:Y:S01]  /*ea10*/  IMAD R101, R74.reuse, 0x4, R99 ;  /* 0x000000044a657824 */ /* 0x040fe200078e0263 */
[----:B------:R-:W-:Y:S01]  /*ea20*/  LEA.HI.X.SX32 R45, R103, R73, 0x1, P3 ;  /* 0x00000049672d7211 */ /* 0x000fe200018f0eff */
[----:B------:R-:W-:Y:S01]  /*ea30*/  STG.E.U16 desc[UR60][R12.64], R20 ;  /* 0x000000140c007986 */ /* 0x000fe2000c10153c */
[----:B------:R-:W-:Y:S01]  /*ea40*/  LEA R8, P3, R79, R72, 0x1 ;  /* 0x000000484f087211 */ /* 0x000fe200078608ff */
[----:B------:R-:W-:Y:S01]  /*ea50*/  IMAD R105, R74, 0x4, R101 ;  /* 0x000000044a697824 */ /* 0x000fe200078e0265 */
[----:B0-----:R-:W-:-:S03]  /*ea60*/  PRMT R7, R21, 0x7632, R7 ;  /* 0x0000763215077816 */ /* 0x001fc60000000007 */
[C---:B------:R-:W-:Y:S01]  /*ea70*/  IMAD R49, R74.reuse, 0x4, R105 ;  /* 0x000000044a317824 */ /* 0x040fe200078e0269 */
[-C--:B------:R-:W-:Y:S02]  /*ea80*/  LEA.HI.X.SX32 R9, R79, R73.reuse, 0x1, P3 ;  /* 0x000000494f097211 */ /* 0x080fe400018f0eff */
[CC--:B------:R-:W-:Y:S01]  /*ea90*/  LEA R6, P3, R89.reuse, R72.reuse, 0x1 ;  /* 0x0000004859067211 */ /* 0x0c0fe200078608ff */
[C---:B------:R-:W-:Y:S01]  /*eaa0*/  IMAD R75, R74.reuse, 0x4, R49 ;  /* 0x000000044a4b7824 */ /* 0x040fe200078e0231 */
[----:B------:R0:W-:Y:S03]  /*eab0*/  STG.E.U16 desc[UR60][R44.64], R7 ;  /* 0x000000072c007986 */ /* 0x0001e6000c10153c */
[C---:B------:R-:W-:Y:S01]  /*eac0*/  IMAD R79, R74.reuse, 0x4, R75 ;  /* 0x000000044a4f7824 */ /* 0x040fe200078e024b */
[----:B------:R-:W-:Y:S04]  /*ead0*/  STG.E.U16 desc[UR60][R46.64], R10 ;  /* 0x0000000a2e007986 */ /* 0x000fe8000c10153c */
[----:B------:R2:W-:Y:S01]  /*eae0*/  STG.E.U16 desc[UR60][R8.64], R22 ;  /* 0x0000001608007986 */ /* 0x0005e2000c10153c */
[----:B0-----:R-:W-:Y:S01]  /*eaf0*/  LEA.HI.X.SX32 R7, R89, R73, 0x1, P3 ;  /* 0x0000004959077211 */ /* 0x001fe200018f0eff */
[----:B------:R-:W-:Y:S01]  /*eb00*/  IMAD R89, R74, 0x4, R79 ;  /* 0x000000044a597824 */ /* 0x000fe200078e024f */
[----:B------:R-:W-:-:S03]  /*eb10*/  LEA R12, P3, R61, R72, 0x1 ;  /* 0x000000483d0c7211 */ /* 0x000fc600078608ff */
[C---:B------:R-:W-:Y:S01]  /*eb20*/  IMAD R103, R74.reuse, 0x4, R89 ;  /* 0x000000044a677824 */ /* 0x040fe200078e0259 */
[-C--:B------:R-:W-:Y:S02]  /*eb30*/  LEA.HI.X.SX32 R13, R61, R73.reuse, 0x1, P3 ;  /* 0x000000493d0d7211 */ /* 0x080fe400018f0eff */
[CC--:B------:R-:W-:Y:S01]  /*eb40*/  LEA R20, P3, R51.reuse, R72.reuse, 0x1 ;  /* 0x0000004833147211 */ /* 0x0c0fe200078608ff */
[----:B------:R-:W-:Y:S01]  /*eb50*/  IMAD R61, R74, 0x4, R103 ;  /* 0x000000044a3d7824 */ /* 0x000fe200078e0267 */
[----:B--2---:R-:W-:Y:S02]  /*eb60*/  PRMT R9, R10, 0x7632, R9 ;  /* 0x000076320a097816 */ /* 0x004fe40000000009 */
[-C--:B------:R-:W-:Y:S01]  /*eb70*/  LEA.HI.X.SX32 R21, R51, R73.reuse, 0x1, P3 ;  /* 0x0000004933157211 */ /* 0x080fe200018f0eff */
[C---:B------:R-:W-:Y:S01]  /*eb80*/  IMAD R47, R74.reuse, 0x4, R61 ;  /* 0x000000044a2f7824 */ /* 0x040fe200078e023d */
[C---:B------:R-:W-:Y:S01]  /*eb90*/  LEA R8, P3, R81.reuse, R72, 0x1 ;  /* 0x0000004851087211 */ /* 0x040fe200078608ff */
[----:B------:R0:W-:Y:S02]  /*eba0*/  STG.E.U16 desc[UR60][R6.64], R9 ;  /* 0x0000000906007986 */ /* 0x0001e4000c10153c */
[----:B------:R-:W-:Y:S01]  /*ebb0*/  IMAD R51, R74, 0x4, R47 ;  /* 0x000000044a337824 */ /* 0x000fe200078e022f */
[----:B0-----:R-:W-:-:S03]  /*ebc0*/  LEA.HI.X.SX32 R9, R81, R73, 0x1, P3 ;  /* 0x0000004951097211 */ /* 0x001fc600018f0eff */
[----:B------:R-:W-:Y:S01]  /*ebd0*/  IMAD R81, R74, 0x4, R51 ;  /* 0x000000044a517824 */ /* 0x000fe200078e0233 */
[CC--:B------:R-:W-:Y:S02]  /*ebe0*/  LEA R44, P3, R83.reuse, R72.reuse, 0x1 ;  /* 0x00000048532c7211 */ /* 0x0c0fe400078608ff */
[----:B------:R-:W-:Y:S01]  /*ebf0*/  PRMT R7, R22, 0x7632, R7 ;  /* 0x0000763216077816 */ /* 0x000fe20000000007 */
[C---:B------:R-:W-:Y:S01]  /*ec00*/  IMAD R107, R74.reuse, 0x4, R81 ;  /* 0x000000044a6b7824 */ /* 0x040fe200078e0251 */
[----:B------:R-:W-:Y:S02]  /*ec10*/  LEA.HI.X.SX32 R45, R83, R73, 0x1, P3 ;  /* 0x00000049532d7211 */ /* 0x000fe400018f0eff */
[----:B------:R-:W-:Y:S01]  /*ec20*/  LEA R6, P3, R85, R72, 0x1 ;  /* 0x0000004855067211 */ /* 0x000fe200078608ff */
[----:B------:R-:W-:Y:S01]  /*ec30*/  IMAD R83, R74, 0x4, R107 ;  /* 0x000000044a537824 */ /* 0x000fe200078e026b */
[----:B------:R0:W-:Y:S01]  /*ec40*/  STG.E.U16 desc[UR60][R12.64], R7 ;  /* 0x000000070c007986 */ /* 0x0001e2000c10153c */
[----:B------:R-:W-:-:S02]  /*ec50*/  PRMT R22, R11, 0x7632, R22 ;  /* 0x000076320b167816 */ /* 0x000fc40000000016 */
[----:B------:R-:W-:Y:S01]  /*ec60*/  IMAD R109, R74, 0x4, R83 ;  /* 0x000000044a6d7824 */ /* 0x000fe200078e0253 */
[----:B------:R2:W-:Y:S04]  /*ec70*/  STG.E.U16 desc[UR60][R20.64], R11 ;  /* 0x0000000b14007986 */ /* 0x0005e8000c10153c */
[----:B------:R5:W-:Y:S01]  /*ec80*/  STG.E.U16 desc[UR60][R8.64], R23 ;  /* 0x0000001708007986 */ /* 0x000be2000c10153c */
[----:B0-----:R-:W-:-:S03]  /*ec90*/  LEA R12, P4, R87, R72, 0x1 ;  /* 0x00000048570c7211 */ /* 0x001fc600078808ff */
[----:B------:R-:W-:Y:S01]  /*eca0*/  STG.E.U16 desc[UR60][R44.64], R22 ;  /* 0x000000162c007986 */ /* 0x000fe2000c10153c */
[-C--:B------:R-:W-:Y:S01]  /*ecb0*/  LEA.HI.X.SX32 R7, R85, R73.reuse, 0x1, P3 ;  /* 0x0000004955077211 */ /* 0x080fe200018f0eff */
[C---:B------:R-:W-:Y:S01]  /*ecc0*/  IMAD R85, R74.reuse, 0x4, R109 ;  /* 0x000000044a557824 */ /* 0x040fe200078e026d */
[-C--:B------:R-:W-:Y:S02]  /*ecd0*/  LEA R10, P3, R91, R72.reuse, 0x1 ;  /* 0x000000485b0a7211 */ /* 0x080fe400078608ff */
[-C--:B------:R-:W-:Y:S01]  /*ece0*/  LEA.HI.X.SX32 R13, R87, R73.reuse, 0x1, P4 ;  /* 0x00000049570d7211 */ /* 0x080fe200020f0eff */
[C---:B------:R-:W-:Y:S01]  /*ecf0*/  IMAD R87, R74.reuse, 0x4, R85 ;  /* 0x000000044a577824 */ /* 0x040fe200078e0255 */
[----:B--2---:R-:W-:Y:S02]  /*ed00*/  LEA.HI.X.SX32 R11, R91, R73, 0x1, P3 ;  /* 0x000000495b0b7211 */ /* 0x004fe400018f0eff */
[----:B-----5:R-:W-:Y:S01]  /*ed10*/  LEA R8, P3, R3, R72, 0x1 ;  /* 0x0000004803087211 */ /* 0x020fe200078608ff */
[----:B------:R-:W-:Y:S01]  /*ed20*/  IMAD R91, R74, 0x4, R87 ;  /* 0x000000044a5b7824 */ /* 0x000fe200078e0257 */
[----:B------:R-:W-:-:S02]  /*ed30*/  PRMT R21, R23, 0x7632, R21 ;  /* 0x0000763217157816 */ /* 0x000fc40000000015 */
[----:B------:R-:W-:Y:S01]  /*ed40*/  LEA.HI.X.SX32 R9, R3, R73, 0x1, P3 ;  /* 0x0000004903097211 */ /* 0x000fe200018f0eff */
[C---:B------:R-:W-:Y:S01]  /*ed50*/  IMAD R3, R74.reuse, 0x4, R91 ;  /* 0x000000044a037824 */ /* 0x040fe200078e025b */
[----:B------:R-:W-:Y:S01]  /*ed60*/  LEA R20, P3, R77, R72, 0x1 ;  /* 0x000000484d147211 */ /* 0x000fe200078608ff */
[----:B------:R0:W-:Y:S02]  /*ed70*/  STG.E.U16 desc[UR60][R6.64], R21 ;  /* 0x0000001506007986 */ /* 0x0001e4000c10153c */
[----:B------:R-:W-:Y:S02]  /*ed80*/  IMAD R111, R74, 0x4, R3 ;  /* 0x000000044a6f7824 */ /* 0x000fe400078e0203 */
[----:B------:R-:W-:Y:S04]  /*ed90*/  STG.E.U16 desc[UR60][R12.64], R36 ;  /* 0x000000240c007986 */ /* 0x000fe8000c10153c */
[----:B---3--:R-:W-:Y:S01]  /*eda0*/  STG.E.U16 desc[UR60][R10.64], R40 ;  /* 0x000000280a007986 */ /* 0x008fe2000c10153c */
[----:B0-----:R-:W-:-:S02]  /*edb0*/  PRMT R7, R36, 0x7632, R7 ;  /* 0x0000763224077816 */ /* 0x001fc40000000007 */
[-C--:B------:R-:W-:Y:S01]  /*edc0*/  LEA.HI.X.SX32 R21, R77, R73.reuse, 0x1, P3 ;  /* 0x000000494d157211 */ /* 0x080fe200018f0eff */
[C---:B------:R-:W-:Y:S01]  /*edd0*/  IMAD R77, R74.reuse, 0x4, R111 ;  /* 0x000000044a4d7824 */ /* 0x040fe200078e026f */
[CC--:B------:R-:W-:Y:S01]  /*ede0*/  LEA R6, P3, R93.reuse, R72.reuse, 0x1 ;  /* 0x000000485d067211 */ /* 0x0c0fe200078608ff */
[----:B------:R0:W-:Y:S03]  /*edf0*/  STG.E.U16 desc[UR60][R8.64], R7 ;  /* 0x0000000708007986 */ /* 0x0001e6000c10153c */
[-C--:B0-----:R-:W-:Y:S01]  /*ee00*/  LEA.HI.X.SX32 R7, R93, R73.reuse, 0x1, P3 ;  /* 0x000000495d077211 */ /* 0x081fe200018f0eff */
[----:B------:R-:W-:Y:S01]  /*ee10*/  IMAD R93, R74, 0x4, R77 ;  /* 0x000000044a5d7824 */ /* 0x000fe200078e024d */
[C---:B------:R-:W-:Y:S02]  /*ee20*/  LEA R10, P3, R95.reuse, R72, 0x1 ;  /* 0x000000485f0a7211 */ /* 0x040fe400078608ff */
[----:B------:R-:W-:Y:S01]  /*ee30*/  PRMT R9, R40, 0x7632, R9 ;  /* 0x0000763228097816 */ /* 0x000fe20000000009 */
[----:B------:R-:W-:Y:S01]  /*ee40*/  IMAD R113, R74, 0x4, R93 ;  /* 0x000000044a717824 */ /* 0x000fe200078e025d */
[----:B------:R-:W-:-:S02]  /*ee50*/  LEA.HI.X.SX32 R11, R95, R73, 0x1, P3 ;  /* 0x000000495f0b7211 */ /* 0x000fc400018f0eff */
[CC--:B------:R-:W-:Y:S01]  /*ee60*/  LEA R12, P3, R97.reuse, R72.reuse, 0x1 ;  /* 0x00000048610c7211 */ /* 0x0c0fe200078608ff */
[C---:B------:R-:W-:Y:S01]  /*ee70*/  IMAD R95, R74.reuse, 0x4, R113 ;  /* 0x000000044a5f7824 */ /* 0x040fe200078e0271 */
[----:B------:R0:W-:Y:S02]  /*ee80*/  STG.E.U16 desc[UR60][R20.64], R9 ;  /* 0x0000000914007986 */ /* 0x0001e4000c10153c */
[----:B------:R-:W-:Y:S01]  /*ee90*/  LEA.HI.X.SX32 R13, R97, R73, 0x1, P3 ;  /* 0x00000049610d7211 */ /* 0x000fe200018f0eff */
[C---:B------:R-:W-:Y:S01]  /*eea0*/  IMAD R97, R74.reuse, 0x4, R95 ;  /* 0x000000044a617824 */ /* 0x040fe200078e025f */
[----:B------:R2:W-:Y:S01]  /*eeb0*/  STG.E.U16 desc[UR60][R6.64], R37 ;  /* 0x0000002506007986 */ /* 0x0005e2000c10153c */
[-C--:B------:R-:W-:Y:S02]  /*eec0*/  LEA R8, P3, R99, R72.reuse, 0x1 ;  /* 0x0000004863087211 */ /* 0x080fe400078608ff */
[C---:B------:R-:W-:Y:S01]  /*eed0*/  IMAD R115, R74.reuse, 0x4, R97 ;  /* 0x000000044a737824 */ /* 0x040fe200078e0261 */
[----:B------:R3:W-:Y:S03]  /*eee0*/  STG.E.U16 desc[UR60][R10.64], R41 ;  /* 0x000000290a007986 */ /* 0x0007e6000c10153c */
[----:B------:R-:W-:Y:S01]  /*eef0*/  IMAD R117, R74, 0x4, R115 ;  /* 0x000000044a757824 */ /* 0x000fe200078e0273 */
[----:B0-----:R-:W-:-:S02]  /*ef00*/  LEA R20, P4, R101, R72, 0x1 ;  /* 0x0000004865147211 */ /* 0x001fc400078808ff */
[-C--:B------:R-:W-:Y:S02]  /*ef10*/  LEA.HI.X.SX32 R9, R99, R73.reuse, 0x1, P3 ;  /* 0x0000004963097211 */ /* 0x080fe400018f0eff */
[----:B--2---:R-:W-:Y:S01]  /*ef20*/  PRMT R7, R37, 0x7632, R7 ;  /* 0x0000763225077816 */ /* 0x004fe20000000007 */
[C---:B------:R-:W-:Y:S01]  /*ef30*/  IMAD R37, R74.reuse, 0x4, R117 ;  /* 0x000000044a257824 */ /* 0x040fe200078e0275 */
[----:B------:R-:W-:Y:S02]  /*ef40*/  LEA R6, P3, R105, R72, 0x1 ;  /* 0x0000004869067211 */ /* 0x000fe400078608ff */
[----:B------:R-:W-:Y:S01]  /*ef50*/  LEA.HI.X.SX32 R21, R101, R73, 0x1, P4 ;  /* 0x0000004965157211 */ /* 0x000fe200020f0eff */
[C---:B------:R-:W-:Y:S01]  /*ef60*/  IMAD R99, R74.reuse, 0x4, R37 ;  /* 0x000000044a637824 */ /* 0x040fe200078e0225 */
[----:B------:R0:W-:Y:S01]  /*ef70*/  STG.E.U16 desc[UR60][R12.64], R7 ;  /* 0x000000070c007986 */ /* 0x0001e2000c10153c */
[----:B---3--:R-:W-:Y:S02]  /*ef80*/  PRMT R11, R41, 0x7632, R11 ;  /* 0x00007632290b7816 */ /* 0x008fe4000000000b */
[----:B------:R-:W-:-:S03]  /*ef90*/  IMAD R101, R74, 0x4, R99 ;  /* 0x000000044a657824 */ /* 0x000fc600078e0263 */
[----:B------:R2:W-:Y:S04]  /*efa0*/  STG.E.U16 desc[UR60][R8.64], R11 ;  /* 0x0000000b08007986 */ /* 0x0005e8000c10153c */
[----:B------:R-:W-:Y:S01]  /*efb0*/  STG.E.U16 desc[UR60][R20.64], R38 ;  /* 0x0000002614007986 */ /* 0x000fe2000c10153c */
[----:B0-----:R-:W-:Y:S01]  /*efc0*/  LEA.HI.X.SX32 R7, R105, R73, 0x1, P3 ;  /* 0x0000004969077211 */ /* 0x001fe200018f0eff */
[----:B------:R-:W-:Y:S01]  /*efd0*/  IMAD R105, R74, 0x4, R101 ;  /* 0x000000044a697824 */ /* 0x000fe200078e0265 */
[----:B------:R-:W-:-:S03]  /*efe0*/  LEA R10, P3, R49, R72, 0x1 ;  /* 0x00000048310a7211 */ /* 0x000fc600078608ff */
[----:B------:R-:W-:Y:S01]  /*eff0*/  IMAD R119, R74, 0x4, R105 ;  /* 0x000000044a777824 */ /* 0x000fe200078e0269 */
[----:B--2---:R-:W-:Y:S01]  /*f000*/  LEA.HI.X.SX32 R11, R49, R73, 0x1, P3 ;  /* 0x00000049310b7211 */ /* 0x004fe200018f0eff */
[----:B------:R0:W-:Y:S01]  /*f010*/  STG.E.U16 desc[UR60][R6.64], R42 ;  /* 0x0000002a06007986 */ /* 0x0001e2000c10153c */
[----:B------:R-:W-:-:S04]  /*f020*/  LEA R12, P3, R75, R72, 0x1 ;  /* 0x000000484b0c7211 */ /* 0x000fc800078608ff */
[----:B------:R-:W-:Y:S01]  /*f030*/  LEA.HI.X.SX32 R13, R75, R73, 0x1, P3 ;  /* 0x000000494b0d7211 */ /* 0x000fe200018f0eff */
[----:B------:R-:W-:Y:S01]  /*f040*/  IMAD R75, R74, 0x4, R119 ;  /* 0x000000044a4b7824 */ /* 0x000fe200078e0277 */
[----:B------:R-:W-:-:S03]  /*f050*/  LEA R8, P3, R79, R72, 0x1 ;  /* 0x000000484f087211 */ /* 0x000fc600078608ff */
[----:B------:R-:W-:Y:S01]  /*f060*/  IMAD R121, R74, 0x4, R75 ;  /* 0x000000044a797824 */ /* 0x000fe200078e024b */
[----:B------:R-:W-:Y:S02]  /*f070*/  LEA.HI.X.SX32 R9, R79, R73, 0x1, P3 ;  /* 0x000000494f097211 */ /* 0x000fe400018f0eff */
[----:B0-----:R-:W-:Y:S01]  /*f080*/  PRMT R7, R38, 0x7632, R7 ;  /* 0x0000763226077816 */ /* 0x001fe20000000007 */
[----:B------:R-:W-:Y:S01]  /*f090*/  IMAD R123, R74, 0x4, R121 ;  /* 0x000000044a7b7824 */ /* 0x000fe200078e0279 */
[----:B------:R-:W-:-:S03]  /*f0a0*/  LEA R6, P3, R89, R72, 0x1 ;  /* 0x0000004859067211 */ /* 0x000fc600078608ff */
[C---:B------:R-:W-:Y:S01]  /*f0b0*/  IMAD R125, R74.reuse, 0x4, R123 ;  /* 0x000000044a7d7824 */ /* 0x040fe200078e027b */
[----:B------:R0:W-:Y:S03]  /*f0c0*/  STG.E.U16 desc[UR60][R10.64], R7 ;  /* 0x000000070a007986 */ /* 0x0001e6000c10153c */
[----:B------:R-:W-:-:S04]  /*f0d0*/  IMAD R127, R74, 0x4, R125 ;  /* 0x000000044a7f7824 */ /* 0x000fc800078e027d */
[----:B------:R-:W-:-:S04]  /*f0e0*/  IMAD R129, R74, 0x4, R127 ;  /* 0x000000044a817824 */ /* 0x000fc800078e027f */
[C---:B------:R-:W-:Y:S01]  /*f0f0*/  IMAD R131, R74.reuse, 0x4, R129 ;  /* 0x000000044a837824 */ /* 0x040fe200078e0281 */
[-C--:B0-----:R-:W-:Y:S02]  /*f100*/  LEA.HI.X.SX32 R7, R89, R73.reuse, 0x1, P3 ;  /* 0x0000004959077211 */ /* 0x081fe400018f0eff */
[CC--:B------:R-:W-:Y:S01]  /*f110*/  LEA R20, P3, R103.reuse, R72.reuse, 0x1 ;  /* 0x0000004867147211 */ /* 0x0c0fe200078608ff */
[----:B------:R-:W-:Y:S01]  /*f120*/  IMAD R133, R74, 0x4, R131 ;  /* 0x000000044a857824 */ /* 0x000fe200078e0283 */
[----:B------:R-:W-:Y:S02]  /*f130*/  PRMT R11, R42, 0x7632, R11 ;  /* 0x000076322a0b7816 */ /* 0x000fe4000000000b */
[----:B------:R-:W-:Y:S01]  /*f140*/  LEA.HI.X.SX32 R21, R103, R73, 0x1, P3 ;  /* 0x0000004967157211 */ /* 0x000fe200018f0eff */
[C---:B------:R-:W-:Y:S01]  /*f150*/  IMAD R135, R74.reuse, 0x4, R133 ;  /* 0x000000044a877824 */ /* 0x040fe200078e0285 */
[-C--:B------:R-:W-:Y:S01]  /*f160*/  LEA R10, P3, R61, R72.reuse, 0x1 ;  /* 0x000000483d0a7211 */ /* 0x080fe200078608ff */
[----:B------:R0:W-:Y:S01]  /*f170*/  STG.E.U16 desc[UR60][R12.64], R11 ;  /* 0x0000000b0c007986 */ /* 0x0001e2000c10153c */
[----:B------:R-:W-:Y:S01]  /*f180*/  LEA R42, P5, R87, R72, 0x1 ;  /* 0x00000048572a7211 */ /* 0x000fe200078a08ff */
[----:B------:R-:W-:-:S02]  /*f190*/  IMAD R137, R74, 0x4, R135 ;  /* 0x000000044a897824 */ /* 0x000fc400078e0287 */
[----:B------:R2:W-:Y:S02]  /*f1a0*/  STG.E.U16 desc[UR60][R8.64], R39 ;  /* 0x0000002708007986 */ /* 0x0005e4000c10153c */
[----:B------:R-:W-:Y:S02]  /*f1b0*/  IMAD R139, R74, 0x4, R137 ;  /* 0x000000044a8b7824 */ /* 0x000fe400078e0289 */
[----:B------:R1:W-:Y:S01]  /*f1c0*/  STG.E.U16 desc[UR60][R6.64], R43 ;  /* 0x0000002b06007986 */ /* 0x0003e2000c10153c */
[----:B0-----:R-:W-:Y:S02]  /*f1d0*/  PRMT R13, R39, 0x7632, R13 ;  /* 0x00007632270d7816 */ /* 0x001fe4000000000d */
[----:B------:R-:W-:Y:S02]  /*f1e0*/  LEA R12, P4, R47, R72, 0x1 ;  /* 0x000000482f0c7211 */ /* 0x000fe400078808ff */
[----:B--2---:R-:W-:Y:S01]  /*f1f0*/  PRMT R9, R43, 0x7632, R9 ;  /* 0x000076322b097816 */ /* 0x004fe20000000009 */
[----:B------:R0:W-:Y:S01]  /*f200*/  STG.E.U16 desc[UR60][R20.64], R13 ;  /* 0x0000000d14007986 */ /* 0x0001e2000c10153c */
[----:B------:R-:W-:-:S02]  /*f210*/  LEA.HI.X.SX32 R11, R61, R73, 0x1, P3 ;  /* 0x000000493d0b7211 */ /* 0x000fc400018f0eff */
[-C--:B------:R-:W-:Y:S02]  /*f220*/  LEA R8, P3, R51, R72.reuse, 0x1 ;  /* 0x0000004833087211 */ /* 0x080fe400078608ff */
[----:B-1----:R-:W-:Y:S01]  /*f230*/  PRMT R7, R52, 0x7632, R7 ;  /* 0x0000763234077816 */ /* 0x002fe20000000007 */
[----:B------:R1:W-:Y:S01]  /*f240*/  STG.E.U16 desc[UR60][R10.64], R9 ;  /* 0x000000090a007986 */ /* 0x0003e2000c10153c */
[-C--:B------:R-:W-:Y:S02]  /*f250*/  LEA.HI.X.SX32 R43, R87, R73.reuse, 0x1, P5 ;  /* 0x00000049572b7211 */ /* 0x080fe400028f0eff */
[-C--:B------:R-:W-:Y:S02]  /*f260*/  LEA R48, P5, R111, R72.reuse, 0x1 ;  /* 0x000000486f307211 */ /* 0x080fe400078a08ff */
[----:B0-----:R-:W-:Y:S02]  /*f270*/  LEA.HI.X.SX32 R13, R47, R73, 0x1, P4 ;  /* 0x000000492f0d7211 */ /* 0x001fe400020f0eff */
[----:B------:R-:W-:-:S02]  /*f280*/  LEA R40, P4, R85, R72, 0x1 ;  /* 0x0000004855287211 */ /* 0x000fc400078808ff */
[-C--:B------:R-:W-:Y:S01]  /*f290*/  LEA.HI.X.SX32 R49, R111, R73.reuse, 0x1, P5 ;  /* 0x000000496f317211 */ /* 0x080fe200028f0eff */
[----:B------:R0:W-:Y:S01]  /*f2a0*/  STG.E.U16 desc[UR60][R12.64], R52 ;  /* 0x000000340c007986 */ /* 0x0001e2000c10153c */
[----:B-1----:R-:W-:Y:S01]  /*f2b0*/  IMAD R11, R74, 0x4, R139 ;  /* 0x000000044a0b7824 */ /* 0x002fe200078e028b */
[-C--:B------:R-:W-:Y:S02]  /*f2c0*/  LEA.HI.X.SX32 R9, R51, R73.reuse, 0x1, P3 ;  /* 0x0000004933097211 */ /* 0x080fe400018f0eff */
[CC--:B------:R-:W-:Y:S02]  /*f2d0*/  LEA R22, P3, R81.reuse, R72.reuse, 0x1 ;  /* 0x0000004851167211 */ /* 0x0c0fe400078608ff */
[----:B----4-:R-:W-:Y:S01]  /*f2e0*/  PRMT R10, R68, 0x7632, R10 ;  /* 0x00007632440a7816 */ /* 0x010fe2000000000a */
[----:B------:R1:W-:Y:S01]  /*f2f0*/  STG.E.U16 desc[UR60][R8.64], R68 ;  /* 0x0000004408007986 */ /* 0x0003e2000c10153c */
[----:B------:R-:W-:Y:S02]  /*f300*/  LEA.HI.X.SX32 R23, R81, R73, 0x1, P3 ;  /* 0x0000004951177211 */ /* 0x000fe400018f0eff */
[----:B------:R-:W-:Y:S01]  /*f310*/  LEA R20, P3, R107, R72, 0x1 ;  /* 0x000000486b147211 */ /* 0x000fe200078608ff */
[----:B0-----:R-:W-:-:S02]  /*f320*/  IMAD R13, R74, 0x4, R11 ;  /* 0x000000044a0d7824 */ /* 0x001fc400078e020b */
[----:B------:R0:W-:Y:S01]  /*f330*/  STG.E.U16 desc[UR60][R22.64], R7 ;  /* 0x0000000716007986 */ /* 0x0001e2000c10153c */
[-C--:B------:R-:W-:Y:S02]  /*f340*/  LEA.HI.X.SX32 R21, R107, R73.reuse, 0x1, P3 ;  /* 0x000000496b157211 */ /* 0x080fe400018f0eff */
[-C--:B------:R-:W-:Y:S02]  /*f350*/  LEA.HI.X.SX32 R41, R85, R73.reuse, 0x1, P4 ;  /* 0x0000004955297211 */ /* 0x080fe400020f0eff */
[-C--:B------:R-:W-:Y:S01]  /*f360*/  LEA R46, P4, R3, R72.reuse, 0x1 ;  /* 0x00000048032e7211 */ /* 0x080fe200078808ff */
[C---:B-1----:R-:W-:Y:S01]  /*f370*/  IMAD R9, R74.reuse, 0x4, R13 ;  /* 0x000000044a097824 */ /* 0x042fe200078e020d */
[----:B------:R1:W-:Y:S01]  /*f380*/  STG.E.U16 desc[UR60][R20.64], R10 ;  /* 0x0000000a14007986 */ /* 0x0003e2000c10153c */
[----:B------:R-:W-:Y:S02]  /*f390*/  LEA R6, P3, R83, R72, 0x1 ;  /* 0x0000004853067211 */ /* 0x000fe400078608ff */
[----:B------:R-:W-:Y:S01]  /*f3a0*/  IMAD R141, R74, 0x4, R9 ;  /* 0x000000044a8d7824 */ /* 0x000fe200078e0209 */
[----:B------:R-:W-:-:S02]  /*f3b0*/  LEA.HI.X.SX32 R47, R3, R73, 0x1, P4 ;  /* 0x00000049032f7211 */ /* 0x000fc400020f0eff */
[-C--:B0-----:R-:W-:Y:S01]  /*f3c0*/  LEA.HI.X.SX32 R7, R83, R73.reuse, 0x1, P3 ;  /* 0x0000004953077211 */ /* 0x081fe200018f0eff */
[C---:B------:R-:W-:Y:S01]  /*f3d0*/  IMAD R143, R74.reuse, 0x4, R141 ;  /* 0x000000044a8f7824 */ /* 0x040fe200078e028d */
[-C--:B------:R-:W-:Y:S02]  /*f3e0*/  LEA R38, P3, R109, R72.reuse, 0x1 ;  /* 0x000000486d267211 */ /* 0x080fe400078608ff */
[-C--:B------:R-:W-:Y:S01]  /*f3f0*/  LEA R60, P4, R93, R72.reuse, 0x1 ;  /* 0x000000485d3c7211 */ /* 0x080fe200078808ff */
[----:B------:R0:W-:Y:S01]  /*f400*/  STG.E.U16 desc[UR60][R6.64], R53 ;  /* 0x0000003506007986 */ /* 0x0001e2000c10153c */
[C---:B-1----:R-:W-:Y:S01]  /*f410*/  IMAD R21, R74.reuse, 0x4, R143 ;  /* 0x000000044a157824 */ /* 0x042fe200078e028f */
[-C--:B------:R-:W-:Y:S02]  /*f420*/  LEA.HI.X.SX32 R39, R109, R73.reuse, 0x1, P3 ;  /* 0x000000496d277211 */ /* 0x080fe400018f0eff */
[-C--:B------:R-:W-:Y:S01]  /*f430*/  LEA R44, P3, R91, R72.reuse, 0x1 ;  /* 0x000000485b2c7211 */ /* 0x080fe200078608ff */
[C---:B------:R-:W-:Y:S01]  /*f440*/  IMAD R23, R74.reuse, 0x4, R21 ;  /* 0x000000044a177824 */ /* 0x040fe200078e0215 */
[-C--:B------:R-:W-:Y:S01]  /*f450*/  LEA.HI.X.SX32 R61, R93, R73.reuse, 0x1, P4 ;  /* 0x000000495d3d7211 */ /* 0x080fe200020f0eff */
[----:B------:R1:W-:Y:S01]  /*f460*/  STG.E.U16 desc[UR60][R38.64], R69 ;  /* 0x0000004526007986 */ /* 0x0003e2000c10153c */
[----:B------:R-:W-:Y:S01]  /*f470*/  LEA.HI.X.SX32 R45, R91, R73, 0x1, P3 ;  /* 0x000000495b2d7211 */ /* 0x000fe200018f0eff */
[----:B------:R-:W-:Y:S01]  /*f480*/  IMAD R3, R74, 0x4, R23 ;  /* 0x000000044a037824 */ /* 0x000fe200078e0217 */
[----:B------:R-:W-:-:S02]  /*f490*/  LEA R50, P3, R77, R72, 0x1 ;  /* 0x000000484d327211 */ /* 0x000fc400078608ff */
[-C--:B------:R-:W-:Y:S01]  /*f4a0*/  LEA R80, P4, R97, R72.reuse, 0x1 ;  /* 0x0000004861507211 */ /* 0x080fe200078808ff */
[C---:B------:R-:W-:Y:S01]  /*f4b0*/  IMAD R145, R74.reuse, 0x4, R3 ;  /* 0x000000044a917824 */ /* 0x040fe200078e0203 */
[-C--:B------:R-:W-:Y:S02]  /*f4c0*/  LEA.HI.X.SX32 R51, R77, R73.reuse, 0x1, P3 ;  /* 0x000000494d337211 */ /* 0x080fe400018f0eff */
[-C--:B------:R-:W-:Y:S01]  /*f4d0*/  LEA R78, P3, R95, R72.reuse, 0x1 ;  /* 0x000000485f4e7211 */ /* 0x080fe200078608ff */
[C---:B------:R-:W-:Y:S01]  /*f4e0*/  IMAD R147, R74.reuse, 0x4, R145 ;  /* 0x000000044a937824 */ /* 0x040fe200078e0291 */
[-C--:B------:R-:W-:Y:S02]  /*f4f0*/  LEA.HI.X.SX32 R81, R97, R73.reuse, 0x1, P4 ;  /* 0x0000004961517211 */ /* 0x080fe400020f0eff */
[----:B------:R-:W-:Y:S01]  /*f500*/  LEA R86, P4, R37, R72, 0x1 ;  /* 0x0000004825567211 */ /* 0x000fe200078808ff */
[----:B------:R-:W-:Y:S01]  /*f510*/  IMAD R149, R74, 0x4, R147 ;  /* 0x000000044a957824 */ /* 0x000fe200078e0293 */
[----:B------:R-:W-:-:S02]  /*f520*/  LEA.HI.X.SX32 R79, R95, R73, 0x1, P3 ;  /* 0x000000495f4f7211 */ /* 0x000fc400018f0eff */
        /* <DEDUP_REMOVED lines=15> */
[----:B------:R-:W-:Y:S02]  /*f620*/  LEA R88, P5, R99, R72, 0x1 ;  /* 0x0000004863587211 */ /* 0x000fe400078a08ff */
[-C--:B------:R-:W-:Y:S01]  /*f630*/  LEA.HI.X.SX32 R97, R75, R73.reuse, 0x1, P3 ;  /* 0x000000494b617211 */ /* 0x080fe200018f0eff */
[----:B------:R-:W-:Y:S01]  /*f640*/  IMAD R75, R74, 0x4, R157 ;  /* 0x000000044a4b7824 */ /* 0x000fe200078e029d */
[----:B------:R-:W-:-:S02]  /*f650*/  LEA.HI.X.SX32 R89, R99, R73, 0x1, P5 ;  /* 0x0000004963597211 */ /* 0x000fc400028f0eff */
[-C--:B------:R-:W-:Y:S01]  /*f660*/  LEA R94, P5, R119, R72.reuse, 0x1 ;  /* 0x00000048775e7211 */ /* 0x080fe200078a08ff */
[C---:B------:R-:W-:Y:S01]  /*f670*/  IMAD R159, R74.reuse, 0x4, R75 ;  /* 0x000000044a9f7824 */ /* 0x040fe200078e024b */
[-C--:B------:R-:W-:Y:S02]  /*f680*/  LEA R92, P4, R105, R72.reuse, 0x1 ;  /* 0x00000048695c7211 */ /* 0x080fe400078808ff */
[-C--:B------:R-:W-:Y:S01]  /*f690*/  LEA.HI.X.SX32 R95, R119, R73.reuse, 0x1, P5 ;  /* 0x00000049775f7211 */ /* 0x080fe200028f0eff */
[C---:B------:R-:W-:Y:S01]  /*f6a0*/  IMAD R161, R74.reuse, 0x4, R159 ;  /* 0x000000044aa17824 */ /* 0x040fe200078e029f */
[-C--:B------:R-:W-:Y:S02]  /*f6b0*/  LEA R100, P5, R123, R72.reuse, 0x1 ;  /* 0x000000487b647211 */ /* 0x080fe400078a08ff */
[----:B------:R-:W-:Y:S01]  /*f6c0*/  LEA.HI.X.SX32 R93, R105, R73, 0x1, P4 ;  /* 0x00000049695d7211 */ /* 0x000fe200020f0eff */
[----:B------:R-:W-:Y:S01]  /*f6d0*/  IMAD R163, R74, 0x4, R161 ;  /* 0x000000044aa37824 */ /* 0x000fe200078e02a1 */
[----:B------:R-:W-:-:S02]  /*f6e0*/  LEA R98, P4, R121, R72, 0x1 ;  /* 0x0000004879627211 */ /* 0x000fc400078808ff */
[-C--:B------:R-:W-:Y:S01]  /*f6f0*/  LEA.HI.X.SX32 R101, R123, R73.reuse, 0x1, P5 ;  /* 0x000000497b657211 */ /* 0x080fe200028f0eff */
[C---:B------:R-:W-:Y:S01]  /*f700*/  IMAD R165, R74.reuse, 0x4, R163 ;  /* 0x000000044aa57824 */ /* 0x040fe200078e02a3 */
[-C--:B------:R-:W-:Y:S02]  /*f710*/  LEA R102, P3, R125, R72.reuse, 0x1 ;  /* 0x000000487d667211 */ /* 0x080fe400078608ff */
[-C--:B------:R-:W-:Y:S01]  /*f720*/  LEA R106, P5, R129, R72.reuse, 0x1 ;  /* 0x00000048816a7211 */ /* 0x080fe200078a08ff */
[C---:B------:R-:W-:Y:S01]  /*f730*/  IMAD R167, R74.reuse, 0x4, R165 ;  /* 0x000000044aa77824 */ /* 0x040fe200078e02a5 */
[-C--:B------:R-:W-:Y:S02]  /*f740*/  LEA.HI.X.SX32 R99, R121, R73.reuse, 0x1, P4 ;  /* 0x0000004979637211 */ /* 0x080fe400020f0eff */
[----:B------:R-:W-:Y:S01]  /*f750*/  LEA R104, P4, R127, R72, 0x1 ;  /* 0x000000487f687211 */ /* 0x000fe200078808ff */
[----:B------:R-:W-:Y:S01]  /*f760*/  IMAD R169, R74, 0x4, R167 ;  /* 0x000000044aa97824 */ /* 0x000fe200078e02a7 */
[----:B------:R-:W-:-:S02]  /*f770*/  LEA.HI.X.SX32 R103, R125, R73, 0x1, P3 ;  /* 0x000000497d677211 */ /* 0x000fc400018f0eff */
[-C--:B------:R-:W-:Y:S02]  /*f780*/  LEA.HI.X.SX32 R107, R129, R73.reuse, 0x1, P5 ;  /* 0x00000049816b7211 */ /* 0x080fe400028f0eff */
[-C--:B------:R-:W-:Y:S02]  /*f790*/  LEA R108, P3, R131, R72.reuse, 0x1 ;  /* 0x00000048836c7211 */ /* 0x080fe400078608ff */
[-C--:B------:R-:W-:Y:S02]  /*f7a0*/  LEA R112, P5, R135, R72.reuse, 0x1 ;  /* 0x0000004887707211 */ /* 0x080fe400078a08ff */
[-C--:B------:R-:W-:Y:S02]  /*f7b0*/  LEA.HI.X.SX32 R105, R127, R73.reuse, 0x1, P4 ;  /* 0x000000497f697211 */ /* 0x080fe400020f0eff */
[----:B------:R-:W-:Y:S02]  /*f7c0*/  LEA R110, P4, R133, R72, 0x1 ;  /* 0x00000048856e7211 */ /* 0x000fe400078808ff */
[----:B------:R-:W-:-:S02]  /*f7d0*/  LEA.HI.X.SX32 R109, R131, R73, 0x1, P3 ;  /* 0x00000049836d7211 */ /* 0x000fc400018f0eff */
[-C--:B------:R-:W-:Y:S02]  /*f7e0*/  LEA.HI.X.SX32 R113, R135, R73.reuse, 0x1, P5 ;  /* 0x0000004987717211 */ /* 0x080fe400028f0eff */
[-C--:B------:R-:W-:Y:S02]  /*f7f0*/  LEA R114, P3, R137, R72.reuse, 0x1 ;  /* 0x0000004889727211 */ /* 0x080fe400078608ff */
[-C--:B------:R-:W-:Y:S02]  /*f800*/  LEA R118, P5, R11, R72.reuse, 0x1 ;  /* 0x000000480b767211 */ /* 0x080fe400078a08ff */
[-C--:B------:R-:W-:Y:S02]  /*f810*/  LEA.HI.X.SX32 R111, R133, R73.reuse, 0x1, P4 ;  /* 0x00000049856f7211 */ /* 0x080fe400020f0eff */
[----:B------:R-:W-:Y:S02]  /*f820*/  LEA R116, P4, R139, R72, 0x1 ;  /* 0x000000488b747211 */ /* 0x000fe400078808ff */
[----:B------:R-:W-:-:S02]  /*f830*/  LEA.HI.X.SX32 R115, R137, R73, 0x1, P3 ;  /* 0x0000004989737211 */ /* 0x000fc400018f0eff */
[-C--:B------:R-:W-:Y:S01]  /*f840*/  LEA.HI.X.SX32 R119, R11, R73.reuse, 0x1, P5 ;  /* 0x000000490b777211 */ /* 0x080fe200028f0eff */
[C---:B------:R-:W-:Y:S01]  /*f850*/  IMAD R11, R74.reuse, 0x4, R169 ;  /* 0x000000044a0b7824 */ /* 0x040fe200078e02a9 */
[-C--:B------:R-:W-:Y:S02]  /*f860*/  LEA R120, P3, R13, R72.reuse, 0x1 ;  /* 0x000000480d787211 */ /* 0x080fe400078608ff */
        /* <DEDUP_REMOVED lines=8> */
[-C--:B------:R-:W-:Y:S01]  /*f8f0*/  LEA R124, P5, R141, R72.reuse, 0x1 ;  /* 0x000000488d7c7211 */ /* 0x080fe200078a08ff */
[C---:B------:R-:W-:Y:S01]  /*f900*/  IMAD R171, R74.reuse, 0x4, R9 ;  /* 0x000000044aab7824 */ /* 0x040fe200078e0209 */
[-C--:B------:R-:W-:Y:S02]  /*f910*/  LEA.HI.X.SX32 R127, R143, R73.reuse, 0x1, P3 ;  /* 0x000000498f7f7211 */ /* 0x080fe400018f0eff */
[----:B------:R-:W-:Y:S01]  /*f920*/  LEA.HI.X.SX32 R129, R21, R73, 0x1, P4 ;  /* 0x0000004915817211 */ /* 0x000fe200020f0eff */
[----:B------:R-:W-:Y:S01]  /*f930*/  IMAD R21, R74, 0x4, R171 ;  /* 0x000000044a157824 */ /* 0x000fe200078e02ab */
[----:B------:R-:W-:-:S02]  /*f940*/  LEA R132, P3, R3, R72, 0x1 ;  /* 0x0000004803847211 */ /* 0x000fc400078608ff */
[-C--:B------:R-:W-:Y:S02]  /*f950*/  LEA.HI.X.SX32 R125, R141, R73.reuse, 0x1, P5 ;  /* 0x000000498d7d7211 */ /* 0x080fe400028f0eff */
[-C--:B------:R-:W-:Y:S02]  /*f960*/  LEA R130, P5, R23, R72.reuse, 0x1 ;  /* 0x0000004817827211 */ /* 0x080fe400078a08ff */
[-C--:B------:R-:W-:Y:S01]  /*f970*/  LEA.HI.X.SX32 R133, R3, R73.reuse, 0x1, P3 ;  /* 0x0000004903857211 */ /* 0x080fe200018f0eff */
[C---:B------:R-:W-:Y:S01]  /*f980*/  IMAD R3, R74.reuse, 0x4, R21 ;  /* 0x000000044a037824 */ /* 0x040fe200078e0215 */
[----:B------:R-:W-:Y:S02]  /*f990*/  LEA.HI.X.SX32 R131, R23, R73, 0x1, P5 ;  /* 0x0000004917837211 */ /* 0x000fe400028f0eff */
[-C--:B------:R-:W-:Y:S01]  /*f9a0*/  LEA R138, P3, R149, R72.reuse, 0x1 ;  /* 0x00000048958a7211 */ /* 0x080fe200078608ff */
[----:B------:R-:W-:Y:S01]  /*f9b0*/  IMAD R23, R74, 0x4, R3 ;  /* 0x000000044a177824 */ /* 0x000fe200078e0203 */
[----:B------:R-:W-:-:S02]  /*f9c0*/  LEA R134, P4, R145, R72, 0x1 ;  /* 0x0000004891867211 */ /* 0x000fc400078808ff */
[-C--:B------:R-:W-:Y:S01]  /*f9d0*/  LEA.HI.X.SX32 R139, R149, R73.reuse, 0x1, P3 ;  /* 0x00000049958b7211 */ /* 0x080fe200018f0eff */
[C---:B------:R-:W-:Y:S01]  /*f9e0*/  IMAD R179, R74.reuse, 0x4, R23 ;  /* 0x000000044ab37824 */ /* 0x040fe200078e0217 */
[-C--:B------:R-:W-:Y:S02]  /*f9f0*/  LEA R144, P3, R37, R72.reuse, 0x1 ;  /* 0x0000004825907211 */ /* 0x080fe400078608ff */
[-C--:B------:R-:W-:Y:S01]  /*fa00*/  LEA.HI.X.SX32 R135, R145, R73.reuse, 0x1, P4 ;  /* 0x0000004991877211 */ /* 0x080fe200020f0eff */
[C---:B------:R-:W-:Y:S01]  /*fa10*/  IMAD R181, R74.reuse, 0x4, R179 ;  /* 0x000000044ab57824 */ /* 0x040fe200078e02b3 */
[----:B------:R-:W-:Y:S02]  /*fa20*/  LEA.HI.X.SX32 R145, R37, R73, 0x1, P3 ;  /* 0x0000004925917211 */ /* 0x000fe400018f0eff */
[-C--:B------:R-:W-:Y:S01]  /*fa30*/  LEA R140, P4, R151, R72.reuse, 0x1 ;  /* 0x00000048978c7211 */ /* 0x080fe200078808ff */
[----:B------:R-:W-:Y:S01]  /*fa40*/  IMAD R37, R74, 0x4, R181 ;  /* 0x000000044a257824 */ /* 0x000fe200078e02b5 */
[----:B------:R-:W-:-:S02]  /*fa50*/  LEA R150, P3, R75, R72, 0x1 ;  /* 0x000000484b967211 */ /* 0x000fc400078608ff */
[-C--:B------:R-:W-:Y:S01]  /*fa60*/  LEA R136, P5, R147, R72.reuse, 0x1 ;  /* 0x0000004893887211 */ /* 0x080fe200078a08ff */
[C---:B------:R-:W-:Y:S01]  /*fa70*/  IMAD R185, R74.reuse, 0x4, R37 ;  /* 0x000000044ab97824 */ /* 0x040fe200078e0225 */
[-C--:B------:R-:W-:Y:S02]  /*fa80*/  LEA.HI.X.SX32 R141, R151, R73.reuse, 0x1, P4 ;  /* 0x00000049978d7211 */ /* 0x080fe400020f0eff */
        /* <DEDUP_REMOVED lines=15> */
[-C--:B------:R-:W-:Y:S02]  /*fb80*/  LEA R158, P4, R165, R72.reuse, 0x1 ;  /* 0x00000048a59e7211 */ /* 0x080fe400078808ff */
[-C--:B------:R-:W-:Y:S02]  /*fb90*/  LEA.HI.X.SX32 R149, R157, R73.reuse, 0x1, P5 ;  /* 0x000000499d957211 */ /* 0x080fe400028f0eff */
[-C--:B------:R-:W-:Y:S02]  /*fba0*/  LEA R154, P5, R161, R72.reuse, 0x1 ;  /* 0x00000048a19a7211 */ /* 0x080fe400078a08ff */
[-C--:B------:R-:W-:Y:S02]  /*fbb0*/  LEA.HI.X.SX32 R157, R163, R73.reuse, 0x1, P3 ;  /* 0x00000049a39d7211 */ /* 0x080fe400018f0eff */
[----:B------:R-:W-:Y:S02]  /*fbc0*/  LEA.HI.X.SX32 R159, R165, R73, 0x1, P4 ;  /* 0x00000049a59f7211 */ /* 0x000fe400020f0eff */
[----:B------:R-:W-:-:S02]  /*fbd0*/  LEA R162, P3, R169, R72, 0x1 ;  /* 0x00000048a9a27211 */ /* 0x000fc400078608ff */
[-C--:B------:R-:W-:Y:S02]  /*fbe0*/  LEA R164, P4, R11, R72.reuse, 0x1 ;  /* 0x000000480ba47211 */ /* 0x080fe400078808ff */
[-C--:B------:R-:W-:Y:S02]  /*fbf0*/  LEA.HI.X.SX32 R155, R161, R73.reuse, 0x1, P5 ;  /* 0x00000049a19b7211 */ /* 0x080fe400028f0eff */
[-C--:B------:R-:W-:Y:S02]  /*fc00*/  LEA R160, P5, R167, R72.reuse, 0x1 ;  /* 0x00000048a7a07211 */ /* 0x080fe400078a08ff */
        /* <DEDUP_REMOVED lines=12> */
[-C--:B------:R-:W-:Y:S02]  /*fcd0*/  LEA R172, P5, R21, R72.reuse, 0x1 ;  /* 0x0000004815ac7211 */ /* 0x080fe400078a08ff */
[-C--:B------:R-:W-:Y:S01]  /*fce0*/  LEA.HI.X.SX32 R175, R3, R73.reuse, 0x1, P3 ;  /* 0x0000004903af7211 */ /* 0x080fe200018f0eff */
        /* <DEDUP_REMOVED lines=32> */
[-C--:B------:R-:W-:Y:S02]  /*fef0*/  LEA R202, P5, R3, R72.reuse, 0x1 ;  /* 0x0000004803ca7211 */ /* 0x080fe400078a08ff */
[-C--:B------:R-:W-:Y:S01]  /*ff00*/  LEA.HI.X.SX32 R199, R9, R73.reuse, 0x1, P3 ;  /* 0x0000004909c77211 */ /* 0x080fe200018f0eff */
[----:B------:R-:W-:Y:S01]  /*ff10*/  IMAD R9, R74, 0x4, R11 ;  /* 0x000000044a097824 */ /* 0x000fe200078e020b */
[----:B------:R-:W-:Y:S02]  /*ff20*/  LEA.HI.X.SX32 R195, R195, R73, 0x1, P4 ;  /* 0x00000049c3c37211 */ /* 0x000fe400020f0eff */
[----:B------:R-:W-:-:S02]  /*ff30*/  LEA R200, P4, R13, R72, 0x1 ;  /* 0x000000480dc87211 */ /* 0x000fc400078808ff */
[-C--:B------:R-:W-:Y:S01]  /*ff40*/  LEA.HI.X.SX32 R203, R3, R73.reuse, 0x1, P5 ;  /* 0x0000004903cb7211 */ /* 0x080fe200028f0eff */
[C---:B------:R-:W-:Y:S01]  /*ff50*/  IMAD R3, R74.reuse, 0x4, R9 ;  /* 0x000000044a037824 */ /* 0x040fe200078e0209 */
[-C--:B------:R-:W-:Y:S02]  /*ff60*/  LEA.HI.X.SX32 R201, R13, R73.reuse, 0x1, P4 ;  /* 0x000000490dc97211 */ /* 0x080fe400020f0eff */
[-C--:B------:R-:W-:Y:S01]  /*ff70*/  LEA R204, P3, R21, R72.reuse, 0x1 ;  /* 0x0000004815cc7211 */ /* 0x080fe200078608ff */
[C---:B------:R-:W-:Y:S01]  /*ff80*/  IMAD R13, R74.reuse, 0x4, R3 ;  /* 0x000000044a0d7824 */ /* 0x040fe200078e0203 */
        /* <DEDUP_REMOVED lines=9> */
[-C--:B------:R-:W-:Y:S02]  /*10020*/  LEA.HI.X.SX32 R213, R213, R73.reuse, 0x1, P4 ;  /* 0x00000049d5d57211 */ /* 0x080fe400020f0eff */
[----:B------:R-:W-:Y:S01]  /*10030*/  LEA.HI.X.SX32 R209, R37, R73, 0x1, P5 ;  /* 0x0000004925d17211 */ /* 0x000fe200028f0eff */
[----:B------:R-:W-:Y:S01]  /*10040*/  IMAD R37, R74, 0x4, R23 ;  /* 0x000000044a257824 */ /* 0x000fe200078e0217 */
[----:B------:R-:W-:-:S02]  /*10050*/  LEA R216, P3, R11, R72, 0x1 ;  /* 0x000000480bd87211 */ /* 0x000fc400078608ff */
[-C--:B------:R-:W-:Y:S02]  /*10060*/  LEA R218, P4, R9, R72.reuse, 0x1 ;  /* 0x0000004809da7211 */ /* 0x080fe400078808ff */
[-C--:B------:R-:W-:Y:S02]  /*10070*/  LEA R214, P5, R215, R72.reuse, 0x1 ;  /* 0x00000048d7d67211 */ /* 0x080fe400078a08ff */
[-C--:B------:R-:W-:Y:S01]  /*10080*/  LEA.HI.X.SX32 R217, R11, R73.reuse, 0x1, P3 ;  /* 0x000000490bd97211 */ /* 0x080fe200018f0eff */
[----:B------:R-:W-:Y:S01]  /*10090*/  IMAD R11, R74, 0x4, R37 ;  /* 0x000000044a0b7824 */ /* 0x000fe200078e0225 */
[-C--:B------:R-:W-:Y:S02]  /*100a0*/  LEA.HI.X.SX32 R219, R9, R73.reuse, 0x1, P4 ;  /* 0x0000004909db7211 */ /* 0x080fe400020f0eff */
[----:B------:R-:W-:Y:S02]  /*100b0*/  LEA.HI.X.SX32 R215, R215, R73, 0x1, P5 ;  /* 0x00000049d7d77211 */ /* 0x000fe400028f0eff */
[----:B------:R-:W-:-:S02]  /*100c0*/  LEA R224, P4, R21, R72, 0x1 ;  /* 0x0000004815e07211 */ /* 0x000fc400078808ff */
[-C--:B------:R-:W-:Y:S02]  /*100d0*/  LEA R220, P5, R3, R72.reuse, 0x1 ;  /* 0x0000004803dc7211 */ /* 0x080fe400078a08ff */
[-C--:B------:R-:W-:Y:S02]  /*100e0*/  LEA.HI.X.SX32 R225, R21, R73.reuse, 0x1, P4 ;  /* 0x0000004915e17211 */ /* 0x080fe400020f0eff */
[-C--:B------:R-:W-:Y:S01]  /*100f0*/  LEA.HI.X.SX32 R221, R3, R73.reuse, 0x1, P5 ;  /* 0x0000004903dd7211 */ /* 0x080fe200028f0eff */
[----:B------:R-:W-:Y:S01]  /*10100*/  IMAD R3, R74, 0x4, R11 ;  /* 0x000000044a037824 */ /* 0x000fe200078e020b */
[-C--:B------:R-:W-:Y:S02]  /*10110*/  LEA R230, P4, R11, R72.reuse, 0x1 ;  /* 0x000000480be67211 */ /* 0x080fe400078808ff */
[----:B------:R-:W-:Y:S02]  /*10120*/  LEA R226, P5, R23, R72, 0x1 ;  /* 0x0000004817e27211 */ /* 0x000fe400078a08ff */
[----:B------:R-:W-:-:S02]  /*10130*/  LEA.HI.X.SX32 R231, R11, R73, 0x1, P4 ;  /* 0x000000490be77211 */ /* 0x000fc400020f0eff */
[-C--:B------:R-:W-:Y:S01]  /*10140*/  LEA.HI.X.SX32 R227, R23, R73.reuse, 0x1, P5 ;  /* 0x0000004917e37211 */ /* 0x080fe200028f0eff */
[----:B------:R-:W2:Y:S01]  /*10150*/  LDS.128 R8, [R4] ;  /* 0x0000000004087984 */ /* 0x000ea20000000c00 */
[-C--:B------:R-:W-:Y:S02]  /*10160*/  LEA R222, P3, R13, R72.reuse, 0x1 ;  /* 0x000000480dde7211 */ /* 0x080fe400078608ff */
[----:B------:R-:W-:Y:S01]  /*10170*/  LEA R232, P5, R3, R72, 0x1 ;  /* 0x0000004803e87211 */ /* 0x000fe200078a08ff */
[----:B------:R-:W3:Y:S01]  /*10180*/  LDS.128 R20, [R5] ;  /* 0x0000000005147984 */ /* 0x000ee20000000c00 */
[-C--:B------:R-:W-:Y:S01]  /*10190*/  LEA.HI.X.SX32 R223, R13, R73.reuse, 0x1, P3 ;  /* 0x000000490ddf7211 */ /* 0x080fe200018f0eff */
[C-C-:B------:R-:W-:Y:S01]  /*101a0*/  IMAD R13, R74.reuse, 0x4, R3.reuse ;  /* 0x000000044a0d7824 */ /* 0x140fe200078e0203 */
[----:B------:R-:W-:Y:S02]  /*101b0*/  LEA.HI.X.SX32 R233, R3, R73, 0x1, P5 ;  /* 0x0000004903e97211 */ /* 0x000fe400028f0eff */
[----:B------:R-:W-:Y:S01]  /*101c0*/  PRMT R3, R53, 0x7632, R3 ;  /* 0x0000763235037816 */ /* 0x000fe20000000003 */
[----:B------:R-:W-:Y:S01]  /*101d0*/  IMAD R75, R74, 0x4, R13 ;  /* 0x000000044a4b7824 */ /* 0x000fe200078e020d */
[----:B0-----:R-:W-:-:S02]  /*101e0*/  PRMT R7, R69, 0x7632, R7 ;  /* 0x0000763245077816 */ /* 0x001fc40000000007 */
[----:B-1----:R-:W-:Y:S01]  /*101f0*/  PRMT R39, R54, 0x7632, R39 ;  /* 0x0000763236277816 */ /* 0x002fe20000000027 */
[----:B------:R0:W-:Y:S01]  /*10200*/  STG.E.U16 desc[UR60][R40.64], R3 ;  /* 0x0000000328007986 */ /* 0x0001e2000c10153c */
[----:B------:R-:W-:Y:S01]  /*10210*/  PRMT R6, R55, 0x7632, R6 ;  /* 0x0000763237067816 */ /* 0x000fe20000000006 */
[----:B------:R-:W-:Y:S01]  /*10220*/  IMAD R237, R74, 0x4, R75 ;  /* 0x000000044aed7824 */ /* 0x000fe200078e024b */
[----:B------:R-:W-:Y:S01]  /*10230*/  PRMT R38, R71, 0x7632, R38 ;  /* 0x0000763247267816 */ /* 0x000fe20000000026 */
[----:B------:R1:W-:Y:S01]  /*10240*/  STG.E.U16 desc[UR60][R42.64], R7 ;  /* 0x000000072a007986 */ /* 0x0003e2000c10153c */
[----:B------:R-:W-:Y:S01]  /*10250*/  PRMT R68, R26, 0x7632, R68 ;  /* 0x000076321a447816 */ /* 0x000fe20000000044 */
[----:B------:R-:W-:Y:S01]  /*10260*/  IMAD R74, R74, 0x4, R237 ;  /* 0x000000044a4a7824 */ /* 0x000fe200078e02ed */
[-C--:B------:R-:W-:Y:S01]  /*10270*/  LEA R228, P3, R37, R72.reuse, 0x1 ;  /* 0x0000004825e47211 */ /* 0x080fe200078608ff */
[----:B------:R-:W-:Y:S01]  /*10280*/  STG.E.U16 desc[UR60][R44.64], R54 ;  /* 0x000000362c007986 */ /* 0x000fe2000c10153c */
[----:B------:R-:W-:-:S02]  /*10290*/  LEA R36, P4, R75, R72, 0x1 ;  /* 0x000000484b247211 */ /* 0x000fc400078808ff */
[-C--:B------:R-:W-:Y:S01]  /*102a0*/  LEA.HI.X.SX32 R229, R37, R73.reuse, 0x1, P3 ;  /* 0x0000004925e57211 */ /* 0x080fe200018f0eff */
[----:B------:R4:W-:Y:S01]  /*102b0*/  STG.E.U16 desc[UR60][R46.64], R70 ;  /* 0x000000462e007986 */ /* 0x0009e2000c10153c */
[----:B0-----:R-:W-:Y:S02]  /*102c0*/  PRMT R41, R70, 0x7632, R41 ;  /* 0x0000763246297816 */ /* 0x001fe40000000029 */
[----:B------:R-:W-:Y:S01]  /*102d0*/  LEA.HI.X.SX32 R37, R75, R73, 0x1, P4 ;  /* 0x000000494b257211 */ /* 0x000fe200020f0eff */
[----:B------:R0:W-:Y:S01]  /*102e0*/  STG.E.U16 desc[UR60][R48.64], R39 ;  /* 0x0000002730007986 */ /* 0x0001e2000c10153c */
[----:B-1----:R-:W-:Y:S02]  /*102f0*/  PRMT R7, R17, 0x7632, R7 ;  /* 0x0000763211077816 */ /* 0x002fe40000000007 */
[----:B------:R-:W-:Y:S01]  /*10300*/  PRMT R75, R32, 0x7632, R75 ;  /* 0x00007632204b7816 */ /* 0x000fe2000000004b */
[----:B------:R1:W-:Y:S01]  /*10310*/  STG.E.U16 desc[UR60][R50.64], R41 ;  /* 0x0000002932007986 */ /* 0x0003e2000c10153c */
[----:B------:R-:W-:-:S02]  /*10320*/  LEA R234, P3, R13, R72, 0x1 ;  /* 0x000000480dea7211 */ /* 0x000fc400078608ff */
[-C--:B------:R-:W-:Y:S01]  /*10330*/  LEA R12, P5, R237, R72.reuse, 0x1 ;  /* 0x00000048ed0c7211 */ /* 0x080fe200078a08ff */
[----:B------:R5:W-:Y:S01]  /*10340*/  STG.E.U16 desc[UR60][R60.64], R55 ;  /* 0x000000373c007986 */ /* 0x000be2000c10153c */
[----:B------:R-:W-:Y:S02]  /*10350*/  LEA R72, P6, R74, R72, 0x1 ;  /* 0x000000484a487211 */ /* 0x000fe400078c08ff */
[----:B--2---:R-:W-:Y:S01]  /*10360*/  PRMT R43, R8, 0x7632, R43 ;  /* 0x00007632082b7816 */ /* 0x004fe2000000002b */
[----:B------:R-:W-:Y:S01]  /*10370*/  STG.E.U16 desc[UR60][R76.64], R71 ;  /* 0x000000474c007986 */ /* 0x000fe2000c10153c */
[----:B----4-:R-:W-:Y:S02]  /*10380*/  PRMT R47, R9, 0x7632, R47 ;  /* 0x00007632092f7816 */ /* 0x010fe4000000002f */
[----:B---3--:R-:W-:Y:S01]  /*10390*/  PRMT R44, R20, 0x7632, R44 ;  /* 0x00007632142c7816 */ /* 0x008fe2000000002c */
[----:B------:R2:W-:Y:S01]  /*103a0*/  STG.E.U16 desc[UR60][R78.64], R6 ;  /* 0x000000064e007986 */ /* 0x0005e2000c10153c */
[----:B0-----:R-:W-:-:S02]  /*103b0*/  PRMT R48, R21, 0x7632, R48 ;  /* 0x0000763215307816 */ /* 0x001fc40000000030 */
[----:B-1----:R-:W-:Y:S01]  /*103c0*/  PRMT R51, R10, 0x7632, R51 ;  /* 0x000076320a337816 */ /* 0x002fe20000000033 */
[----:B------:R-:W-:Y:S01]  /*103d0*/  STG.E.U16 desc[UR60][R80.64], R38 ;  /* 0x0000002650007986 */ /* 0x000fe2000c10153c */
[----:B------:R-:W-:Y:S02]  /*103e0*/  PRMT R52, R22, 0x7632, R52 ;  /* 0x0000763216347816 */ /* 0x000fe40000000034 */
[----:B-----5:R-:W-:Y:S01]  /*103f0*/  PRMT R55, R11, 0x7632, R55 ;  /* 0x000076320b377816 */ /* 0x020fe20000000037 */
[----:B------:R0:W-:Y:S01]  /*10400*/  STG.E.U16 desc[UR60][R82.64], R8 ;  /* 0x0000000852007986 */ /* 0x0001e2000c10153c */
[----:B------:R-:W-:Y:S02]  /*10410*/  PRMT R3, R23, 0x7632, R3 ;  /* 0x0000763217037816 */ /* 0x000fe40000000003 */
[----:B------:R-:W-:Y:S01]  /*10420*/  PRMT R60, R24, 0x7632, R60 ;  /* 0x00007632183c7816 */ /* 0x000fe2000000003c */
[----:B------:R1:W-:Y:S01]  /*10430*/  STG.E.U16 desc[UR60][R84.64], R20 ;  /* 0x0000001454007986 */ /* 0x0003e2000c10153c */
[----:B--2---:R-:W-:-:S02]  /*10440*/  PRMT R6, R16, 0x7632, R6 ;  /* 0x0000763210067816 */ /* 0x004fc40000000006 */
[----:B------:R-:W-:Y:S01]  /*10450*/  PRMT R71, R19, 0x7632, R71 ;  /* 0x0000763213477816 */ /* 0x000fe20000000047 */
[----:B------:R2:W-:Y:S01]  /*10460*/  STG.E.U16 desc[UR60][R86.64], R43 ;  /* 0x0000002b56007986 */ /* 0x0005e2000c10153c */
[----:B------:R-:W-:Y:S02]  /*10470*/  PRMT R76, R28, 0x7632, R76 ;  /* 0x000076321c4c7816 */ /* 0x000fe4000000004c */
[----:B------:R-:W-:Y:S01]  /*10480*/  PRMT R79, R33, 0x7632, R79 ;  /* 0x00007632214f7816 */ /* 0x000fe2000000004f */
[----:B------:R3:W-:Y:S01]  /*10490*/  STG.E.U16 desc[UR60][R88.64], R44 ;  /* 0x0000002c58007986 */ /* 0x0007e2000c10153c */
[----:B0-----:R-:W-:Y:S02]  /*104a0*/  PRMT R8, R25, 0x7632, R8 ;  /* 0x0000763219087816 */ /* 0x001fe40000000008 */
[----:B------:R-:W-:Y:S01]  /*104b0*/  PRMT R80, R29, 0x7632, R80 ;  /* 0x000076321d507816 */ /* 0x000fe20000000050 */
[----:B------:R0:W-:Y:S01]  /*104c0*/  STG.E.U16 desc[UR60][R90.64], R9 ;  /* 0x000000095a007986 */ /* 0x0001e2000c10153c */
[----:B------:R-:W-:-:S02]  /*104d0*/  PRMT R83, R34, 0x7632, R83 ;  /* 0x0000763222537816 */ /* 0x000fc40000000053 */
[----:B-1----:R-:W-:Y:S01]  /*104e0*/  PRMT R84, R30, 0x7632, R84 ;  /* 0x000076321e547816 */ /* 0x002fe20000000054 */
[----:B------:R1:W-:Y:S01]  /*104f0*/  STG.E.U16 desc[UR60][R92.64], R21 ;  /* 0x000000155c007986 */ /* 0x0003e2000c10153c */
[----:B--2---:R-:W-:Y:S02]  /*10500*/  PRMT R87, R35, 0x7632, R87 ;  /* 0x0000763223577816 */ /* 0x004fe40000000057 */
[-C--:B------:R-:W-:Y:S01]  /*10510*/  LEA.HI.X.SX32 R235, R13, R73.reuse, 0x1, P3 ;  /* 0x000000490deb7211 */ /* 0x080fe200018f0eff */
[----:B------:R2:W-:Y:S01]  /*10520*/  STG.E.U16 desc[UR60][R94.64], R47 ;  /* 0x0000002f5e007986 */ /* 0x0005e2000c10153c */
[----:B---3--:R-:W-:Y:S02]  /*10530*/  PRMT R88, R31, 0x7632, R88 ;  /* 0x000076321f587816 */ /* 0x008fe40000000058 */
[----:B------:R-:W-:Y:S01]  /*10540*/  LEA.HI.X.SX32 R13, R237, R73, 0x1, P5 ;  /* 0x00000049ed0d7211 */ /* 0x000fe200028f0eff */
[----:B------:R3:W-:Y:S01]  /*10550*/  STG.E.U16 desc[UR60][R96.64], R48 ;  /* 0x0000003060007986 */ /* 0x0007e2000c10153c */
[----:B0-----:R-:W-:-:S02]  /*10560*/  PRMT R91, R64, 0x7632, R91 ;  /* 0x00007632405b7816 */ /* 0x001fc4000000005b */
[----:B------:R-:W-:Y:S01]  /*10570*/  LEA.HI.X.SX32 R73, R74, R73, 0x1, P6 ;  /* 0x000000494a497211 */ /* 0x000fe200030f0eff */
[----:B------:R0:W-:Y:S01]  /*10580*/  STG.E.U16 desc[UR60][R98.64], R10 ;  /* 0x0000000a62007986 */ /* 0x0001e2000c10153c */
[----:B-1----:R-:W-:-:S03]  /*10590*/  PRMT R92, R56, 0x7632, R92 ;  /* 0x00007632385c7816 */ /* 0x002fc6000000005c */
[----:B------:R1:W-:Y:S01]  /*105a0*/  STG.E.U16 desc[UR60][R100.64], R22 ;  /* 0x0000001664007986 */ /* 0x0003e2000c10153c */
[----:B--2---:R-:W-:-:S03]  /*105b0*/  PRMT R95, R65, 0x7632, R95 ;  /* 0x00007632415f7816 */ /* 0x004fc6000000005f */
[----:B------:R2:W-:Y:S01]  /*105c0*/  STG.E.U16 desc[UR60][R102.64], R51 ;  /* 0x0000003366007986 */ /* 0x0005e2000c10153c */
[----:B---3--:R-:W-:-:S03]  /*105d0*/  PRMT R96, R57, 0x7632, R96 ;  /* 0x0000763239607816 */ /* 0x008fc60000000060 */
[----:B------:R3:W-:Y:S01]  /*105e0*/  STG.E.U16 desc[UR60][R104.64], R52 ;  /* 0x0000003468007986 */ /* 0x0007e2000c10153c */
[----:B0-----:R-:W-:-:S03]  /*105f0*/  PRMT R99, R66, 0x7632, R99 ;  /* 0x0000763242637816 */ /* 0x001fc60000000063 */
[----:B------:R-:W-:Y:S01]  /*10600*/  STG.E.U16 desc[UR60][R106.64], R11 ;  /* 0x0000000b6a007986 */ /* 0x000fe2000c10153c */
[----:B-1----:R-:W-:-:S03]  /*10610*/  PRMT R100, R58, 0x7632, R100 ;  /* 0x000076323a647816 */ /* 0x002fc60000000064 */
[----:B------:R-:W-:Y:S01]  /*10620*/  STG.E.U16 desc[UR60][R108.64], R23 ;  /* 0x000000176c007986 */ /* 0x000fe2000c10153c */
[----:B--2---:R-:W-:-:S03]  /*10630*/  PRMT R103, R67, 0x7632, R103 ;  /* 0x0000763243677816 */ /* 0x004fc60000000067 */
[----:B------:R-:W-:Y:S01]  /*10640*/  STG.E.U16 desc[UR60][R110.64], R55 ;  /* 0x000000376e007986 */ /* 0x000fe2000c10153c */
[----:B---3--:R-:W-:-:S03]  /*10650*/  PRMT R104, R59, 0x7632, R104 ;  /* 0x000076323b687816 */ /* 0x008fc60000000068 */
[----:B------:R0:W-:Y:S04]  /*10660*/  STG.E.U16 desc[UR60][R112.64], R3 ;  /* 0x0000000370007986 */ /* 0x0001e8000c10153c */
[----:B------:R-:W-:Y:S04]  /*10670*/  STG.E.U16 desc[UR60][R114.64], R16 ;  /* 0x0000001072007986 */ /* 0x000fe8000c10153c */
[----:B------:R-:W-:Y:S04]  /*10680*/  STG.E.U16 desc[UR60][R116.64], R24 ;  /* 0x0000001874007986 */ /* 0x000fe8000c10153c */
[----:B------:R1:W-:Y:S01]  /*10690*/  STG.E.U16 desc[UR60][R118.64], R6 ;  /* 0x0000000676007986 */ /* 0x0003e2000c10153c */
[----:B0-----:R-:W-:-:S03]  /*106a0*/  PRMT R3, R18, 0x7632, R3 ;  /* 0x0000763212037816 */ /* 0x001fc60000000003 */
[----:B------:R-:W-:Y:S04]  /*106b0*/  STG.E.U16 desc[UR60][R120.64], R60 ;  /* 0x0000003c78007986 */ /* 0x000fe8000c10153c */
[----:B------:R-:W-:Y:S04]  /*106c0*/  STG.E.U16 desc[UR60][R122.64], R17 ;  /* 0x000000117a007986 */ /* 0x000fe8000c10153c */
[----:B------:R-:W-:Y:S01]  /*106d0*/  STG.E.U16 desc[UR60][R124.64], R25 ;  /* 0x000000197c007986 */ /* 0x000fe2000c10153c */
[----:B-1----:R-:W-:-:S03]  /*106e0*/  PRMT R6, R27, 0x7632, R6 ;  /* 0x000076321b067816 */ /* 0x002fc60000000006 */
[----:B------:R-:W-:Y:S04]  /*106f0*/  STG.E.U16 desc[UR60][R126.64], R7 ;  /* 0x000000077e007986 */ /* 0x000fe8000c10153c */
[----:B------:R-:W-:Y:S04]  /*10700*/  STG.E.U16 desc[UR60][R128.64], R8 ;  /* 0x0000000880007986 */ /* 0x000fe8000c10153c */
[----:B------:R-:W-:Y:S04]  /*10710*/  STG.E.U16 desc[UR60][R130.64], R18 ;  /* 0x0000001282007986 */ /* 0x000fe8000c10153c */
[----:B------:R-:W-:Y:S04]  /*10720*/  STG.E.U16 desc[UR60][R132.64], R26 ;  /* 0x0000001a84007986 */ /* 0x000fe8000c10153c */
[----:B------:R0:W-:Y:S04]  /*10730*/  STG.E.U16 desc[UR60][R134.64], R3 ;  /* 0x0000000386007986 */ /* 0x0001e8000c10153c */
[----:B------:R-:W-:Y:S04]  /*10740*/  STG.E.U16 desc[UR60][R136.64], R68 ;  /* 0x0000004488007986 */ /* 0x000fe8000c10153c */
[----:B------:R-:W-:Y:S04]  /*10750*/  STG.E.U16 desc[UR60][R138.64], R19 ;  /* 0x000000138a007986 */ /* 0x000fe8000c10153c */
[----:B------:R1:W2:Y:S01]  /*10760*/  LDS.128 R8, [R4+0x800] ;  /* 0x0008000004087984 */ /* 0x0002a20000000c00 */
[----:B0-----:R-:W-:-:S03]  /*10770*/  FSEL R3, R62, -INF , P2 ;  /* 0xff8000003e037808 */ /* 0x001fc60001000000 */
[----:B------:R0:W3:Y:S04]  /*10780*/  LDS.128 R16, [R5+0x800] ;  /* 0x0008000005107984 */ /* 0x0000e80000000c00 */
[----:B------:R-:W-:Y:S01]  /*10790*/  STG.E.U16 desc[UR60][R140.64], R27 ;  /* 0x0000001b8c007986 */ /* 0x000fe2000c10153c */
[----:B-1----:R-:W-:-:S03]  /*107a0*/  FSEL R4, R63, -INF , P1 ;  /* 0xff8000003f047808 */ /* 0x002fc60000800000 */
[----:B------:R-:W-:Y:S01]  /*107b0*/  STG.E.U16 desc[UR60][R142.64], R71 ;  /* 0x000000478e007986 */ /* 0x000fe2000c10153c */
[----:B0-----:R-:W-:Y:S01]  /*107c0*/  FFMA R5, R3, 0.69314718246459960938, R14 ;  /* 0x3f31721803057823 */ /* 0x001fe2000000000e */
[----:B------:R-:W-:Y:S01]  /*107d0*/  FFMA R4, R4, 0.69314718246459960938, R15 ;  /* 0x3f31721804047823 */ /* 0x000fe2000000000f */
[----:B------:R-:W0:Y:S01]  /*107e0*/  LDC R3, c[0x0][0x27c] ;  /* 0x00009f00ff037b82 */ /* 0x000e220000000800 */
[----:B------:R1:W-:Y:S04]  /*107f0*/  STG.E.U16 desc[UR60][R144.64], R6 ;  /* 0x0000000690007986 */ /* 0x0003e8000c10153c */
[----:B------:R4:W-:Y:S04]  /*10800*/  STG.E.U16 desc[UR60][R146.64], R32 ;  /* 0x0000002092007986 */ /* 0x0009e8000c10153c */
[----:B------:R4:W-:Y:S04]  /*10810*/  STG.E.U16 desc[UR60][R148.64], R28 ;  /* 0x0000001c94007986 */ /* 0x0009e8000c10153c */
[----:B------:R4:W-:Y:S04]  /*10820*/  STG.E.U16 desc[UR60][R150.64], R75 ;  /* 0x0000004b96007986 */ /* 0x0009e8000c10153c */
[----:B------:R4:W-:Y:S04]  /*10830*/  STG.E.U16 desc[UR60][R152.64], R76 ;  /* 0x0000004c98007986 */ /* 0x0009e8000c10153c */
[----:B------:R4:W-:Y:S04]  /*10840*/  STG.E.U16 desc[UR60][R154.64], R33 ;  /* 0x000000219a007986 */ /* 0x0009e8000c10153c */
[----:B------:R4:W-:Y:S01]  /*10850*/  STG.E.U16 desc[UR60][R156.64], R29 ;  /* 0x0000001d9c007986 */ /* 0x0009e2000c10153c */
[----:B--2---:R-:W-:-:S02]  /*10860*/  PRMT R107, R8, 0x7632, R107 ;  /* 0x00007632086b7816 */ /* 0x004fc4000000006b */
[----:B------:R-:W-:Y:S01]  /*10870*/  PRMT R111, R9, 0x7632, R111 ;  /* 0x00007632096f7816 */ /* 0x000fe2000000006f */
[----:B------:R4:W-:Y:S01]  /*10880*/  STG.E.U16 desc[UR60][R158.64], R79 ;  /* 0x0000004f9e007986 */ /* 0x0009e2000c10153c */
[----:B---3--:R-:W-:Y:S02]  /*10890*/  PRMT R108, R16, 0x7632, R108 ;  /* 0x00007632106c7816 */ /* 0x008fe4000000006c */
[----:B------:R-:W-:Y:S01]  /*108a0*/  PRMT R112, R17, 0x7632, R112 ;  /* 0x0000763211707816 */ /* 0x000fe20000000070 */
[----:B------:R4:W-:Y:S01]  /*108b0*/  STG.E.U16 desc[UR60][R160.64], R80 ;  /* 0x00000050a0007986 */ /* 0x0009e2000c10153c */
[----:B------:R-:W-:Y:S02]  /*108c0*/  PRMT R115, R10, 0x7632, R115 ;  /* 0x000076320a737816 */ /* 0x000fe40000000073 */
[----:B------:R-:W-:Y:S01]  /*108d0*/  PRMT R116, R18, 0x7632, R116 ;  /* 0x0000763212747816 */ /* 0x000fe20000000074 */
[----:B------:R4:W-:Y:S01]  /*108e0*/  STG.E.U16 desc[UR60][R162.64], R34 ;  /* 0x00000022a2007986 */ /* 0x0009e2000c10153c */
[----:B-1----:R-:W-:-:S02]  /*108f0*/  PRMT R6, R11, 0x7632, R6 ;  /* 0x000076320b067816 */ /* 0x002fc40000000006 */
[----:B------:R-:W-:Y:S01]  /*10900*/  PRMT R7, R19, 0x7632, R7 ;  /* 0x0000763213077816 */ /* 0x000fe20000000007 */
[----:B------:R4:W-:Y:S04]  /*10910*/  STG.E.U16 desc[UR60][R164.64], R30 ;  /* 0x0000001ea4007986 */ /* 0x0009e8000c10153c */
        /* <DEDUP_REMOVED lines=37> */
[----:B------:R4:W-:Y:S01]  /*10b70*/  STG.E.U16 desc[UR60][R72.64], R7 ;  /* 0x0000000748007986 */ /* 0x0009e2000c10153c */
[----:B------:R-:W-:Y:S06]  /*10b80*/  BAR.SYNC.DEFER_BLOCKING 0x0 ;  /* 0x0000000000007b1d */ /* 0x000fec0000010000 */
[----:B------:R4:W-:Y:S02]  /*10b90*/  STS.64 [R2], R4 ;  /* 0x0000000402007388 */ /* 0x0009e40000000a00 */
[----:B------:R-:W-:Y:S06]  /*10ba0*/  BAR.SYNC.DEFER_BLOCKING 0x0 ;  /* 0x0000000000007b1d */ /* 0x000fec0000010000 */
[----:B0-----:R-:W-:Y:S05]  /*10bb0*/  @P0 EXIT ;  /* 0x000000000000094d */ /* 0x001fea0003800000 */
[----:B----4-:R-:W0:Y:S01]  /*10bc0*/  LDS R7, [R0] ;  /* 0x0000000000077984 */ /* 0x010e220000000800 */
[----:B------:R-:W1:Y:S01]  /*10bd0*/  LDC.64 R8, c[0x0][0x230] ;  /* 0x00008c00ff087b82 */ /* 0x000e620000000a00 */
[----:B------:R-:W-:Y:S02]  /*10be0*/  IMAD R2, R238, R3, RZ ;  /* 0x00000003ee027224 */ /* 0x000fe400078e02ff */
[----:B------:R-:W-:Y:S02]  /*10bf0*/  IMAD.SHL.U32 R5, R236, 0x4, RZ ;  /* 0x00000004ec057824 */ /* 0x000fe400078e00ff */
[C---:B------:R-:W-:Y:S02]  /*10c00*/  IMAD.SHL.U32 R3, R2.reuse, 0x4, RZ ;  /* 0x0000000402037824 */ /* 0x040fe400078e00ff */
[----:B------:R-:W-:-:S04]  /*10c10*/  IMAD.HI R4, R2, 0x4, RZ ;  /* 0x0000000402047827 */ /* 0x000fc800078e02ff */
[----:B------:R-:W-:Y:S01]  /*10c20*/  IMAD.HI R6, R236, 0x4, RZ ;  /* 0x00000004ec067827 */ /* 0x000fe200078e02ff */
[----:B-1----:R-:W-:-:S04]  /*10c30*/  IADD3 R2, P0, P1, R5, R8, R3 ;  /* 0x0000000805027210 */ /* 0x002fc8000791e003 */
[----:B------:R-:W-:-:S05]  /*10c40*/  IADD3.X R3, R6, R9, R4, P0, P1 ;  /* 0x0000000906037210 */ /* 0x000fca00007e2404 */
[----:B0-----:R-:W-:Y:S01]  /*10c50*/  STG.E desc[UR60][R2.64], R7 ;  /* 0x0000000702007986 */ /* 0x001fe2000c10193c */
[----:B------:R-:W-:Y:S05]  /*10c60*/  EXIT ;  /* 0x000000000000794d */ /* 0x000fea0003800000 */
.L_x_2:
[----:B------:R-:W-:-:S00]  /*10c70*/  BRA `(.L_x_2) ;  /* 0xfffffffc00fc7947 */ /* 0x000fc0000383ffff */
[----:B------:R-:W-:-:S00]  /*10c80*/  NOP ;  /* 0x0000000000007918 */ /* 0x000fc00000000000 */
[----:B------:R-:W-:-:S00]  /*10c90*/  NOP ;  /* 0x0000000000007918 */ /* 0x000fc00000000000 */
[----:B------:R-:W-:-:S00]  /*10ca0*/  NOP ;  /* 0x0000000000007918 */ /* 0x000fc00000000000 */
[----:B------:R-:W-:-:S00]  /*10cb0*/  NOP ;  /* 0x0000000000007918 */ /* 0x000fc00000000000 */
[----:B------:R-:W-:-:S00]  /*10cc0*/  NOP ;  /* 0x0000000000007918 */ /* 0x000fc00000000000 */
[----:B------:R-:W-:-:S00]  /*10cd0*/  NOP ;  /* 0x0000000000007918 */ /* 0x000fc00000000000 */
[----:B------:R-:W-:-:S00]  /*10ce0*/  NOP ;  /* 0x0000000000007918 */ /* 0x000fc00000000000 */
[----:B------:R-:W-:-:S00]  /*10cf0*/  NOP ;  /* 0x0000000000007918 */ /* 0x000fc00000000000 */
.L_x_3:


//--------------------- .nv.global.init           --------------------------
	.section	.nv.global.init,"aw",@progbits
.nv.global.init:
	.type		_$_str,@object
	.size		_$_str,(.L_0 - _$_str)
_$_str:
        /*0000*/ 	.byte	0x5f, 0x5f, 0x43, 0x55, 0x44, 0x41, 0x5f, 0x46, 0x54, 0x5a, 0x00
.L_0:


//--------------------- .nv.shared.attn_fwd       --------------------------
	.section	.nv.shared.attn_fwd,"aw",@nobits
	.sectionflags	@""
	.align	16
	.zero		1024


//--------------------- .nv.shared.reserved.0     --------------------------
	.section	.nv.shared.reserved.0,"aw",@nobits
	.weak		__nv_reservedSMEM_offset_0_alias
	.size		__nv_reservedSMEM_offset_0_alias, 0, 0
	.other		__nv_reservedSMEM_offset_0_alias,@"STO_CUDA_RESERVED_SHARED STV_DEFAULT"
__nv_reservedSMEM_offset_0_alias:
	.zero		0


//--------------------- .nv.constant0.attn_fwd    --------------------------
	.section	.nv.constant0.attn_fwd,"a",@progbits
	.sectionflags	@""
	.align	4
.nv.constant0.attn_fwd:
	.zero		664


//--------------------- SYMBOLS --------------------------

	.type		.nv.reservedSmem.offset0,@object
	.size		.nv.reservedSmem.offset0,0x4
